//
// Generated by NVIDIA NVVM Compiler
//
// Compiler Build ID: CL-36424714
// Cuda compilation tools, release 13.0, V13.0.88
// Based on NVVM 20.0.0
//

.version 9.0
.target sm_100
.address_size 64

	// .globl	_Z14getSitesEnegryPi
.global .align 4 .b8 stateArray[65536];
// _ZZN3cub18CUB_300001_SM_10006detail6reduce28DeviceReduceSingleTileKernelINS2_10policy_hubIijN4cuda3std3__44plusIiEEE10Policy1000EN6thrust24THRUST_300001_SM_1000_NS10device_ptrIiEEPijS9_iiNS7_10__identityEEEvT0_T1_T2_T3_T4_T6_E12temp_storage has been demoted
// _ZZN3cub18CUB_300001_SM_10006detail6reduce18DeviceReduceKernelINS2_10policy_hubIijN4cuda3std3__44plusIiEEE10Policy1000EN6thrust24THRUST_300001_SM_1000_NS10device_ptrIiEEjS9_iNS7_10__identityEEEvT0_PT3_T1_NS0_13GridEvenShareISK_EET2_T4_E12temp_storage has been demoted
// _ZZN3cub18CUB_300001_SM_10006detail6reduce28DeviceReduceSingleTileKernelINS2_10policy_hubIijN4cuda3std3__44plusIiEEE10Policy1000EPiSC_iS9_iiNS7_10__identityEEEvT0_T1_T2_T3_T4_T6_E12temp_storage has been demoted
// _ZZN3cub18CUB_300001_SM_10006detail6reduce28DeviceReduceSingleTileKernelINS2_10policy_hubIiyN4cuda3std3__44plusIiEEE10Policy1000EN6thrust24THRUST_300001_SM_1000_NS10device_ptrIiEEPiyS9_iiNS7_10__identityEEEvT0_T1_T2_T3_T4_T6_E12temp_storage has been demoted
// _ZZN3cub18CUB_300001_SM_10006detail6reduce18DeviceReduceKernelINS2_10policy_hubIiyN4cuda3std3__44plusIiEEE10Policy1000EN6thrust24THRUST_300001_SM_1000_NS10device_ptrIiEEyS9_iNS7_10__identityEEEvT0_PT3_T1_NS0_13GridEvenShareISK_EET2_T4_E12temp_storage has been demoted
// _ZZN3cub18CUB_300001_SM_10006detail6reduce28DeviceReduceSingleTileKernelINS2_10policy_hubIiyN4cuda3std3__44plusIiEEE10Policy1000EPiSC_iS9_iiNS7_10__identityEEEvT0_T1_T2_T3_T4_T6_E12temp_storage has been demoted
.global .align 1 .b8 _ZN27_INTERNAL_715b2a24_4_k_cu_T4cuda3std3__45__cpo5beginE[1];
.global .align 1 .b8 _ZN27_INTERNAL_715b2a24_4_k_cu_T4cuda3std3__45__cpo3endE[1];
.global .align 1 .b8 _ZN27_INTERNAL_715b2a24_4_k_cu_T4cuda3std3__45__cpo6cbeginE[1];
.global .align 1 .b8 _ZN27_INTERNAL_715b2a24_4_k_cu_T4cuda3std3__45__cpo4cendE[1];
.global .align 1 .b8 _ZN27_INTERNAL_715b2a24_4_k_cu_T4cuda3std3__45__cpo6rbeginE[1];
.global .align 1 .b8 _ZN27_INTERNAL_715b2a24_4_k_cu_T4cuda3std3__45__cpo4rendE[1];
.global .align 1 .b8 _ZN27_INTERNAL_715b2a24_4_k_cu_T4cuda3std3__45__cpo7crbeginE[1];
.global .align 1 .b8 _ZN27_INTERNAL_715b2a24_4_k_cu_T4cuda3std3__45__cpo5crendE[1];
.global .align 1 .b8 _ZN27_INTERNAL_715b2a24_4_k_cu_T4cuda3std3__429_GLOBAL__N__715b2a24_4_k_cu_T6ignoreE[1];
.global .align 1 .b8 _ZN27_INTERNAL_715b2a24_4_k_cu_T4cuda3std3__419piecewise_constructE[1];
.global .align 1 .b8 _ZN27_INTERNAL_715b2a24_4_k_cu_T4cuda3std3__48in_placeE[1];
.global .align 1 .b8 _ZN27_INTERNAL_715b2a24_4_k_cu_T4cuda3std3__420unreachable_sentinelE[1];
.global .align 1 .b8 _ZN27_INTERNAL_715b2a24_4_k_cu_T4cuda3std3__47nulloptE[1];
.global .align 1 .b8 _ZN27_INTERNAL_715b2a24_4_k_cu_T4cuda3std3__48unexpectE[1];
.global .align 1 .b8 _ZN27_INTERNAL_715b2a24_4_k_cu_T4cuda3std6ranges3__45__cpo4swapE[1];
.global .align 1 .b8 _ZN27_INTERNAL_715b2a24_4_k_cu_T4cuda3std6ranges3__45__cpo9iter_moveE[1];
.global .align 1 .b8 _ZN27_INTERNAL_715b2a24_4_k_cu_T4cuda3std6ranges3__45__cpo5beginE[1];
.global .align 1 .b8 _ZN27_INTERNAL_715b2a24_4_k_cu_T4cuda3std6ranges3__45__cpo3endE[1];
.global .align 1 .b8 _ZN27_INTERNAL_715b2a24_4_k_cu_T4cuda3std6ranges3__45__cpo6cbeginE[1];
.global .align 1 .b8 _ZN27_INTERNAL_715b2a24_4_k_cu_T4cuda3std6ranges3__45__cpo4cendE[1];
.global .align 1 .b8 _ZN27_INTERNAL_715b2a24_4_k_cu_T4cuda3std6ranges3__45__cpo7advanceE[1];
.global .align 1 .b8 _ZN27_INTERNAL_715b2a24_4_k_cu_T4cuda3std6ranges3__45__cpo9iter_swapE[1];
.global .align 1 .b8 _ZN27_INTERNAL_715b2a24_4_k_cu_T4cuda3std6ranges3__45__cpo4nextE[1];
.global .align 1 .b8 _ZN27_INTERNAL_715b2a24_4_k_cu_T4cuda3std6ranges3__45__cpo4prevE[1];
.global .align 1 .b8 _ZN27_INTERNAL_715b2a24_4_k_cu_T4cuda3std6ranges3__45__cpo4dataE[1];
.global .align 1 .b8 _ZN27_INTERNAL_715b2a24_4_k_cu_T4cuda3std6ranges3__45__cpo5cdataE[1];
.global .align 1 .b8 _ZN27_INTERNAL_715b2a24_4_k_cu_T4cuda3std6ranges3__45__cpo4sizeE[1];
.global .align 1 .b8 _ZN27_INTERNAL_715b2a24_4_k_cu_T4cuda3std6ranges3__45__cpo5ssizeE[1];
.global .align 1 .b8 _ZN27_INTERNAL_715b2a24_4_k_cu_T4cuda3std6ranges3__45__cpo8distanceE[1];
.global .align 1 .b8 _ZN27_INTERNAL_715b2a24_4_k_cu_T6thrust24THRUST_300001_SM_1000_NS8cuda_cub3parE[1];
.global .align 1 .b8 _ZN27_INTERNAL_715b2a24_4_k_cu_T6thrust24THRUST_300001_SM_1000_NS8cuda_cub10par_nosyncE[1];
.global .align 1 .b8 _ZN27_INTERNAL_715b2a24_4_k_cu_T6thrust24THRUST_300001_SM_1000_NS6system6detail10sequential3seqE[1];
.global .align 1 .b8 _ZN27_INTERNAL_715b2a24_4_k_cu_T6thrust24THRUST_300001_SM_1000_NS12placeholders2_1E[1];
.global .align 1 .b8 _ZN27_INTERNAL_715b2a24_4_k_cu_T6thrust24THRUST_300001_SM_1000_NS12placeholders2_2E[1];
.global .align 1 .b8 _ZN27_INTERNAL_715b2a24_4_k_cu_T6thrust24THRUST_300001_SM_1000_NS12placeholders2_3E[1];
.global .align 1 .b8 _ZN27_INTERNAL_715b2a24_4_k_cu_T6thrust24THRUST_300001_SM_1000_NS12placeholders2_4E[1];
.global .align 1 .b8 _ZN27_INTERNAL_715b2a24_4_k_cu_T6thrust24THRUST_300001_SM_1000_NS12placeholders2_5E[1];
.global .align 1 .b8 _ZN27_INTERNAL_715b2a24_4_k_cu_T6thrust24THRUST_300001_SM_1000_NS12placeholders2_6E[1];
.global .align 1 .b8 _ZN27_INTERNAL_715b2a24_4_k_cu_T6thrust24THRUST_300001_SM_1000_NS12placeholders2_7E[1];
.global .align 1 .b8 _ZN27_INTERNAL_715b2a24_4_k_cu_T6thrust24THRUST_300001_SM_1000_NS12placeholders2_8E[1];
.global .align 1 .b8 _ZN27_INTERNAL_715b2a24_4_k_cu_T6thrust24THRUST_300001_SM_1000_NS12placeholders2_9E[1];
.global .align 1 .b8 _ZN27_INTERNAL_715b2a24_4_k_cu_T6thrust24THRUST_300001_SM_1000_NS12placeholders3_10E[1];
.global .align 1 .b8 _ZN27_INTERNAL_715b2a24_4_k_cu_T6thrust24THRUST_300001_SM_1000_NS3seqE[1];

.visible .entry _Z14getSitesEnegryPi(
	.param .u64 .ptr .align 1 _Z14getSitesEnegryPi_param_0
)
{
	.reg .pred 	%p<5>;
	.reg .b32 	%r<42>;
	.reg .b64 	%rd<17>;

	ld.param.u64 	%rd3, [_Z14getSitesEnegryPi_param_0];
	cvta.to.global.u64 	%rd1, %rd3;
	mov.u32 	%r20, %ctaid.x;
	mov.u32 	%r21, %ntid.x;
	mov.u32 	%r22, %tid.x;
	mad.lo.s32 	%r1, %r20, %r21, %r22;
	mov.u32 	%r23, %ctaid.y;
	mov.u32 	%r24, %ntid.y;
	mov.u32 	%r25, %tid.y;
	mad.lo.s32 	%r2, %r23, %r24, %r25;
	mov.u32 	%r26, %nctaid.x;
	mul.lo.s32 	%r3, %r26, %r21;
	mul.lo.s32 	%r41, %r2, %r3;
	add.s32 	%r5, %r41, %r1;
	mul.wide.s32 	%rd4, %r5, 4;
	add.s64 	%rd2, %rd1, %rd4;
	ld.global.u32 	%r6, [%rd2];
	setp.ne.s32 	%p1, %r2, 0;
	@%p1 bra 	$L__BB0_3;
	mad.lo.s32 	%r29, %r3, 127, %r1;
	mul.wide.s32 	%rd9, %r29, 4;
	add.s64 	%rd10, %rd1, %rd9;
	ld.global.u32 	%r37, [%rd10];
$L__BB0_2:
	mul.wide.s32 	%rd11, %r3, 4;
	add.s64 	%rd12, %rd2, %rd11;
	ld.global.u32 	%r38, [%rd12];
	bra.uni 	$L__BB0_5;
$L__BB0_3:
	sub.s32 	%r27, %r41, %r3;
	add.s32 	%r28, %r27, %r1;
	mul.wide.s32 	%rd5, %r28, 4;
	add.s64 	%rd6, %rd1, %rd5;
	ld.global.u32 	%r37, [%rd6];
	setp.lt.u32 	%p2, %r2, 127;
	@%p2 bra 	$L__BB0_2;
	mul.wide.s32 	%rd7, %r1, 4;
	add.s64 	%rd8, %rd1, %rd7;
	ld.global.u32 	%r38, [%rd8];
$L__BB0_5:
	setp.gt.s32 	%p3, %r1, 0;
	@%p3 bra 	$L__BB0_7;
	mul.wide.s32 	%rd13, %r41, 4;
	add.s64 	%rd14, %rd1, %rd13;
	ld.global.u32 	%r40, [%rd14+508];
	bra.uni 	$L__BB0_8;
$L__BB0_7:
	ld.global.u32 	%r40, [%rd2+-4];
	setp.gt.u32 	%p4, %r1, 126;
	@%p4 bra 	$L__BB0_9;
$L__BB0_8:
	add.s32 	%r41, %r5, 1;
$L__BB0_9:
	mul.wide.s32 	%rd15, %r41, 4;
	add.s64 	%rd16, %rd1, %rd15;
	ld.global.u32 	%r30, [%rd16];
	add.s32 	%r31, %r38, %r37;
	add.s32 	%r32, %r31, %r40;
	add.s32 	%r33, %r32, %r30;
	mul.lo.s32 	%r34, %r6, %r33;
	neg.s32 	%r35, %r34;
	st.global.u32 	[%rd2], %r35;
	ret;

}
	// .globl	_ZN3cub18CUB_300001_SM_10006detail11EmptyKernelIvEEvv
.visible .entry _ZN3cub18CUB_300001_SM_10006detail11EmptyKernelIvEEvv()
{


	ret;

}
	// .globl	_ZN3cub18CUB_300001_SM_10006detail6reduce28DeviceReduceSingleTileKernelINS2_10policy_hubIijN4cuda3std3__44plusIiEEE10Policy1000EN6thrust24THRUST_300001_SM_1000_NS10device_ptrIiEEPijS9_iiNS7_10__identityEEEvT0_T1_T2_T3_T4_T6_
.visible .entry _ZN3cub18CUB_300001_SM_10006detail6reduce28DeviceReduceSingleTileKernelINS2_10policy_hubIijN4cuda3std3__44plusIiEEE10Policy1000EN6thrust24THRUST_300001_SM_1000_NS10device_ptrIiEEPijS9_iiNS7_10__identityEEEvT0_T1_T2_T3_T4_T6_(
	.param .align 8 .b8 _ZN3cub18CUB_300001_SM_10006detail6reduce28DeviceReduceSingleTileKernelINS2_10policy_hubIijN4cuda3std3__44plusIiEEE10Policy1000EN6thrust24THRUST_300001_SM_1000_NS10device_ptrIiEEPijS9_iiNS7_10__identityEEEvT0_T1_T2_T3_T4_T6__param_0[8],
	.param .u64 .ptr .align 1 _ZN3cub18CUB_300001_SM_10006detail6reduce28DeviceReduceSingleTileKernelINS2_10policy_hubIijN4cuda3std3__44plusIiEEE10Policy1000EN6thrust24THRUST_300001_SM_1000_NS10device_ptrIiEEPijS9_iiNS7_10__identityEEEvT0_T1_T2_T3_T4_T6__param_1,
	.param .u32 _ZN3cub18CUB_300001_SM_10006detail6reduce28DeviceReduceSingleTileKernelINS2_10policy_hubIijN4cuda3std3__44plusIiEEE10Policy1000EN6thrust24THRUST_300001_SM_1000_NS10device_ptrIiEEPijS9_iiNS7_10__identityEEEvT0_T1_T2_T3_T4_T6__param_2,
	.param .align 1 .b8 _ZN3cub18CUB_300001_SM_10006detail6reduce28DeviceReduceSingleTileKernelINS2_10policy_hubIijN4cuda3std3__44plusIiEEE10Policy1000EN6thrust24THRUST_300001_SM_1000_NS10device_ptrIiEEPijS9_iiNS7_10__identityEEEvT0_T1_T2_T3_T4_T6__param_3[1],
	.param .u32 _ZN3cub18CUB_300001_SM_10006detail6reduce28DeviceReduceSingleTileKernelINS2_10policy_hubIijN4cuda3std3__44plusIiEEE10Policy1000EN6thrust24THRUST_300001_SM_1000_NS10device_ptrIiEEPijS9_iiNS7_10__identityEEEvT0_T1_T2_T3_T4_T6__param_4,
	.param .align 1 .b8 _ZN3cub18CUB_300001_SM_10006detail6reduce28DeviceReduceSingleTileKernelINS2_10policy_hubIijN4cuda3std3__44plusIiEEE10Policy1000EN6thrust24THRUST_300001_SM_1000_NS10device_ptrIiEEPijS9_iiNS7_10__identityEEEvT0_T1_T2_T3_T4_T6__param_5[1]
)
.maxntid 256
.minnctapersm 1
{
	.reg .pred 	%p<59>;
	.reg .b32 	%r<511>;
	.reg .b64 	%rd<84>;
	// demoted variable
	.shared .align 4 .b8 _ZZN3cub18CUB_300001_SM_10006detail6reduce28DeviceReduceSingleTileKernelINS2_10policy_hubIijN4cuda3std3__44plusIiEEE10Policy1000EN6thrust24THRUST_300001_SM_1000_NS10device_ptrIiEEPijS9_iiNS7_10__identityEEEvT0_T1_T2_T3_T4_T6_E12temp_storage[44];
	ld.param.u64 	%rd9, [_ZN3cub18CUB_300001_SM_10006detail6reduce28DeviceReduceSingleTileKernelINS2_10policy_hubIijN4cuda3std3__44plusIiEEE10Policy1000EN6thrust24THRUST_300001_SM_1000_NS10device_ptrIiEEPijS9_iiNS7_10__identityEEEvT0_T1_T2_T3_T4_T6__param_0];
	ld.param.u64 	%rd10, [_ZN3cub18CUB_300001_SM_10006detail6reduce28DeviceReduceSingleTileKernelINS2_10policy_hubIijN4cuda3std3__44plusIiEEE10Policy1000EN6thrust24THRUST_300001_SM_1000_NS10device_ptrIiEEPijS9_iiNS7_10__identityEEEvT0_T1_T2_T3_T4_T6__param_1];
	ld.param.u32 	%r90, [_ZN3cub18CUB_300001_SM_10006detail6reduce28DeviceReduceSingleTileKernelINS2_10policy_hubIijN4cuda3std3__44plusIiEEE10Policy1000EN6thrust24THRUST_300001_SM_1000_NS10device_ptrIiEEPijS9_iiNS7_10__identityEEEvT0_T1_T2_T3_T4_T6__param_2];
	ld.param.u32 	%r91, [_ZN3cub18CUB_300001_SM_10006detail6reduce28DeviceReduceSingleTileKernelINS2_10policy_hubIijN4cuda3std3__44plusIiEEE10Policy1000EN6thrust24THRUST_300001_SM_1000_NS10device_ptrIiEEPijS9_iiNS7_10__identityEEEvT0_T1_T2_T3_T4_T6__param_4];
	cvta.to.global.u64 	%rd1, %rd10;
	setp.ne.s32 	%p1, %r90, 0;
	@%p1 bra 	$L__BB2_3;
	mov.u32 	%r471, %tid.x;
	setp.ne.s32 	%p58, %r471, 0;
	@%p58 bra 	$L__BB2_52;
	st.global.u32 	[%rd1], %r91;
	bra.uni 	$L__BB2_52;
$L__BB2_3:
	cvta.to.global.u64 	%rd2, %rd9;
	setp.gt.u32 	%p2, %r90, 4095;
	@%p2 bra 	$L__BB2_28;
	mov.u32 	%r1, %tid.x;
	setp.ge.u32 	%p24, %r1, %r90;
	mov.b32 	%r488, 0;
	mov.u32 	%r478, %r1;
	@%p24 bra 	$L__BB2_6;
	mul.wide.u32 	%rd73, %r1, 4;
	add.s64 	%rd74, %rd2, %rd73;
	ld.global.u32 	%r488, [%rd74];
	add.s32 	%r478, %r1, 256;
$L__BB2_6:
	setp.ge.u32 	%p25, %r478, %r90;
	@%p25 bra 	$L__BB2_19;
	not.b32 	%r298, %r478;
	add.s32 	%r299, %r90, %r298;
	shr.u32 	%r300, %r299, 8;
	add.s32 	%r6, %r300, 1;
	and.b32  	%r7, %r6, 15;
	setp.lt.u32 	%p26, %r299, 3840;
	@%p26 bra 	$L__BB2_10;
	and.b32  	%r301, %r6, 33554416;
	neg.s32 	%r474, %r301;
	mul.wide.u32 	%rd75, %r478, 4;
	add.s64 	%rd76, %rd75, %rd2;
	add.s64 	%rd82, %rd76, 8192;
$L__BB2_9:
	.pragma "nounroll";
	ld.global.u32 	%r302, [%rd82+-8192];
	add.s32 	%r303, %r302, %r488;
	ld.global.u32 	%r304, [%rd82+-7168];
	add.s32 	%r305, %r304, %r303;
	ld.global.u32 	%r306, [%rd82+-6144];
	add.s32 	%r307, %r306, %r305;
	ld.global.u32 	%r308, [%rd82+-5120];
	add.s32 	%r309, %r308, %r307;
	ld.global.u32 	%r310, [%rd82+-4096];
	add.s32 	%r311, %r310, %r309;
	ld.global.u32 	%r312, [%rd82+-3072];
	add.s32 	%r313, %r312, %r311;
	ld.global.u32 	%r314, [%rd82+-2048];
	add.s32 	%r315, %r314, %r313;
	ld.global.u32 	%r316, [%rd82+-1024];
	add.s32 	%r317, %r316, %r315;
	ld.global.u32 	%r318, [%rd82];
	add.s32 	%r319, %r318, %r317;
	ld.global.u32 	%r320, [%rd82+1024];
	add.s32 	%r321, %r320, %r319;
	ld.global.u32 	%r322, [%rd82+2048];
	add.s32 	%r323, %r322, %r321;
	ld.global.u32 	%r324, [%rd82+3072];
	add.s32 	%r325, %r324, %r323;
	ld.global.u32 	%r326, [%rd82+4096];
	add.s32 	%r327, %r326, %r325;
	ld.global.u32 	%r328, [%rd82+5120];
	add.s32 	%r329, %r328, %r327;
	ld.global.u32 	%r330, [%rd82+6144];
	add.s32 	%r331, %r330, %r329;
	ld.global.u32 	%r332, [%rd82+7168];
	add.s32 	%r488, %r332, %r331;
	add.s32 	%r478, %r478, 4096;
	add.s32 	%r474, %r474, 16;
	add.s64 	%rd82, %rd82, 16384;
	setp.ne.s32 	%p27, %r474, 0;
	@%p27 bra 	$L__BB2_9;
$L__BB2_10:
	setp.eq.s32 	%p28, %r7, 0;
	@%p28 bra 	$L__BB2_19;
	and.b32  	%r18, %r6, 7;
	setp.lt.u32 	%p29, %r7, 8;
	@%p29 bra 	$L__BB2_13;
	mul.wide.u32 	%rd77, %r478, 4;
	add.s64 	%rd78, %rd2, %rd77;
	ld.global.u32 	%r334, [%rd78];
	add.s32 	%r335, %r334, %r488;
	ld.global.u32 	%r336, [%rd78+1024];
	add.s32 	%r337, %r336, %r335;
	ld.global.u32 	%r338, [%rd78+2048];
	add.s32 	%r339, %r338, %r337;
	ld.global.u32 	%r340, [%rd78+3072];
	add.s32 	%r341, %r340, %r339;
	ld.global.u32 	%r342, [%rd78+4096];
	add.s32 	%r343, %r342, %r341;
	ld.global.u32 	%r344, [%rd78+5120];
	add.s32 	%r345, %r344, %r343;
	ld.global.u32 	%r346, [%rd78+6144];
	add.s32 	%r347, %r346, %r345;
	ld.global.u32 	%r348, [%rd78+7168];
	add.s32 	%r488, %r348, %r347;
	add.s32 	%r478, %r478, 2048;
$L__BB2_13:
	setp.eq.s32 	%p30, %r18, 0;
	@%p30 bra 	$L__BB2_19;
	and.b32  	%r24, %r6, 3;
	setp.lt.u32 	%p31, %r18, 4;
	@%p31 bra 	$L__BB2_16;
	mul.wide.u32 	%rd79, %r478, 4;
	add.s64 	%rd80, %rd2, %rd79;
	ld.global.u32 	%r350, [%rd80];
	add.s32 	%r351, %r350, %r488;
	ld.global.u32 	%r352, [%rd80+1024];
	add.s32 	%r353, %r352, %r351;
	ld.global.u32 	%r354, [%rd80+2048];
	add.s32 	%r355, %r354, %r353;
	ld.global.u32 	%r356, [%rd80+3072];
	add.s32 	%r488, %r356, %r355;
	add.s32 	%r478, %r478, 1024;
$L__BB2_16:
	setp.eq.s32 	%p32, %r24, 0;
	@%p32 bra 	$L__BB2_19;
	mul.wide.u32 	%rd81, %r478, 4;
	add.s64 	%rd83, %rd2, %rd81;
	neg.s32 	%r486, %r24;
$L__BB2_18:
	.pragma "nounroll";
	ld.global.u32 	%r357, [%rd83];
	add.s32 	%r488, %r357, %r488;
	add.s64 	%rd83, %rd83, 1024;
	add.s32 	%r486, %r486, 1;
	setp.ne.s32 	%p33, %r486, 0;
	@%p33 bra 	$L__BB2_18;
$L__BB2_19:
	setp.lt.u32 	%p34, %r90, 256;
	@%p34 bra 	$L__BB2_24;
	// begin inline asm
	mov.u32 %r421, %laneid;
	// end inline asm
	mov.b32 	%r424, 1;
	mov.b32 	%r445, 31;
	mov.b32 	%r446, -1;
	// begin inline asm
	shfl.sync.down.b32 %r422, %r488, %r424, %r445, %r446;
	// end inline asm
	setp.gt.s32 	%p50, %r421, 30;
	selp.b32 	%r447, 0, %r422, %p50;
	add.s32 	%r428, %r447, %r488;
	mov.b32 	%r429, 2;
	// begin inline asm
	shfl.sync.down.b32 %r427, %r428, %r429, %r445, %r446;
	// end inline asm
	setp.gt.s32 	%p51, %r421, 29;
	selp.b32 	%r448, 0, %r427, %p51;
	add.s32 	%r433, %r428, %r448;
	mov.b32 	%r434, 4;
	// begin inline asm
	shfl.sync.down.b32 %r432, %r433, %r434, %r445, %r446;
	// end inline asm
	setp.gt.s32 	%p52, %r421, 27;
	selp.b32 	%r449, 0, %r432, %p52;
	add.s32 	%r438, %r433, %r449;
	mov.b32 	%r439, 8;
	// begin inline asm
	shfl.sync.down.b32 %r437, %r438, %r439, %r445, %r446;
	// end inline asm
	setp.gt.s32 	%p53, %r421, 23;
	selp.b32 	%r450, 0, %r437, %p53;
	add.s32 	%r443, %r438, %r450;
	mov.b32 	%r444, 16;
	// begin inline asm
	shfl.sync.down.b32 %r442, %r443, %r444, %r445, %r446;
	// end inline asm
	setp.gt.s32 	%p54, %r421, 15;
	selp.b32 	%r451, 0, %r442, %p54;
	add.s32 	%r510, %r443, %r451;
	setp.ne.s32 	%p55, %r421, 0;
	@%p55 bra 	$L__BB2_22;
	shr.u32 	%r452, %r1, 3;
	and.b32  	%r453, %r452, 124;
	mov.u32 	%r454, _ZZN3cub18CUB_300001_SM_10006detail6reduce28DeviceReduceSingleTileKernelINS2_10policy_hubIijN4cuda3std3__44plusIiEEE10Policy1000EN6thrust24THRUST_300001_SM_1000_NS10device_ptrIiEEPijS9_iiNS7_10__identityEEEvT0_T1_T2_T3_T4_T6_E12temp_storage;
	add.s32 	%r455, %r454, %r453;
	st.shared.u32 	[%r455+8], %r510;
$L__BB2_22:
	bar.sync 	0;
	setp.ne.s32 	%p56, %r1, 0;
	@%p56 bra 	$L__BB2_50;
	ld.shared.u32 	%r456, [_ZZN3cub18CUB_300001_SM_10006detail6reduce28DeviceReduceSingleTileKernelINS2_10policy_hubIijN4cuda3std3__44plusIiEEE10Policy1000EN6thrust24THRUST_300001_SM_1000_NS10device_ptrIiEEPijS9_iiNS7_10__identityEEEvT0_T1_T2_T3_T4_T6_E12temp_storage+12];
	add.s32 	%r457, %r456, %r510;
	ld.shared.u32 	%r458, [_ZZN3cub18CUB_300001_SM_10006detail6reduce28DeviceReduceSingleTileKernelINS2_10policy_hubIijN4cuda3std3__44plusIiEEE10Policy1000EN6thrust24THRUST_300001_SM_1000_NS10device_ptrIiEEPijS9_iiNS7_10__identityEEEvT0_T1_T2_T3_T4_T6_E12temp_storage+16];
	add.s32 	%r459, %r457, %r458;
	ld.shared.u32 	%r460, [_ZZN3cub18CUB_300001_SM_10006detail6reduce28DeviceReduceSingleTileKernelINS2_10policy_hubIijN4cuda3std3__44plusIiEEE10Policy1000EN6thrust24THRUST_300001_SM_1000_NS10device_ptrIiEEPijS9_iiNS7_10__identityEEEvT0_T1_T2_T3_T4_T6_E12temp_storage+20];
	add.s32 	%r461, %r459, %r460;
	ld.shared.u32 	%r462, [_ZZN3cub18CUB_300001_SM_10006detail6reduce28DeviceReduceSingleTileKernelINS2_10policy_hubIijN4cuda3std3__44plusIiEEE10Policy1000EN6thrust24THRUST_300001_SM_1000_NS10device_ptrIiEEPijS9_iiNS7_10__identityEEEvT0_T1_T2_T3_T4_T6_E12temp_storage+24];
	add.s32 	%r463, %r461, %r462;
	ld.shared.u32 	%r464, [_ZZN3cub18CUB_300001_SM_10006detail6reduce28DeviceReduceSingleTileKernelINS2_10policy_hubIijN4cuda3std3__44plusIiEEE10Policy1000EN6thrust24THRUST_300001_SM_1000_NS10device_ptrIiEEPijS9_iiNS7_10__identityEEEvT0_T1_T2_T3_T4_T6_E12temp_storage+28];
	add.s32 	%r465, %r463, %r464;
	ld.shared.u32 	%r466, [_ZZN3cub18CUB_300001_SM_10006detail6reduce28DeviceReduceSingleTileKernelINS2_10policy_hubIijN4cuda3std3__44plusIiEEE10Policy1000EN6thrust24THRUST_300001_SM_1000_NS10device_ptrIiEEPijS9_iiNS7_10__identityEEEvT0_T1_T2_T3_T4_T6_E12temp_storage+32];
	add.s32 	%r467, %r465, %r466;
	ld.shared.u32 	%r468, [_ZZN3cub18CUB_300001_SM_10006detail6reduce28DeviceReduceSingleTileKernelINS2_10policy_hubIijN4cuda3std3__44plusIiEEE10Policy1000EN6thrust24THRUST_300001_SM_1000_NS10device_ptrIiEEPijS9_iiNS7_10__identityEEEvT0_T1_T2_T3_T4_T6_E12temp_storage+36];
	add.s32 	%r510, %r467, %r468;
	bra.uni 	$L__BB2_50;
$L__BB2_24:
	// begin inline asm
	mov.u32 %r358, %laneid;
	// end inline asm
	and.b32  	%r384, %r1, 992;
	add.s32 	%r385, %r384, 32;
	setp.gt.u32 	%p35, %r385, %r90;
	not.b32 	%r386, %r384;
	add.s32 	%r387, %r90, %r386;
	selp.b32 	%r382, %r387, 31, %p35;
	mov.b32 	%r361, 1;
	mov.b32 	%r383, -1;
	// begin inline asm
	shfl.sync.down.b32 %r359, %r488, %r361, %r382, %r383;
	// end inline asm
	setp.lt.s32 	%p36, %r358, %r382;
	selp.b32 	%r388, %r359, 0, %p36;
	add.s32 	%r365, %r388, %r488;
	mov.b32 	%r366, 2;
	// begin inline asm
	shfl.sync.down.b32 %r364, %r365, %r366, %r382, %r383;
	// end inline asm
	add.s32 	%r389, %r358, 2;
	setp.gt.s32 	%p37, %r389, %r382;
	selp.b32 	%r390, 0, %r364, %p37;
	add.s32 	%r370, %r365, %r390;
	mov.b32 	%r371, 4;
	// begin inline asm
	shfl.sync.down.b32 %r369, %r370, %r371, %r382, %r383;
	// end inline asm
	add.s32 	%r391, %r358, 4;
	setp.gt.s32 	%p38, %r391, %r382;
	selp.b32 	%r392, 0, %r369, %p38;
	add.s32 	%r375, %r370, %r392;
	mov.b32 	%r376, 8;
	// begin inline asm
	shfl.sync.down.b32 %r374, %r375, %r376, %r382, %r383;
	// end inline asm
	add.s32 	%r393, %r358, 8;
	setp.gt.s32 	%p39, %r393, %r382;
	selp.b32 	%r394, 0, %r374, %p39;
	add.s32 	%r380, %r375, %r394;
	mov.b32 	%r381, 16;
	// begin inline asm
	shfl.sync.down.b32 %r379, %r380, %r381, %r382, %r383;
	// end inline asm
	add.s32 	%r395, %r358, 16;
	setp.gt.s32 	%p40, %r395, %r382;
	selp.b32 	%r396, 0, %r379, %p40;
	add.s32 	%r510, %r380, %r396;
	setp.ne.s32 	%p41, %r358, 0;
	@%p41 bra 	$L__BB2_26;
	shr.u32 	%r397, %r1, 3;
	and.b32  	%r398, %r397, 124;
	mov.u32 	%r399, _ZZN3cub18CUB_300001_SM_10006detail6reduce28DeviceReduceSingleTileKernelINS2_10policy_hubIijN4cuda3std3__44plusIiEEE10Policy1000EN6thrust24THRUST_300001_SM_1000_NS10device_ptrIiEEPijS9_iiNS7_10__identityEEEvT0_T1_T2_T3_T4_T6_E12temp_storage;
	add.s32 	%r400, %r399, %r398;
	st.shared.u32 	[%r400+8], %r510;
$L__BB2_26:
	bar.sync 	0;
	setp.ne.s32 	%p42, %r1, 0;
	@%p42 bra 	$L__BB2_50;
	setp.gt.u32 	%p43, %r90, 32;
	ld.shared.u32 	%r401, [_ZZN3cub18CUB_300001_SM_10006detail6reduce28DeviceReduceSingleTileKernelINS2_10policy_hubIijN4cuda3std3__44plusIiEEE10Policy1000EN6thrust24THRUST_300001_SM_1000_NS10device_ptrIiEEPijS9_iiNS7_10__identityEEEvT0_T1_T2_T3_T4_T6_E12temp_storage+12];
	selp.b32 	%r402, %r401, 0, %p43;
	add.s32 	%r403, %r402, %r510;
	setp.gt.u32 	%p44, %r90, 64;
	ld.shared.u32 	%r404, [_ZZN3cub18CUB_300001_SM_10006detail6reduce28DeviceReduceSingleTileKernelINS2_10policy_hubIijN4cuda3std3__44plusIiEEE10Policy1000EN6thrust24THRUST_300001_SM_1000_NS10device_ptrIiEEPijS9_iiNS7_10__identityEEEvT0_T1_T2_T3_T4_T6_E12temp_storage+16];
	selp.b32 	%r405, %r404, 0, %p44;
	add.s32 	%r406, %r403, %r405;
	setp.gt.u32 	%p45, %r90, 96;
	ld.shared.u32 	%r407, [_ZZN3cub18CUB_300001_SM_10006detail6reduce28DeviceReduceSingleTileKernelINS2_10policy_hubIijN4cuda3std3__44plusIiEEE10Policy1000EN6thrust24THRUST_300001_SM_1000_NS10device_ptrIiEEPijS9_iiNS7_10__identityEEEvT0_T1_T2_T3_T4_T6_E12temp_storage+20];
	selp.b32 	%r408, %r407, 0, %p45;
	add.s32 	%r409, %r406, %r408;
	setp.gt.u32 	%p46, %r90, 128;
	ld.shared.u32 	%r410, [_ZZN3cub18CUB_300001_SM_10006detail6reduce28DeviceReduceSingleTileKernelINS2_10policy_hubIijN4cuda3std3__44plusIiEEE10Policy1000EN6thrust24THRUST_300001_SM_1000_NS10device_ptrIiEEPijS9_iiNS7_10__identityEEEvT0_T1_T2_T3_T4_T6_E12temp_storage+24];
	selp.b32 	%r411, %r410, 0, %p46;
	add.s32 	%r412, %r409, %r411;
	setp.gt.u32 	%p47, %r90, 160;
	ld.shared.u32 	%r413, [_ZZN3cub18CUB_300001_SM_10006detail6reduce28DeviceReduceSingleTileKernelINS2_10policy_hubIijN4cuda3std3__44plusIiEEE10Policy1000EN6thrust24THRUST_300001_SM_1000_NS10device_ptrIiEEPijS9_iiNS7_10__identityEEEvT0_T1_T2_T3_T4_T6_E12temp_storage+28];
	selp.b32 	%r414, %r413, 0, %p47;
	add.s32 	%r415, %r412, %r414;
	setp.gt.u32 	%p48, %r90, 192;
	ld.shared.u32 	%r416, [_ZZN3cub18CUB_300001_SM_10006detail6reduce28DeviceReduceSingleTileKernelINS2_10policy_hubIijN4cuda3std3__44plusIiEEE10Policy1000EN6thrust24THRUST_300001_SM_1000_NS10device_ptrIiEEPijS9_iiNS7_10__identityEEEvT0_T1_T2_T3_T4_T6_E12temp_storage+32];
	selp.b32 	%r417, %r416, 0, %p48;
	add.s32 	%r418, %r415, %r417;
	setp.gt.u32 	%p49, %r90, 224;
	ld.shared.u32 	%r419, [_ZZN3cub18CUB_300001_SM_10006detail6reduce28DeviceReduceSingleTileKernelINS2_10policy_hubIijN4cuda3std3__44plusIiEEE10Policy1000EN6thrust24THRUST_300001_SM_1000_NS10device_ptrIiEEPijS9_iiNS7_10__identityEEEvT0_T1_T2_T3_T4_T6_E12temp_storage+36];
	selp.b32 	%r420, %r419, 0, %p49;
	add.s32 	%r510, %r418, %r420;
	bra.uni 	$L__BB2_50;
$L__BB2_28:
	mov.u32 	%r40, %tid.x;
	mul.wide.u32 	%rd11, %r40, 4;
	add.s64 	%rd12, %rd2, %rd11;
	ld.global.u32 	%r93, [%rd12];
	ld.global.u32 	%r94, [%rd12+1024];
	ld.global.u32 	%r95, [%rd12+2048];
	ld.global.u32 	%r96, [%rd12+3072];
	ld.global.u32 	%r97, [%rd12+4096];
	ld.global.u32 	%r98, [%rd12+5120];
	ld.global.u32 	%r99, [%rd12+6144];
	ld.global.u32 	%r100, [%rd12+7168];
	ld.global.u32 	%r101, [%rd12+8192];
	ld.global.u32 	%r102, [%rd12+9216];
	ld.global.u32 	%r103, [%rd12+10240];
	ld.global.u32 	%r104, [%rd12+11264];
	ld.global.u32 	%r105, [%rd12+12288];
	ld.global.u32 	%r106, [%rd12+13312];
	ld.global.u32 	%r107, [%rd12+14336];
	ld.global.u32 	%r108, [%rd12+15360];
	add.s32 	%r109, %r94, %r93;
	add.s32 	%r110, %r95, %r109;
	add.s32 	%r111, %r96, %r110;
	add.s32 	%r112, %r97, %r111;
	add.s32 	%r113, %r98, %r112;
	add.s32 	%r114, %r99, %r113;
	add.s32 	%r115, %r100, %r114;
	add.s32 	%r116, %r101, %r115;
	add.s32 	%r117, %r102, %r116;
	add.s32 	%r118, %r103, %r117;
	add.s32 	%r119, %r104, %r118;
	add.s32 	%r120, %r105, %r119;
	add.s32 	%r121, %r106, %r120;
	add.s32 	%r122, %r107, %r121;
	add.s32 	%r509, %r108, %r122;
	add.s32 	%r42, %r90, -4096;
	setp.lt.u32 	%p3, %r42, 4096;
	mov.b32 	%r492, 4096;
	@%p3 bra 	$L__BB2_32;
	mov.b32 	%r492, 4096;
$L__BB2_30:
	add.s32 	%r124, %r40, %r492;
	mul.wide.u32 	%rd13, %r124, 4;
	add.s64 	%rd14, %rd2, %rd13;
	ld.global.u32 	%r125, [%rd14];
	ld.global.u32 	%r126, [%rd14+1024];
	ld.global.u32 	%r127, [%rd14+2048];
	ld.global.u32 	%r128, [%rd14+3072];
	ld.global.u32 	%r129, [%rd14+4096];
	ld.global.u32 	%r130, [%rd14+5120];
	ld.global.u32 	%r131, [%rd14+6144];
	ld.global.u32 	%r132, [%rd14+7168];
	ld.global.u32 	%r133, [%rd14+8192];
	ld.global.u32 	%r134, [%rd14+9216];
	ld.global.u32 	%r135, [%rd14+10240];
	ld.global.u32 	%r136, [%rd14+11264];
	ld.global.u32 	%r137, [%rd14+12288];
	ld.global.u32 	%r138, [%rd14+13312];
	ld.global.u32 	%r139, [%rd14+14336];
	ld.global.u32 	%r140, [%rd14+15360];
	add.s32 	%r141, %r125, %r509;
	add.s32 	%r142, %r126, %r141;
	add.s32 	%r143, %r127, %r142;
	add.s32 	%r144, %r128, %r143;
	add.s32 	%r145, %r129, %r144;
	add.s32 	%r146, %r130, %r145;
	add.s32 	%r147, %r131, %r146;
	add.s32 	%r148, %r132, %r147;
	add.s32 	%r149, %r133, %r148;
	add.s32 	%r150, %r134, %r149;
	add.s32 	%r151, %r135, %r150;
	add.s32 	%r152, %r136, %r151;
	add.s32 	%r153, %r137, %r152;
	add.s32 	%r154, %r138, %r153;
	add.s32 	%r155, %r139, %r154;
	add.s32 	%r509, %r140, %r155;
	sub.s32 	%r156, %r90, %r492;
	setp.lt.u32 	%p4, %r156, 4096;
	@%p4 bra 	$L__BB2_46;
	add.s32 	%r492, %r492, 4096;
	setp.le.u32 	%p5, %r492, %r42;
	@%p5 bra 	$L__BB2_30;
$L__BB2_32:
	setp.le.u32 	%p6, %r90, %r492;
	sub.s32 	%r157, %r90, %r492;
	setp.ge.s32 	%p7, %r40, %r157;
	or.pred  	%p8, %p6, %p7;
	@%p8 bra 	$L__BB2_46;
	not.b32 	%r160, %r40;
	add.s32 	%r161, %r90, %r160;
	sub.s32 	%r162, %r161, %r492;
	shr.u32 	%r163, %r162, 8;
	add.s32 	%r49, %r163, 1;
	and.b32  	%r50, %r49, 15;
	setp.lt.u32 	%p9, %r162, 3840;
	mov.u32 	%r501, %r40;
	@%p9 bra 	$L__BB2_37;
	or.b32  	%r495, %r40, 2048;
	add.s32 	%r494, %r40, %r492;
	and.b32  	%r164, %r49, 33554416;
	neg.s32 	%r493, %r164;
$L__BB2_35:
	.pragma "nounroll";
	mul.wide.u32 	%rd15, %r494, 4;
	add.s64 	%rd16, %rd2, %rd15;
	ld.global.u32 	%r165, [%rd16];
	add.s32 	%r166, %r165, %r509;
	add.s32 	%r167, %r494, 256;
	mul.wide.u32 	%rd17, %r167, 4;
	add.s64 	%rd18, %rd2, %rd17;
	ld.global.u32 	%r168, [%rd18];
	add.s32 	%r169, %r168, %r166;
	add.s32 	%r170, %r494, 512;
	mul.wide.u32 	%rd19, %r170, 4;
	add.s64 	%rd20, %rd2, %rd19;
	ld.global.u32 	%r171, [%rd20];
	add.s32 	%r172, %r171, %r169;
	add.s32 	%r173, %r494, 768;
	mul.wide.u32 	%rd21, %r173, 4;
	add.s64 	%rd22, %rd2, %rd21;
	ld.global.u32 	%r174, [%rd22];
	add.s32 	%r175, %r174, %r172;
	add.s32 	%r176, %r494, 1024;
	mul.wide.u32 	%rd23, %r176, 4;
	add.s64 	%rd24, %rd2, %rd23;
	ld.global.u32 	%r177, [%rd24];
	add.s32 	%r178, %r177, %r175;
	add.s32 	%r179, %r494, 1280;
	mul.wide.u32 	%rd25, %r179, 4;
	add.s64 	%rd26, %rd2, %rd25;
	ld.global.u32 	%r180, [%rd26];
	add.s32 	%r181, %r180, %r178;
	add.s32 	%r182, %r494, 1536;
	mul.wide.u32 	%rd27, %r182, 4;
	add.s64 	%rd28, %rd2, %rd27;
	ld.global.u32 	%r183, [%rd28];
	add.s32 	%r184, %r183, %r181;
	add.s32 	%r185, %r494, 1792;
	mul.wide.u32 	%rd29, %r185, 4;
	add.s64 	%rd30, %rd2, %rd29;
	ld.global.u32 	%r186, [%rd30];
	add.s32 	%r187, %r186, %r184;
	add.s32 	%r188, %r494, 2048;
	mul.wide.u32 	%rd31, %r188, 4;
	add.s64 	%rd32, %rd2, %rd31;
	ld.global.u32 	%r189, [%rd32];
	add.s32 	%r190, %r189, %r187;
	add.s32 	%r191, %r494, 2304;
	mul.wide.u32 	%rd33, %r191, 4;
	add.s64 	%rd34, %rd2, %rd33;
	ld.global.u32 	%r192, [%rd34];
	add.s32 	%r193, %r192, %r190;
	add.s32 	%r194, %r494, 2560;
	mul.wide.u32 	%rd35, %r194, 4;
	add.s64 	%rd36, %rd2, %rd35;
	ld.global.u32 	%r195, [%rd36];
	add.s32 	%r196, %r195, %r193;
	add.s32 	%r197, %r494, 2816;
	mul.wide.u32 	%rd37, %r197, 4;
	add.s64 	%rd38, %rd2, %rd37;
	ld.global.u32 	%r198, [%rd38];
	add.s32 	%r199, %r198, %r196;
	add.s32 	%r200, %r494, 3072;
	mul.wide.u32 	%rd39, %r200, 4;
	add.s64 	%rd40, %rd2, %rd39;
	ld.global.u32 	%r201, [%rd40];
	add.s32 	%r202, %r201, %r199;
	add.s32 	%r203, %r494, 3328;
	mul.wide.u32 	%rd41, %r203, 4;
	add.s64 	%rd42, %rd2, %rd41;
	ld.global.u32 	%r204, [%rd42];
	add.s32 	%r205, %r204, %r202;
	add.s32 	%r206, %r494, 3584;
	mul.wide.u32 	%rd43, %r206, 4;
	add.s64 	%rd44, %rd2, %rd43;
	ld.global.u32 	%r207, [%rd44];
	add.s32 	%r208, %r207, %r205;
	add.s32 	%r209, %r494, 3840;
	mul.wide.u32 	%rd45, %r209, 4;
	add.s64 	%rd46, %rd2, %rd45;
	ld.global.u32 	%r210, [%rd46];
	add.s32 	%r509, %r210, %r208;
	add.s32 	%r495, %r495, 4096;
	add.s32 	%r494, %r494, 4096;
	add.s32 	%r493, %r493, 16;
	setp.ne.s32 	%p10, %r493, 0;
	@%p10 bra 	$L__BB2_35;
	add.s32 	%r501, %r495, -2048;
$L__BB2_37:
	setp.eq.s32 	%p11, %r50, 0;
	@%p11 bra 	$L__BB2_46;
	and.b32  	%r66, %r49, 7;
	setp.lt.u32 	%p12, %r50, 8;
	@%p12 bra 	$L__BB2_40;
	add.s32 	%r212, %r501, %r492;
	mul.wide.u32 	%rd47, %r212, 4;
	add.s64 	%rd48, %rd2, %rd47;
	ld.global.u32 	%r213, [%rd48];
	add.s32 	%r214, %r213, %r509;
	add.s32 	%r215, %r212, 256;
	mul.wide.u32 	%rd49, %r215, 4;
	add.s64 	%rd50, %rd2, %rd49;
	ld.global.u32 	%r216, [%rd50];
	add.s32 	%r217, %r216, %r214;
	add.s32 	%r218, %r212, 512;
	mul.wide.u32 	%rd51, %r218, 4;
	add.s64 	%rd52, %rd2, %rd51;
	ld.global.u32 	%r219, [%rd52];
	add.s32 	%r220, %r219, %r217;
	add.s32 	%r221, %r212, 768;
	mul.wide.u32 	%rd53, %r221, 4;
	add.s64 	%rd54, %rd2, %rd53;
	ld.global.u32 	%r222, [%rd54];
	add.s32 	%r223, %r222, %r220;
	add.s32 	%r224, %r212, 1024;
	mul.wide.u32 	%rd55, %r224, 4;
	add.s64 	%rd56, %rd2, %rd55;
	ld.global.u32 	%r225, [%rd56];
	add.s32 	%r226, %r225, %r223;
	add.s32 	%r227, %r212, 1280;
	mul.wide.u32 	%rd57, %r227, 4;
	add.s64 	%rd58, %rd2, %rd57;
	ld.global.u32 	%r228, [%rd58];
	add.s32 	%r229, %r228, %r226;
	add.s32 	%r230, %r212, 1536;
	mul.wide.u32 	%rd59, %r230, 4;
	add.s64 	%rd60, %rd2, %rd59;
	ld.global.u32 	%r231, [%rd60];
	add.s32 	%r232, %r231, %r229;
	add.s32 	%r233, %r212, 1792;
	mul.wide.u32 	%rd61, %r233, 4;
	add.s64 	%rd62, %rd2, %rd61;
	ld.global.u32 	%r234, [%rd62];
	add.s32 	%r509, %r234, %r232;
	add.s32 	%r501, %r501, 2048;
$L__BB2_40:
	setp.eq.s32 	%p13, %r66, 0;
	@%p13 bra 	$L__BB2_46;
	and.b32  	%r72, %r49, 3;
	setp.lt.u32 	%p14, %r66, 4;
	@%p14 bra 	$L__BB2_43;
	add.s32 	%r236, %r501, %r492;
	mul.wide.u32 	%rd63, %r236, 4;
	add.s64 	%rd64, %rd2, %rd63;
	ld.global.u32 	%r237, [%rd64];
	add.s32 	%r238, %r237, %r509;
	add.s32 	%r239, %r236, 256;
	mul.wide.u32 	%rd65, %r239, 4;
	add.s64 	%rd66, %rd2, %rd65;
	ld.global.u32 	%r240, [%rd66];
	add.s32 	%r241, %r240, %r238;
	add.s32 	%r242, %r236, 512;
	mul.wide.u32 	%rd67, %r242, 4;
	add.s64 	%rd68, %rd2, %rd67;
	ld.global.u32 	%r243, [%rd68];
	add.s32 	%r244, %r243, %r241;
	add.s32 	%r245, %r236, 768;
	mul.wide.u32 	%rd69, %r245, 4;
	add.s64 	%rd70, %rd2, %rd69;
	ld.global.u32 	%r246, [%rd70];
	add.s32 	%r509, %r246, %r244;
	add.s32 	%r501, %r501, 1024;
$L__BB2_43:
	setp.eq.s32 	%p15, %r72, 0;
	@%p15 bra 	$L__BB2_46;
	add.s32 	%r507, %r501, %r492;
	neg.s32 	%r506, %r72;
$L__BB2_45:
	.pragma "nounroll";
	mul.wide.u32 	%rd71, %r507, 4;
	add.s64 	%rd72, %rd2, %rd71;
	ld.global.u32 	%r247, [%rd72];
	add.s32 	%r509, %r247, %r509;
	add.s32 	%r507, %r507, 256;
	add.s32 	%r506, %r506, 1;
	setp.ne.s32 	%p16, %r506, 0;
	@%p16 bra 	$L__BB2_45;
$L__BB2_46:
	// begin inline asm
	mov.u32 %r248, %laneid;
	// end inline asm
	mov.b32 	%r251, 1;
	mov.b32 	%r272, 31;
	mov.b32 	%r273, -1;
	// begin inline asm
	shfl.sync.down.b32 %r249, %r509, %r251, %r272, %r273;
	// end inline asm
	setp.gt.s32 	%p17, %r248, 30;
	selp.b32 	%r274, 0, %r249, %p17;
	add.s32 	%r255, %r274, %r509;
	mov.b32 	%r256, 2;
	// begin inline asm
	shfl.sync.down.b32 %r254, %r255, %r256, %r272, %r273;
	// end inline asm
	setp.gt.s32 	%p18, %r248, 29;
	selp.b32 	%r275, 0, %r254, %p18;
	add.s32 	%r260, %r255, %r275;
	mov.b32 	%r261, 4;
	// begin inline asm
	shfl.sync.down.b32 %r259, %r260, %r261, %r272, %r273;
	// end inline asm
	setp.gt.s32 	%p19, %r248, 27;
	selp.b32 	%r276, 0, %r259, %p19;
	add.s32 	%r265, %r260, %r276;
	mov.b32 	%r266, 8;
	// begin inline asm
	shfl.sync.down.b32 %r264, %r265, %r266, %r272, %r273;
	// end inline asm
	setp.gt.s32 	%p20, %r248, 23;
	selp.b32 	%r277, 0, %r264, %p20;
	add.s32 	%r270, %r265, %r277;
	mov.b32 	%r271, 16;
	// begin inline asm
	shfl.sync.down.b32 %r269, %r270, %r271, %r272, %r273;
	// end inline asm
	setp.gt.s32 	%p21, %r248, 15;
	selp.b32 	%r278, 0, %r269, %p21;
	add.s32 	%r510, %r270, %r278;
	setp.ne.s32 	%p22, %r248, 0;
	@%p22 bra 	$L__BB2_48;
	shr.u32 	%r279, %r40, 3;
	and.b32  	%r280, %r279, 124;
	mov.u32 	%r281, _ZZN3cub18CUB_300001_SM_10006detail6reduce28DeviceReduceSingleTileKernelINS2_10policy_hubIijN4cuda3std3__44plusIiEEE10Policy1000EN6thrust24THRUST_300001_SM_1000_NS10device_ptrIiEEPijS9_iiNS7_10__identityEEEvT0_T1_T2_T3_T4_T6_E12temp_storage;
	add.s32 	%r282, %r281, %r280;
	st.shared.u32 	[%r282+8], %r510;
$L__BB2_48:
	bar.sync 	0;
	setp.ne.s32 	%p23, %r40, 0;
	@%p23 bra 	$L__BB2_50;
	ld.shared.u32 	%r283, [_ZZN3cub18CUB_300001_SM_10006detail6reduce28DeviceReduceSingleTileKernelINS2_10policy_hubIijN4cuda3std3__44plusIiEEE10Policy1000EN6thrust24THRUST_300001_SM_1000_NS10device_ptrIiEEPijS9_iiNS7_10__identityEEEvT0_T1_T2_T3_T4_T6_E12temp_storage+12];
	add.s32 	%r284, %r283, %r510;
	ld.shared.u32 	%r285, [_ZZN3cub18CUB_300001_SM_10006detail6reduce28DeviceReduceSingleTileKernelINS2_10policy_hubIijN4cuda3std3__44plusIiEEE10Policy1000EN6thrust24THRUST_300001_SM_1000_NS10device_ptrIiEEPijS9_iiNS7_10__identityEEEvT0_T1_T2_T3_T4_T6_E12temp_storage+16];
	add.s32 	%r286, %r284, %r285;
	ld.shared.u32 	%r287, [_ZZN3cub18CUB_300001_SM_10006detail6reduce28DeviceReduceSingleTileKernelINS2_10policy_hubIijN4cuda3std3__44plusIiEEE10Policy1000EN6thrust24THRUST_300001_SM_1000_NS10device_ptrIiEEPijS9_iiNS7_10__identityEEEvT0_T1_T2_T3_T4_T6_E12temp_storage+20];
	add.s32 	%r288, %r286, %r287;
	ld.shared.u32 	%r289, [_ZZN3cub18CUB_300001_SM_10006detail6reduce28DeviceReduceSingleTileKernelINS2_10policy_hubIijN4cuda3std3__44plusIiEEE10Policy1000EN6thrust24THRUST_300001_SM_1000_NS10device_ptrIiEEPijS9_iiNS7_10__identityEEEvT0_T1_T2_T3_T4_T6_E12temp_storage+24];
	add.s32 	%r290, %r288, %r289;
	ld.shared.u32 	%r291, [_ZZN3cub18CUB_300001_SM_10006detail6reduce28DeviceReduceSingleTileKernelINS2_10policy_hubIijN4cuda3std3__44plusIiEEE10Policy1000EN6thrust24THRUST_300001_SM_1000_NS10device_ptrIiEEPijS9_iiNS7_10__identityEEEvT0_T1_T2_T3_T4_T6_E12temp_storage+28];
	add.s32 	%r292, %r290, %r291;
	ld.shared.u32 	%r293, [_ZZN3cub18CUB_300001_SM_10006detail6reduce28DeviceReduceSingleTileKernelINS2_10policy_hubIijN4cuda3std3__44plusIiEEE10Policy1000EN6thrust24THRUST_300001_SM_1000_NS10device_ptrIiEEPijS9_iiNS7_10__identityEEEvT0_T1_T2_T3_T4_T6_E12temp_storage+32];
	add.s32 	%r294, %r292, %r293;
	ld.shared.u32 	%r295, [_ZZN3cub18CUB_300001_SM_10006detail6reduce28DeviceReduceSingleTileKernelINS2_10policy_hubIijN4cuda3std3__44plusIiEEE10Policy1000EN6thrust24THRUST_300001_SM_1000_NS10device_ptrIiEEPijS9_iiNS7_10__identityEEEvT0_T1_T2_T3_T4_T6_E12temp_storage+36];
	add.s32 	%r510, %r294, %r295;
$L__BB2_50:
	mov.u32 	%r469, %tid.x;
	setp.ne.s32 	%p57, %r469, 0;
	@%p57 bra 	$L__BB2_52;
	add.s32 	%r470, %r510, %r91;
	st.global.u32 	[%rd1], %r470;
$L__BB2_52:
	ret;

}
	// .globl	_ZN3cub18CUB_300001_SM_10006detail6reduce18DeviceReduceKernelINS2_10policy_hubIijN4cuda3std3__44plusIiEEE10Policy1000EN6thrust24THRUST_300001_SM_1000_NS10device_ptrIiEEjS9_iNS7_10__identityEEEvT0_PT3_T1_NS0_13GridEvenShareISK_EET2_T4_
.visible .entry _ZN3cub18CUB_300001_SM_10006detail6reduce18DeviceReduceKernelINS2_10policy_hubIijN4cuda3std3__44plusIiEEE10Policy1000EN6thrust24THRUST_300001_SM_1000_NS10device_ptrIiEEjS9_iNS7_10__identityEEEvT0_PT3_T1_NS0_13GridEvenShareISK_EET2_T4_(
	.param .align 8 .b8 _ZN3cub18CUB_300001_SM_10006detail6reduce18DeviceReduceKernelINS2_10policy_hubIijN4cuda3std3__44plusIiEEE10Policy1000EN6thrust24THRUST_300001_SM_1000_NS10device_ptrIiEEjS9_iNS7_10__identityEEEvT0_PT3_T1_NS0_13GridEvenShareISK_EET2_T4__param_0[8],
	.param .u64 .ptr .align 1 _ZN3cub18CUB_300001_SM_10006detail6reduce18DeviceReduceKernelINS2_10policy_hubIijN4cuda3std3__44plusIiEEE10Policy1000EN6thrust24THRUST_300001_SM_1000_NS10device_ptrIiEEjS9_iNS7_10__identityEEEvT0_PT3_T1_NS0_13GridEvenShareISK_EET2_T4__param_1,
	.param .u32 _ZN3cub18CUB_300001_SM_10006detail6reduce18DeviceReduceKernelINS2_10policy_hubIijN4cuda3std3__44plusIiEEE10Policy1000EN6thrust24THRUST_300001_SM_1000_NS10device_ptrIiEEjS9_iNS7_10__identityEEEvT0_PT3_T1_NS0_13GridEvenShareISK_EET2_T4__param_2,
	.param .align 4 .b8 _ZN3cub18CUB_300001_SM_10006detail6reduce18DeviceReduceKernelINS2_10policy_hubIijN4cuda3std3__44plusIiEEE10Policy1000EN6thrust24THRUST_300001_SM_1000_NS10device_ptrIiEEjS9_iNS7_10__identityEEEvT0_PT3_T1_NS0_13GridEvenShareISK_EET2_T4__param_3[40],
	.param .align 1 .b8 _ZN3cub18CUB_300001_SM_10006detail6reduce18DeviceReduceKernelINS2_10policy_hubIijN4cuda3std3__44plusIiEEE10Policy1000EN6thrust24THRUST_300001_SM_1000_NS10device_ptrIiEEjS9_iNS7_10__identityEEEvT0_PT3_T1_NS0_13GridEvenShareISK_EET2_T4__param_4[1],
	.param .align 1 .b8 _ZN3cub18CUB_300001_SM_10006detail6reduce18DeviceReduceKernelINS2_10policy_hubIijN4cuda3std3__44plusIiEEE10Policy1000EN6thrust24THRUST_300001_SM_1000_NS10device_ptrIiEEjS9_iNS7_10__identityEEEvT0_PT3_T1_NS0_13GridEvenShareISK_EET2_T4__param_5[1]
)
.maxntid 256
{
	.reg .pred 	%p<57>;
	.reg .b16 	%rs<4>;
	.reg .b32 	%r<575>;
	.reg .b64 	%rd<130>;
	// demoted variable
	.shared .align 4 .b8 _ZZN3cub18CUB_300001_SM_10006detail6reduce18DeviceReduceKernelINS2_10policy_hubIijN4cuda3std3__44plusIiEEE10Policy1000EN6thrust24THRUST_300001_SM_1000_NS10device_ptrIiEEjS9_iNS7_10__identityEEEvT0_PT3_T1_NS0_13GridEvenShareISK_EET2_T4_E12temp_storage[44];
	ld.param.u32 	%r1, [_ZN3cub18CUB_300001_SM_10006detail6reduce18DeviceReduceKernelINS2_10policy_hubIijN4cuda3std3__44plusIiEEE10Policy1000EN6thrust24THRUST_300001_SM_1000_NS10device_ptrIiEEjS9_iNS7_10__identityEEEvT0_PT3_T1_NS0_13GridEvenShareISK_EET2_T4__param_3+20];
	ld.param.u32 	%r2, [_ZN3cub18CUB_300001_SM_10006detail6reduce18DeviceReduceKernelINS2_10policy_hubIijN4cuda3std3__44plusIiEEE10Policy1000EN6thrust24THRUST_300001_SM_1000_NS10device_ptrIiEEjS9_iNS7_10__identityEEEvT0_PT3_T1_NS0_13GridEvenShareISK_EET2_T4__param_3+24];
	ld.param.u64 	%rd3, [_ZN3cub18CUB_300001_SM_10006detail6reduce18DeviceReduceKernelINS2_10policy_hubIijN4cuda3std3__44plusIiEEE10Policy1000EN6thrust24THRUST_300001_SM_1000_NS10device_ptrIiEEjS9_iNS7_10__identityEEEvT0_PT3_T1_NS0_13GridEvenShareISK_EET2_T4__param_0];
	cvta.to.global.u64 	%rd1, %rd3;
	mov.u32 	%r3, %ctaid.x;
	shl.b32 	%r4, %r2, 12;
	shl.b32 	%r556, %r3, 12;
	sub.s32 	%r6, %r1, %r556;
	setp.gt.u32 	%p1, %r6, 4095;
	@%p1 bra 	$L__BB3_26;
	mov.u32 	%r7, %tid.x;
	setp.ge.u32 	%p23, %r7, %r6;
	mov.b32 	%r550, 0;
	mov.u32 	%r539, %r7;
	@%p23 bra 	$L__BB3_3;
	add.s32 	%r330, %r556, %r7;
	mul.wide.u32 	%rd66, %r330, 4;
	add.s64 	%rd67, %rd1, %rd66;
	ld.global.u32 	%r550, [%rd67];
	add.s32 	%r539, %r7, 256;
$L__BB3_3:
	setp.ge.u32 	%p24, %r539, %r6;
	@%p24 bra 	$L__BB3_17;
	not.b32 	%r332, %r539;
	add.s32 	%r333, %r1, %r332;
	sub.s32 	%r334, %r333, %r556;
	shr.u32 	%r335, %r334, 8;
	add.s32 	%r12, %r335, 1;
	and.b32  	%r13, %r12, 15;
	setp.lt.u32 	%p25, %r334, 3840;
	@%p25 bra 	$L__BB3_8;
	or.b32  	%r536, %r539, 2048;
	add.s32 	%r535, %r539, %r556;
	and.b32  	%r336, %r12, 33554416;
	neg.s32 	%r534, %r336;
$L__BB3_6:
	.pragma "nounroll";
	mul.wide.u32 	%rd68, %r535, 4;
	add.s64 	%rd69, %rd1, %rd68;
	ld.global.u32 	%r337, [%rd69];
	add.s32 	%r338, %r337, %r550;
	add.s32 	%r339, %r535, 256;
	mul.wide.u32 	%rd70, %r339, 4;
	add.s64 	%rd71, %rd1, %rd70;
	ld.global.u32 	%r340, [%rd71];
	add.s32 	%r341, %r340, %r338;
	add.s32 	%r342, %r535, 512;
	mul.wide.u32 	%rd72, %r342, 4;
	add.s64 	%rd73, %rd1, %rd72;
	ld.global.u32 	%r343, [%rd73];
	add.s32 	%r344, %r343, %r341;
	add.s32 	%r345, %r535, 768;
	mul.wide.u32 	%rd74, %r345, 4;
	add.s64 	%rd75, %rd1, %rd74;
	ld.global.u32 	%r346, [%rd75];
	add.s32 	%r347, %r346, %r344;
	add.s32 	%r348, %r535, 1024;
	mul.wide.u32 	%rd76, %r348, 4;
	add.s64 	%rd77, %rd1, %rd76;
	ld.global.u32 	%r349, [%rd77];
	add.s32 	%r350, %r349, %r347;
	add.s32 	%r351, %r535, 1280;
	mul.wide.u32 	%rd78, %r351, 4;
	add.s64 	%rd79, %rd1, %rd78;
	ld.global.u32 	%r352, [%rd79];
	add.s32 	%r353, %r352, %r350;
	add.s32 	%r354, %r535, 1536;
	mul.wide.u32 	%rd80, %r354, 4;
	add.s64 	%rd81, %rd1, %rd80;
	ld.global.u32 	%r355, [%rd81];
	add.s32 	%r356, %r355, %r353;
	add.s32 	%r357, %r535, 1792;
	mul.wide.u32 	%rd82, %r357, 4;
	add.s64 	%rd83, %rd1, %rd82;
	ld.global.u32 	%r358, [%rd83];
	add.s32 	%r359, %r358, %r356;
	add.s32 	%r360, %r535, 2048;
	mul.wide.u32 	%rd84, %r360, 4;
	add.s64 	%rd85, %rd1, %rd84;
	ld.global.u32 	%r361, [%rd85];
	add.s32 	%r362, %r361, %r359;
	add.s32 	%r363, %r535, 2304;
	mul.wide.u32 	%rd86, %r363, 4;
	add.s64 	%rd87, %rd1, %rd86;
	ld.global.u32 	%r364, [%rd87];
	add.s32 	%r365, %r364, %r362;
	add.s32 	%r366, %r535, 2560;
	mul.wide.u32 	%rd88, %r366, 4;
	add.s64 	%rd89, %rd1, %rd88;
	ld.global.u32 	%r367, [%rd89];
	add.s32 	%r368, %r367, %r365;
	add.s32 	%r369, %r535, 2816;
	mul.wide.u32 	%rd90, %r369, 4;
	add.s64 	%rd91, %rd1, %rd90;
	ld.global.u32 	%r370, [%rd91];
	add.s32 	%r371, %r370, %r368;
	add.s32 	%r372, %r535, 3072;
	mul.wide.u32 	%rd92, %r372, 4;
	add.s64 	%rd93, %rd1, %rd92;
	ld.global.u32 	%r373, [%rd93];
	add.s32 	%r374, %r373, %r371;
	add.s32 	%r375, %r535, 3328;
	mul.wide.u32 	%rd94, %r375, 4;
	add.s64 	%rd95, %rd1, %rd94;
	ld.global.u32 	%r376, [%rd95];
	add.s32 	%r377, %r376, %r374;
	add.s32 	%r378, %r535, 3584;
	mul.wide.u32 	%rd96, %r378, 4;
	add.s64 	%rd97, %rd1, %rd96;
	ld.global.u32 	%r379, [%rd97];
	add.s32 	%r380, %r379, %r377;
	add.s32 	%r381, %r535, 3840;
	mul.wide.u32 	%rd98, %r381, 4;
	add.s64 	%rd99, %rd1, %rd98;
	ld.global.u32 	%r382, [%rd99];
	add.s32 	%r550, %r382, %r380;
	add.s32 	%r536, %r536, 4096;
	add.s32 	%r535, %r535, 4096;
	add.s32 	%r534, %r534, 16;
	setp.ne.s32 	%p26, %r534, 0;
	@%p26 bra 	$L__BB3_6;
	add.s32 	%r539, %r536, -2048;
$L__BB3_8:
	setp.eq.s32 	%p27, %r13, 0;
	@%p27 bra 	$L__BB3_17;
	and.b32  	%r29, %r12, 7;
	setp.lt.u32 	%p28, %r13, 8;
	@%p28 bra 	$L__BB3_11;
	add.s32 	%r384, %r556, %r539;
	mul.wide.u32 	%rd100, %r384, 4;
	add.s64 	%rd101, %rd1, %rd100;
	ld.global.u32 	%r385, [%rd101];
	add.s32 	%r386, %r385, %r550;
	add.s32 	%r387, %r384, 256;
	mul.wide.u32 	%rd102, %r387, 4;
	add.s64 	%rd103, %rd1, %rd102;
	ld.global.u32 	%r388, [%rd103];
	add.s32 	%r389, %r388, %r386;
	add.s32 	%r390, %r384, 512;
	mul.wide.u32 	%rd104, %r390, 4;
	add.s64 	%rd105, %rd1, %rd104;
	ld.global.u32 	%r391, [%rd105];
	add.s32 	%r392, %r391, %r389;
	add.s32 	%r393, %r384, 768;
	mul.wide.u32 	%rd106, %r393, 4;
	add.s64 	%rd107, %rd1, %rd106;
	ld.global.u32 	%r394, [%rd107];
	add.s32 	%r395, %r394, %r392;
	add.s32 	%r396, %r384, 1024;
	mul.wide.u32 	%rd108, %r396, 4;
	add.s64 	%rd109, %rd1, %rd108;
	ld.global.u32 	%r397, [%rd109];
	add.s32 	%r398, %r397, %r395;
	add.s32 	%r399, %r384, 1280;
	mul.wide.u32 	%rd110, %r399, 4;
	add.s64 	%rd111, %rd1, %rd110;
	ld.global.u32 	%r400, [%rd111];
	add.s32 	%r401, %r400, %r398;
	add.s32 	%r402, %r384, 1536;
	mul.wide.u32 	%rd112, %r402, 4;
	add.s64 	%rd113, %rd1, %rd112;
	ld.global.u32 	%r403, [%rd113];
	add.s32 	%r404, %r403, %r401;
	add.s32 	%r405, %r384, 1792;
	mul.wide.u32 	%rd114, %r405, 4;
	add.s64 	%rd115, %rd1, %rd114;
	ld.global.u32 	%r406, [%rd115];
	add.s32 	%r550, %r406, %r404;
	add.s32 	%r539, %r539, 2048;
$L__BB3_11:
	setp.eq.s32 	%p29, %r29, 0;
	@%p29 bra 	$L__BB3_17;
	and.b32  	%r35, %r12, 3;
	setp.lt.u32 	%p30, %r29, 4;
	@%p30 bra 	$L__BB3_14;
	add.s32 	%r408, %r556, %r539;
	mul.wide.u32 	%rd116, %r408, 4;
	add.s64 	%rd117, %rd1, %rd116;
	ld.global.u32 	%r409, [%rd117];
	add.s32 	%r410, %r409, %r550;
	add.s32 	%r411, %r408, 256;
	mul.wide.u32 	%rd118, %r411, 4;
	add.s64 	%rd119, %rd1, %rd118;
	ld.global.u32 	%r412, [%rd119];
	add.s32 	%r413, %r412, %r410;
	add.s32 	%r414, %r408, 512;
	mul.wide.u32 	%rd120, %r414, 4;
	add.s64 	%rd121, %rd1, %rd120;
	ld.global.u32 	%r415, [%rd121];
	add.s32 	%r416, %r415, %r413;
	add.s32 	%r417, %r408, 768;
	mul.wide.u32 	%rd122, %r417, 4;
	add.s64 	%rd123, %rd1, %rd122;
	ld.global.u32 	%r418, [%rd123];
	add.s32 	%r550, %r418, %r416;
	add.s32 	%r539, %r539, 1024;
$L__BB3_14:
	setp.eq.s32 	%p31, %r35, 0;
	@%p31 bra 	$L__BB3_17;
	add.s32 	%r548, %r539, %r556;
	neg.s32 	%r547, %r35;
$L__BB3_16:
	.pragma "nounroll";
	mul.wide.u32 	%rd124, %r548, 4;
	add.s64 	%rd125, %rd1, %rd124;
	ld.global.u32 	%r419, [%rd125];
	add.s32 	%r550, %r419, %r550;
	add.s32 	%r548, %r548, 256;
	add.s32 	%r547, %r547, 1;
	setp.ne.s32 	%p32, %r547, 0;
	@%p32 bra 	$L__BB3_16;
$L__BB3_17:
	setp.lt.u32 	%p33, %r6, 256;
	@%p33 bra 	$L__BB3_22;
	// begin inline asm
	mov.u32 %r483, %laneid;
	// end inline asm
	mov.b32 	%r486, 1;
	mov.b32 	%r507, 31;
	mov.b32 	%r508, -1;
	// begin inline asm
	shfl.sync.down.b32 %r484, %r550, %r486, %r507, %r508;
	// end inline asm
	setp.gt.s32 	%p49, %r483, 30;
	selp.b32 	%r509, 0, %r484, %p49;
	add.s32 	%r490, %r509, %r550;
	mov.b32 	%r491, 2;
	// begin inline asm
	shfl.sync.down.b32 %r489, %r490, %r491, %r507, %r508;
	// end inline asm
	setp.gt.s32 	%p50, %r483, 29;
	selp.b32 	%r510, 0, %r489, %p50;
	add.s32 	%r495, %r490, %r510;
	mov.b32 	%r496, 4;
	// begin inline asm
	shfl.sync.down.b32 %r494, %r495, %r496, %r507, %r508;
	// end inline asm
	setp.gt.s32 	%p51, %r483, 27;
	selp.b32 	%r511, 0, %r494, %p51;
	add.s32 	%r500, %r495, %r511;
	mov.b32 	%r501, 8;
	// begin inline asm
	shfl.sync.down.b32 %r499, %r500, %r501, %r507, %r508;
	// end inline asm
	setp.gt.s32 	%p52, %r483, 23;
	selp.b32 	%r512, 0, %r499, %p52;
	add.s32 	%r505, %r500, %r512;
	mov.b32 	%r506, 16;
	// begin inline asm
	shfl.sync.down.b32 %r504, %r505, %r506, %r507, %r508;
	// end inline asm
	setp.gt.s32 	%p53, %r483, 15;
	selp.b32 	%r513, 0, %r504, %p53;
	add.s32 	%r574, %r505, %r513;
	setp.ne.s32 	%p54, %r483, 0;
	@%p54 bra 	$L__BB3_20;
	shr.u32 	%r514, %r7, 3;
	and.b32  	%r515, %r514, 124;
	mov.u32 	%r516, _ZZN3cub18CUB_300001_SM_10006detail6reduce18DeviceReduceKernelINS2_10policy_hubIijN4cuda3std3__44plusIiEEE10Policy1000EN6thrust24THRUST_300001_SM_1000_NS10device_ptrIiEEjS9_iNS7_10__identityEEEvT0_PT3_T1_NS0_13GridEvenShareISK_EET2_T4_E12temp_storage;
	add.s32 	%r517, %r516, %r515;
	st.shared.u32 	[%r517+8], %r574;
$L__BB3_20:
	bar.sync 	0;
	setp.ne.s32 	%p55, %r7, 0;
	@%p55 bra 	$L__BB3_48;
	ld.shared.u32 	%r518, [_ZZN3cub18CUB_300001_SM_10006detail6reduce18DeviceReduceKernelINS2_10policy_hubIijN4cuda3std3__44plusIiEEE10Policy1000EN6thrust24THRUST_300001_SM_1000_NS10device_ptrIiEEjS9_iNS7_10__identityEEEvT0_PT3_T1_NS0_13GridEvenShareISK_EET2_T4_E12temp_storage+12];
	add.s32 	%r519, %r518, %r574;
	ld.shared.u32 	%r520, [_ZZN3cub18CUB_300001_SM_10006detail6reduce18DeviceReduceKernelINS2_10policy_hubIijN4cuda3std3__44plusIiEEE10Policy1000EN6thrust24THRUST_300001_SM_1000_NS10device_ptrIiEEjS9_iNS7_10__identityEEEvT0_PT3_T1_NS0_13GridEvenShareISK_EET2_T4_E12temp_storage+16];
	add.s32 	%r521, %r519, %r520;
	ld.shared.u32 	%r522, [_ZZN3cub18CUB_300001_SM_10006detail6reduce18DeviceReduceKernelINS2_10policy_hubIijN4cuda3std3__44plusIiEEE10Policy1000EN6thrust24THRUST_300001_SM_1000_NS10device_ptrIiEEjS9_iNS7_10__identityEEEvT0_PT3_T1_NS0_13GridEvenShareISK_EET2_T4_E12temp_storage+20];
	add.s32 	%r523, %r521, %r522;
	ld.shared.u32 	%r524, [_ZZN3cub18CUB_300001_SM_10006detail6reduce18DeviceReduceKernelINS2_10policy_hubIijN4cuda3std3__44plusIiEEE10Policy1000EN6thrust24THRUST_300001_SM_1000_NS10device_ptrIiEEjS9_iNS7_10__identityEEEvT0_PT3_T1_NS0_13GridEvenShareISK_EET2_T4_E12temp_storage+24];
	add.s32 	%r525, %r523, %r524;
	ld.shared.u32 	%r526, [_ZZN3cub18CUB_300001_SM_10006detail6reduce18DeviceReduceKernelINS2_10policy_hubIijN4cuda3std3__44plusIiEEE10Policy1000EN6thrust24THRUST_300001_SM_1000_NS10device_ptrIiEEjS9_iNS7_10__identityEEEvT0_PT3_T1_NS0_13GridEvenShareISK_EET2_T4_E12temp_storage+28];
	add.s32 	%r527, %r525, %r526;
	ld.shared.u32 	%r528, [_ZZN3cub18CUB_300001_SM_10006detail6reduce18DeviceReduceKernelINS2_10policy_hubIijN4cuda3std3__44plusIiEEE10Policy1000EN6thrust24THRUST_300001_SM_1000_NS10device_ptrIiEEjS9_iNS7_10__identityEEEvT0_PT3_T1_NS0_13GridEvenShareISK_EET2_T4_E12temp_storage+32];
	add.s32 	%r529, %r527, %r528;
	ld.shared.u32 	%r530, [_ZZN3cub18CUB_300001_SM_10006detail6reduce18DeviceReduceKernelINS2_10policy_hubIijN4cuda3std3__44plusIiEEE10Policy1000EN6thrust24THRUST_300001_SM_1000_NS10device_ptrIiEEjS9_iNS7_10__identityEEEvT0_PT3_T1_NS0_13GridEvenShareISK_EET2_T4_E12temp_storage+36];
	add.s32 	%r574, %r529, %r530;
	bra.uni 	$L__BB3_48;
$L__BB3_22:
	// begin inline asm
	mov.u32 %r420, %laneid;
	// end inline asm
	and.b32  	%r446, %r7, 992;
	add.s32 	%r447, %r446, 32;
	setp.gt.u32 	%p34, %r447, %r6;
	not.b32 	%r448, %r446;
	add.s32 	%r449, %r6, %r448;
	selp.b32 	%r444, %r449, 31, %p34;
	mov.b32 	%r423, 1;
	mov.b32 	%r445, -1;
	// begin inline asm
	shfl.sync.down.b32 %r421, %r550, %r423, %r444, %r445;
	// end inline asm
	setp.lt.s32 	%p35, %r420, %r444;
	selp.b32 	%r450, %r421, 0, %p35;
	add.s32 	%r427, %r450, %r550;
	mov.b32 	%r428, 2;
	// begin inline asm
	shfl.sync.down.b32 %r426, %r427, %r428, %r444, %r445;
	// end inline asm
	add.s32 	%r451, %r420, 2;
	setp.gt.s32 	%p36, %r451, %r444;
	selp.b32 	%r452, 0, %r426, %p36;
	add.s32 	%r432, %r427, %r452;
	mov.b32 	%r433, 4;
	// begin inline asm
	shfl.sync.down.b32 %r431, %r432, %r433, %r444, %r445;
	// end inline asm
	add.s32 	%r453, %r420, 4;
	setp.gt.s32 	%p37, %r453, %r444;
	selp.b32 	%r454, 0, %r431, %p37;
	add.s32 	%r437, %r432, %r454;
	mov.b32 	%r438, 8;
	// begin inline asm
	shfl.sync.down.b32 %r436, %r437, %r438, %r444, %r445;
	// end inline asm
	add.s32 	%r455, %r420, 8;
	setp.gt.s32 	%p38, %r455, %r444;
	selp.b32 	%r456, 0, %r436, %p38;
	add.s32 	%r442, %r437, %r456;
	mov.b32 	%r443, 16;
	// begin inline asm
	shfl.sync.down.b32 %r441, %r442, %r443, %r444, %r445;
	// end inline asm
	add.s32 	%r457, %r420, 16;
	setp.gt.s32 	%p39, %r457, %r444;
	selp.b32 	%r458, 0, %r441, %p39;
	add.s32 	%r574, %r442, %r458;
	setp.ne.s32 	%p40, %r420, 0;
	@%p40 bra 	$L__BB3_24;
	shr.u32 	%r459, %r7, 3;
	and.b32  	%r460, %r459, 124;
	mov.u32 	%r461, _ZZN3cub18CUB_300001_SM_10006detail6reduce18DeviceReduceKernelINS2_10policy_hubIijN4cuda3std3__44plusIiEEE10Policy1000EN6thrust24THRUST_300001_SM_1000_NS10device_ptrIiEEjS9_iNS7_10__identityEEEvT0_PT3_T1_NS0_13GridEvenShareISK_EET2_T4_E12temp_storage;
	add.s32 	%r462, %r461, %r460;
	st.shared.u32 	[%r462+8], %r574;
$L__BB3_24:
	bar.sync 	0;
	setp.ne.s32 	%p41, %r7, 0;
	@%p41 bra 	$L__BB3_48;
	setp.gt.u32 	%p42, %r6, 32;
	ld.shared.u32 	%r463, [_ZZN3cub18CUB_300001_SM_10006detail6reduce18DeviceReduceKernelINS2_10policy_hubIijN4cuda3std3__44plusIiEEE10Policy1000EN6thrust24THRUST_300001_SM_1000_NS10device_ptrIiEEjS9_iNS7_10__identityEEEvT0_PT3_T1_NS0_13GridEvenShareISK_EET2_T4_E12temp_storage+12];
	selp.b32 	%r464, %r463, 0, %p42;
	add.s32 	%r465, %r464, %r574;
	setp.gt.u32 	%p43, %r6, 64;
	ld.shared.u32 	%r466, [_ZZN3cub18CUB_300001_SM_10006detail6reduce18DeviceReduceKernelINS2_10policy_hubIijN4cuda3std3__44plusIiEEE10Policy1000EN6thrust24THRUST_300001_SM_1000_NS10device_ptrIiEEjS9_iNS7_10__identityEEEvT0_PT3_T1_NS0_13GridEvenShareISK_EET2_T4_E12temp_storage+16];
	selp.b32 	%r467, %r466, 0, %p43;
	add.s32 	%r468, %r465, %r467;
	setp.gt.u32 	%p44, %r6, 96;
	ld.shared.u32 	%r469, [_ZZN3cub18CUB_300001_SM_10006detail6reduce18DeviceReduceKernelINS2_10policy_hubIijN4cuda3std3__44plusIiEEE10Policy1000EN6thrust24THRUST_300001_SM_1000_NS10device_ptrIiEEjS9_iNS7_10__identityEEEvT0_PT3_T1_NS0_13GridEvenShareISK_EET2_T4_E12temp_storage+20];
	selp.b32 	%r470, %r469, 0, %p44;
	add.s32 	%r471, %r468, %r470;
	setp.gt.u32 	%p45, %r6, 128;
	ld.shared.u32 	%r472, [_ZZN3cub18CUB_300001_SM_10006detail6reduce18DeviceReduceKernelINS2_10policy_hubIijN4cuda3std3__44plusIiEEE10Policy1000EN6thrust24THRUST_300001_SM_1000_NS10device_ptrIiEEjS9_iNS7_10__identityEEEvT0_PT3_T1_NS0_13GridEvenShareISK_EET2_T4_E12temp_storage+24];
	selp.b32 	%r473, %r472, 0, %p45;
	add.s32 	%r474, %r471, %r473;
	setp.gt.u32 	%p46, %r6, 160;
	ld.shared.u32 	%r475, [_ZZN3cub18CUB_300001_SM_10006detail6reduce18DeviceReduceKernelINS2_10policy_hubIijN4cuda3std3__44plusIiEEE10Policy1000EN6thrust24THRUST_300001_SM_1000_NS10device_ptrIiEEjS9_iNS7_10__identityEEEvT0_PT3_T1_NS0_13GridEvenShareISK_EET2_T4_E12temp_storage+28];
	selp.b32 	%r476, %r475, 0, %p46;
	add.s32 	%r477, %r474, %r476;
	setp.gt.u32 	%p47, %r6, 192;
	ld.shared.u32 	%r478, [_ZZN3cub18CUB_300001_SM_10006detail6reduce18DeviceReduceKernelINS2_10policy_hubIijN4cuda3std3__44plusIiEEE10Policy1000EN6thrust24THRUST_300001_SM_1000_NS10device_ptrIiEEjS9_iNS7_10__identityEEEvT0_PT3_T1_NS0_13GridEvenShareISK_EET2_T4_E12temp_storage+32];
	selp.b32 	%r479, %r478, 0, %p47;
	add.s32 	%r480, %r477, %r479;
	setp.gt.u32 	%p48, %r6, 224;
	ld.shared.u32 	%r481, [_ZZN3cub18CUB_300001_SM_10006detail6reduce18DeviceReduceKernelINS2_10policy_hubIijN4cuda3std3__44plusIiEEE10Policy1000EN6thrust24THRUST_300001_SM_1000_NS10device_ptrIiEEjS9_iNS7_10__identityEEEvT0_PT3_T1_NS0_13GridEvenShareISK_EET2_T4_E12temp_storage+36];
	selp.b32 	%r482, %r481, 0, %p48;
	add.s32 	%r574, %r480, %r482;
	bra.uni 	$L__BB3_48;
$L__BB3_26:
	mov.u32 	%r54, %tid.x;
	add.s32 	%r110, %r54, %r556;
	mul.wide.u32 	%rd4, %r110, 4;
	add.s64 	%rd5, %rd1, %rd4;
	ld.global.u32 	%r111, [%rd5];
	ld.global.u32 	%r112, [%rd5+1024];
	ld.global.u32 	%r113, [%rd5+2048];
	ld.global.u32 	%r114, [%rd5+3072];
	ld.global.u32 	%r115, [%rd5+4096];
	ld.global.u32 	%r116, [%rd5+5120];
	ld.global.u32 	%r117, [%rd5+6144];
	ld.global.u32 	%r118, [%rd5+7168];
	ld.global.u32 	%r119, [%rd5+8192];
	ld.global.u32 	%r120, [%rd5+9216];
	ld.global.u32 	%r121, [%rd5+10240];
	ld.global.u32 	%r122, [%rd5+11264];
	ld.global.u32 	%r123, [%rd5+12288];
	ld.global.u32 	%r124, [%rd5+13312];
	ld.global.u32 	%r125, [%rd5+14336];
	ld.global.u32 	%r126, [%rd5+15360];
	add.s32 	%r127, %r112, %r111;
	add.s32 	%r128, %r113, %r127;
	add.s32 	%r129, %r114, %r128;
	add.s32 	%r130, %r115, %r129;
	add.s32 	%r131, %r116, %r130;
	add.s32 	%r132, %r117, %r131;
	add.s32 	%r133, %r118, %r132;
	add.s32 	%r134, %r119, %r133;
	add.s32 	%r135, %r120, %r134;
	add.s32 	%r136, %r121, %r135;
	add.s32 	%r137, %r122, %r136;
	add.s32 	%r138, %r123, %r137;
	add.s32 	%r139, %r124, %r138;
	add.s32 	%r140, %r125, %r139;
	add.s32 	%r573, %r126, %r140;
	setp.lt.u32 	%p2, %r6, %r4;
	@%p2 bra 	$L__BB3_44;
	add.s32 	%r56, %r4, %r556;
	not.b32 	%r142, %r54;
	add.s32 	%r143, %r142, %r1;
	sub.s32 	%r144, %r143, %r4;
	sub.s32 	%r552, %r144, %r556;
	add.s32 	%r145, %r56, %r54;
	add.s32 	%r551, %r145, 2048;
	mov.b32 	%r554, 0;
	mov.u32 	%r553, %r56;
$L__BB3_28:
	add.s32 	%r556, %r556, %r4;
	add.s32 	%r147, %r1, -4096;
	setp.gt.u32 	%p3, %r556, %r147;
	@%p3 bra 	$L__BB3_30;
	add.s32 	%r148, %r54, %r556;
	mul.wide.u32 	%rd6, %r148, 4;
	add.s64 	%rd7, %rd1, %rd6;
	ld.global.u32 	%r149, [%rd7];
	ld.global.u32 	%r150, [%rd7+1024];
	ld.global.u32 	%r151, [%rd7+2048];
	ld.global.u32 	%r152, [%rd7+3072];
	ld.global.u32 	%r153, [%rd7+4096];
	ld.global.u32 	%r154, [%rd7+5120];
	ld.global.u32 	%r155, [%rd7+6144];
	ld.global.u32 	%r156, [%rd7+7168];
	ld.global.u32 	%r157, [%rd7+8192];
	ld.global.u32 	%r158, [%rd7+9216];
	ld.global.u32 	%r159, [%rd7+10240];
	ld.global.u32 	%r160, [%rd7+11264];
	ld.global.u32 	%r161, [%rd7+12288];
	ld.global.u32 	%r162, [%rd7+13312];
	ld.global.u32 	%r163, [%rd7+14336];
	ld.global.u32 	%r164, [%rd7+15360];
	add.s32 	%r165, %r149, %r573;
	add.s32 	%r166, %r150, %r165;
	add.s32 	%r167, %r151, %r166;
	add.s32 	%r168, %r152, %r167;
	add.s32 	%r169, %r153, %r168;
	add.s32 	%r170, %r154, %r169;
	add.s32 	%r171, %r155, %r170;
	add.s32 	%r172, %r156, %r171;
	add.s32 	%r173, %r157, %r172;
	add.s32 	%r174, %r158, %r173;
	add.s32 	%r175, %r159, %r174;
	add.s32 	%r176, %r160, %r175;
	add.s32 	%r177, %r161, %r176;
	add.s32 	%r178, %r162, %r177;
	add.s32 	%r179, %r163, %r178;
	add.s32 	%r573, %r164, %r179;
	sub.s32 	%r180, %r1, %r556;
	setp.lt.u32 	%p4, %r180, %r4;
	add.s32 	%r554, %r554, 1;
	add.s32 	%r553, %r553, %r4;
	sub.s32 	%r552, %r552, %r4;
	add.s32 	%r551, %r551, %r4;
	@%p4 bra 	$L__BB3_44;
	bra.uni 	$L__BB3_28;
$L__BB3_30:
	setp.le.u32 	%p5, %r1, %r556;
	sub.s32 	%r182, %r1, %r556;
	setp.ge.s32 	%p6, %r54, %r182;
	or.pred  	%p7, %p5, %p6;
	@%p7 bra 	$L__BB3_44;
	not.b32 	%r185, %r54;
	add.s32 	%r186, %r1, %r185;
	sub.s32 	%r187, %r186, %r56;
	mul.lo.s32 	%r188, %r2, %r554;
	shl.b32 	%r189, %r188, 12;
	sub.s32 	%r190, %r187, %r189;
	shr.u32 	%r191, %r190, 8;
	add.s32 	%r71, %r191, 1;
	and.b32  	%r72, %r71, 15;
	setp.lt.u32 	%p8, %r190, 3840;
	mov.u32 	%r565, %r54;
	@%p8 bra 	$L__BB3_35;
	or.b32  	%r559, %r54, 2048;
	shr.u32 	%r192, %r552, 8;
	add.s32 	%r193, %r192, 1;
	and.b32  	%r194, %r193, 33554416;
	neg.s32 	%r557, %r194;
$L__BB3_33:
	.pragma "nounroll";
	add.s32 	%r195, %r551, -2048;
	mul.wide.u32 	%rd8, %r195, 4;
	add.s64 	%rd9, %rd1, %rd8;
	ld.global.u32 	%r196, [%rd9];
	add.s32 	%r197, %r196, %r573;
	add.s32 	%r198, %r551, -1792;
	mul.wide.u32 	%rd10, %r198, 4;
	add.s64 	%rd11, %rd1, %rd10;
	ld.global.u32 	%r199, [%rd11];
	add.s32 	%r200, %r199, %r197;
	add.s32 	%r201, %r551, -1536;
	mul.wide.u32 	%rd12, %r201, 4;
	add.s64 	%rd13, %rd1, %rd12;
	ld.global.u32 	%r202, [%rd13];
	add.s32 	%r203, %r202, %r200;
	add.s32 	%r204, %r551, -1280;
	mul.wide.u32 	%rd14, %r204, 4;
	add.s64 	%rd15, %rd1, %rd14;
	ld.global.u32 	%r205, [%rd15];
	add.s32 	%r206, %r205, %r203;
	add.s32 	%r207, %r551, -1024;
	mul.wide.u32 	%rd16, %r207, 4;
	add.s64 	%rd17, %rd1, %rd16;
	ld.global.u32 	%r208, [%rd17];
	add.s32 	%r209, %r208, %r206;
	add.s32 	%r210, %r551, -768;
	mul.wide.u32 	%rd18, %r210, 4;
	add.s64 	%rd19, %rd1, %rd18;
	ld.global.u32 	%r211, [%rd19];
	add.s32 	%r212, %r211, %r209;
	add.s32 	%r213, %r551, -512;
	mul.wide.u32 	%rd20, %r213, 4;
	add.s64 	%rd21, %rd1, %rd20;
	ld.global.u32 	%r214, [%rd21];
	add.s32 	%r215, %r214, %r212;
	add.s32 	%r216, %r551, 1792;
	add.s32 	%r217, %r551, -256;
	mul.wide.u32 	%rd22, %r217, 4;
	add.s64 	%rd23, %rd1, %rd22;
	ld.global.u32 	%r218, [%rd23];
	add.s32 	%r219, %r218, %r215;
	mul.wide.u32 	%rd24, %r551, 4;
	add.s64 	%rd25, %rd1, %rd24;
	ld.global.u32 	%r220, [%rd25];
	add.s32 	%r221, %r220, %r219;
	add.s32 	%r222, %r551, 256;
	mul.wide.u32 	%rd26, %r222, 4;
	add.s64 	%rd27, %rd1, %rd26;
	ld.global.u32 	%r223, [%rd27];
	add.s32 	%r224, %r223, %r221;
	add.s32 	%r225, %r551, 512;
	mul.wide.u32 	%rd28, %r225, 4;
	add.s64 	%rd29, %rd1, %rd28;
	ld.global.u32 	%r226, [%rd29];
	add.s32 	%r227, %r226, %r224;
	add.s32 	%r228, %r551, 768;
	mul.wide.u32 	%rd30, %r228, 4;
	add.s64 	%rd31, %rd1, %rd30;
	ld.global.u32 	%r229, [%rd31];
	add.s32 	%r230, %r229, %r227;
	add.s32 	%r231, %r551, 1024;
	mul.wide.u32 	%rd32, %r231, 4;
	add.s64 	%rd33, %rd1, %rd32;
	ld.global.u32 	%r232, [%rd33];
	add.s32 	%r233, %r232, %r230;
	add.s32 	%r234, %r551, 1280;
	mul.wide.u32 	%rd34, %r234, 4;
	add.s64 	%rd35, %rd1, %rd34;
	ld.global.u32 	%r235, [%rd35];
	add.s32 	%r236, %r235, %r233;
	add.s32 	%r237, %r551, 1536;
	mul.wide.u32 	%rd36, %r237, 4;
	add.s64 	%rd37, %rd1, %rd36;
	ld.global.u32 	%r238, [%rd37];
	add.s32 	%r239, %r238, %r236;
	mul.wide.u32 	%rd38, %r216, 4;
	add.s64 	%rd39, %rd1, %rd38;
	ld.global.u32 	%r240, [%rd39];
	add.s32 	%r573, %r240, %r239;
	add.s32 	%r559, %r559, 4096;
	add.s32 	%r551, %r551, 4096;
	add.s32 	%r557, %r557, 16;
	setp.ne.s32 	%p9, %r557, 0;
	@%p9 bra 	$L__BB3_33;
	add.s32 	%r565, %r559, -2048;
$L__BB3_35:
	setp.eq.s32 	%p10, %r72, 0;
	@%p10 bra 	$L__BB3_44;
	and.b32  	%r87, %r71, 7;
	setp.lt.u32 	%p11, %r72, 8;
	@%p11 bra 	$L__BB3_38;
	add.s32 	%r242, %r565, %r556;
	mul.wide.u32 	%rd40, %r242, 4;
	add.s64 	%rd41, %rd1, %rd40;
	ld.global.u32 	%r243, [%rd41];
	add.s32 	%r244, %r243, %r573;
	add.s32 	%r245, %r242, 256;
	mul.wide.u32 	%rd42, %r245, 4;
	add.s64 	%rd43, %rd1, %rd42;
	ld.global.u32 	%r246, [%rd43];
	add.s32 	%r247, %r246, %r244;
	add.s32 	%r248, %r242, 512;
	mul.wide.u32 	%rd44, %r248, 4;
	add.s64 	%rd45, %rd1, %rd44;
	ld.global.u32 	%r249, [%rd45];
	add.s32 	%r250, %r249, %r247;
	add.s32 	%r251, %r242, 768;
	mul.wide.u32 	%rd46, %r251, 4;
	add.s64 	%rd47, %rd1, %rd46;
	ld.global.u32 	%r252, [%rd47];
	add.s32 	%r253, %r252, %r250;
	add.s32 	%r254, %r242, 1024;
	mul.wide.u32 	%rd48, %r254, 4;
	add.s64 	%rd49, %rd1, %rd48;
	ld.global.u32 	%r255, [%rd49];
	add.s32 	%r256, %r255, %r253;
	add.s32 	%r257, %r242, 1280;
	mul.wide.u32 	%rd50, %r257, 4;
	add.s64 	%rd51, %rd1, %rd50;
	ld.global.u32 	%r258, [%rd51];
	add.s32 	%r259, %r258, %r256;
	add.s32 	%r260, %r242, 1536;
	mul.wide.u32 	%rd52, %r260, 4;
	add.s64 	%rd53, %rd1, %rd52;
	ld.global.u32 	%r261, [%rd53];
	add.s32 	%r262, %r261, %r259;
	add.s32 	%r263, %r242, 1792;
	mul.wide.u32 	%rd54, %r263, 4;
	add.s64 	%rd55, %rd1, %rd54;
	ld.global.u32 	%r264, [%rd55];
	add.s32 	%r573, %r264, %r262;
	add.s32 	%r565, %r565, 2048;
$L__BB3_38:
	setp.eq.s32 	%p12, %r87, 0;
	@%p12 bra 	$L__BB3_44;
	setp.lt.u32 	%p13, %r87, 4;
	@%p13 bra 	$L__BB3_41;
	add.s32 	%r266, %r565, %r556;
	mul.wide.u32 	%rd56, %r266, 4;
	add.s64 	%rd57, %rd1, %rd56;
	ld.global.u32 	%r267, [%rd57];
	add.s32 	%r268, %r267, %r573;
	add.s32 	%r269, %r266, 256;
	mul.wide.u32 	%rd58, %r269, 4;
	add.s64 	%rd59, %rd1, %rd58;
	ld.global.u32 	%r270, [%rd59];
	add.s32 	%r271, %r270, %r268;
	add.s32 	%r272, %r266, 512;
	mul.wide.u32 	%rd60, %r272, 4;
	add.s64 	%rd61, %rd1, %rd60;
	ld.global.u32 	%r273, [%rd61];
	add.s32 	%r274, %r273, %r271;
	add.s32 	%r275, %r266, 768;
	mul.wide.u32 	%rd62, %r275, 4;
	add.s64 	%rd63, %rd1, %rd62;
	ld.global.u32 	%r276, [%rd63];
	add.s32 	%r573, %r276, %r274;
	add.s32 	%r565, %r565, 1024;
$L__BB3_41:
	and.b32  	%r277, %r71, 3;
	setp.eq.s32 	%p14, %r277, 0;
	@%p14 bra 	$L__BB3_44;
	add.s32 	%r571, %r565, %r553;
	cvt.u16.u32 	%rs1, %r552;
	shr.u16 	%rs2, %rs1, 8;
	add.s16 	%rs3, %rs2, 1;
	cvt.u32.u16 	%r278, %rs3;
	and.b32  	%r279, %r278, 3;
	neg.s32 	%r570, %r279;
$L__BB3_43:
	.pragma "nounroll";
	mul.wide.u32 	%rd64, %r571, 4;
	add.s64 	%rd65, %rd1, %rd64;
	ld.global.u32 	%r280, [%rd65];
	add.s32 	%r573, %r280, %r573;
	add.s32 	%r571, %r571, 256;
	add.s32 	%r570, %r570, 1;
	setp.ne.s32 	%p15, %r570, 0;
	@%p15 bra 	$L__BB3_43;
$L__BB3_44:
	// begin inline asm
	mov.u32 %r281, %laneid;
	// end inline asm
	mov.b32 	%r284, 1;
	mov.b32 	%r305, 31;
	mov.b32 	%r306, -1;
	// begin inline asm
	shfl.sync.down.b32 %r282, %r573, %r284, %r305, %r306;
	// end inline asm
	setp.gt.s32 	%p16, %r281, 30;
	selp.b32 	%r307, 0, %r282, %p16;
	add.s32 	%r288, %r307, %r573;
	mov.b32 	%r289, 2;
	// begin inline asm
	shfl.sync.down.b32 %r287, %r288, %r289, %r305, %r306;
	// end inline asm
	setp.gt.s32 	%p17, %r281, 29;
	selp.b32 	%r308, 0, %r287, %p17;
	add.s32 	%r293, %r288, %r308;
	mov.b32 	%r294, 4;
	// begin inline asm
	shfl.sync.down.b32 %r292, %r293, %r294, %r305, %r306;
	// end inline asm
	setp.gt.s32 	%p18, %r281, 27;
	selp.b32 	%r309, 0, %r292, %p18;
	add.s32 	%r298, %r293, %r309;
	mov.b32 	%r299, 8;
	// begin inline asm
	shfl.sync.down.b32 %r297, %r298, %r299, %r305, %r306;
	// end inline asm
	setp.gt.s32 	%p19, %r281, 23;
	selp.b32 	%r310, 0, %r297, %p19;
	add.s32 	%r303, %r298, %r310;
	mov.b32 	%r304, 16;
	// begin inline asm
	shfl.sync.down.b32 %r302, %r303, %r304, %r305, %r306;
	// end inline asm
	setp.gt.s32 	%p20, %r281, 15;
	selp.b32 	%r311, 0, %r302, %p20;
	add.s32 	%r574, %r303, %r311;
	setp.ne.s32 	%p21, %r281, 0;
	@%p21 bra 	$L__BB3_46;
	shr.u32 	%r312, %r54, 3;
	and.b32  	%r313, %r312, 124;
	mov.u32 	%r314, _ZZN3cub18CUB_300001_SM_10006detail6reduce18DeviceReduceKernelINS2_10policy_hubIijN4cuda3std3__44plusIiEEE10Policy1000EN6thrust24THRUST_300001_SM_1000_NS10device_ptrIiEEjS9_iNS7_10__identityEEEvT0_PT3_T1_NS0_13GridEvenShareISK_EET2_T4_E12temp_storage;
	add.s32 	%r315, %r314, %r313;
	st.shared.u32 	[%r315+8], %r574;
$L__BB3_46:
	bar.sync 	0;
	setp.ne.s32 	%p22, %r54, 0;
	@%p22 bra 	$L__BB3_48;
	ld.shared.u32 	%r316, [_ZZN3cub18CUB_300001_SM_10006detail6reduce18DeviceReduceKernelINS2_10policy_hubIijN4cuda3std3__44plusIiEEE10Policy1000EN6thrust24THRUST_300001_SM_1000_NS10device_ptrIiEEjS9_iNS7_10__identityEEEvT0_PT3_T1_NS0_13GridEvenShareISK_EET2_T4_E12temp_storage+12];
	add.s32 	%r317, %r316, %r574;
	ld.shared.u32 	%r318, [_ZZN3cub18CUB_300001_SM_10006detail6reduce18DeviceReduceKernelINS2_10policy_hubIijN4cuda3std3__44plusIiEEE10Policy1000EN6thrust24THRUST_300001_SM_1000_NS10device_ptrIiEEjS9_iNS7_10__identityEEEvT0_PT3_T1_NS0_13GridEvenShareISK_EET2_T4_E12temp_storage+16];
	add.s32 	%r319, %r317, %r318;
	ld.shared.u32 	%r320, [_ZZN3cub18CUB_300001_SM_10006detail6reduce18DeviceReduceKernelINS2_10policy_hubIijN4cuda3std3__44plusIiEEE10Policy1000EN6thrust24THRUST_300001_SM_1000_NS10device_ptrIiEEjS9_iNS7_10__identityEEEvT0_PT3_T1_NS0_13GridEvenShareISK_EET2_T4_E12temp_storage+20];
	add.s32 	%r321, %r319, %r320;
	ld.shared.u32 	%r322, [_ZZN3cub18CUB_300001_SM_10006detail6reduce18DeviceReduceKernelINS2_10policy_hubIijN4cuda3std3__44plusIiEEE10Policy1000EN6thrust24THRUST_300001_SM_1000_NS10device_ptrIiEEjS9_iNS7_10__identityEEEvT0_PT3_T1_NS0_13GridEvenShareISK_EET2_T4_E12temp_storage+24];
	add.s32 	%r323, %r321, %r322;
	ld.shared.u32 	%r324, [_ZZN3cub18CUB_300001_SM_10006detail6reduce18DeviceReduceKernelINS2_10policy_hubIijN4cuda3std3__44plusIiEEE10Policy1000EN6thrust24THRUST_300001_SM_1000_NS10device_ptrIiEEjS9_iNS7_10__identityEEEvT0_PT3_T1_NS0_13GridEvenShareISK_EET2_T4_E12temp_storage+28];
	add.s32 	%r325, %r323, %r324;
	ld.shared.u32 	%r326, [_ZZN3cub18CUB_300001_SM_10006detail6reduce18DeviceReduceKernelINS2_10policy_hubIijN4cuda3std3__44plusIiEEE10Policy1000EN6thrust24THRUST_300001_SM_1000_NS10device_ptrIiEEjS9_iNS7_10__identityEEEvT0_PT3_T1_NS0_13GridEvenShareISK_EET2_T4_E12temp_storage+32];
	add.s32 	%r327, %r325, %r326;
	ld.shared.u32 	%r328, [_ZZN3cub18CUB_300001_SM_10006detail6reduce18DeviceReduceKernelINS2_10policy_hubIijN4cuda3std3__44plusIiEEE10Policy1000EN6thrust24THRUST_300001_SM_1000_NS10device_ptrIiEEjS9_iNS7_10__identityEEEvT0_PT3_T1_NS0_13GridEvenShareISK_EET2_T4_E12temp_storage+36];
	add.s32 	%r574, %r327, %r328;
$L__BB3_48:
	mov.u32 	%r531, %tid.x;
	setp.ne.s32 	%p56, %r531, 0;
	@%p56 bra 	$L__BB3_50;
	ld.param.u64 	%rd129, [_ZN3cub18CUB_300001_SM_10006detail6reduce18DeviceReduceKernelINS2_10policy_hubIijN4cuda3std3__44plusIiEEE10Policy1000EN6thrust24THRUST_300001_SM_1000_NS10device_ptrIiEEjS9_iNS7_10__identityEEEvT0_PT3_T1_NS0_13GridEvenShareISK_EET2_T4__param_1];
	cvta.to.global.u64 	%rd126, %rd129;
	mul.wide.u32 	%rd127, %r3, 4;
	add.s64 	%rd128, %rd126, %rd127;
	st.global.u32 	[%rd128], %r574;
$L__BB3_50:
	ret;

}
	// .globl	_ZN3cub18CUB_300001_SM_10006detail6reduce28DeviceReduceSingleTileKernelINS2_10policy_hubIijN4cuda3std3__44plusIiEEE10Policy1000EPiSC_iS9_iiNS7_10__identityEEEvT0_T1_T2_T3_T4_T6_
.visible .entry _ZN3cub18CUB_300001_SM_10006detail6reduce28DeviceReduceSingleTileKernelINS2_10policy_hubIijN4cuda3std3__44plusIiEEE10Policy1000EPiSC_iS9_iiNS7_10__identityEEEvT0_T1_T2_T3_T4_T6_(
	.param .u64 .ptr .align 1 _ZN3cub18CUB_300001_SM_10006detail6reduce28DeviceReduceSingleTileKernelINS2_10policy_hubIijN4cuda3std3__44plusIiEEE10Policy1000EPiSC_iS9_iiNS7_10__identityEEEvT0_T1_T2_T3_T4_T6__param_0,
	.param .u64 .ptr .align 1 _ZN3cub18CUB_300001_SM_10006detail6reduce28DeviceReduceSingleTileKernelINS2_10policy_hubIijN4cuda3std3__44plusIiEEE10Policy1000EPiSC_iS9_iiNS7_10__identityEEEvT0_T1_T2_T3_T4_T6__param_1,
	.param .u32 _ZN3cub18CUB_300001_SM_10006detail6reduce28DeviceReduceSingleTileKernelINS2_10policy_hubIijN4cuda3std3__44plusIiEEE10Policy1000EPiSC_iS9_iiNS7_10__identityEEEvT0_T1_T2_T3_T4_T6__param_2,
	.param .align 1 .b8 _ZN3cub18CUB_300001_SM_10006detail6reduce28DeviceReduceSingleTileKernelINS2_10policy_hubIijN4cuda3std3__44plusIiEEE10Policy1000EPiSC_iS9_iiNS7_10__identityEEEvT0_T1_T2_T3_T4_T6__param_3[1],
	.param .u32 _ZN3cub18CUB_300001_SM_10006detail6reduce28DeviceReduceSingleTileKernelINS2_10policy_hubIijN4cuda3std3__44plusIiEEE10Policy1000EPiSC_iS9_iiNS7_10__identityEEEvT0_T1_T2_T3_T4_T6__param_4,
	.param .align 1 .b8 _ZN3cub18CUB_300001_SM_10006detail6reduce28DeviceReduceSingleTileKernelINS2_10policy_hubIijN4cuda3std3__44plusIiEEE10Policy1000EPiSC_iS9_iiNS7_10__identityEEEvT0_T1_T2_T3_T4_T6__param_5[1]
)
.maxntid 256
.minnctapersm 1
{
	.reg .pred 	%p<97>;
	.reg .b32 	%r<687>;
	.reg .b64 	%rd<125>;
	// demoted variable
	.shared .align 4 .b8 _ZZN3cub18CUB_300001_SM_10006detail6reduce28DeviceReduceSingleTileKernelINS2_10policy_hubIijN4cuda3std3__44plusIiEEE10Policy1000EPiSC_iS9_iiNS7_10__identityEEEvT0_T1_T2_T3_T4_T6_E12temp_storage[44];
	ld.param.u64 	%rd16, [_ZN3cub18CUB_300001_SM_10006detail6reduce28DeviceReduceSingleTileKernelINS2_10policy_hubIijN4cuda3std3__44plusIiEEE10Policy1000EPiSC_iS9_iiNS7_10__identityEEEvT0_T1_T2_T3_T4_T6__param_0];
	ld.param.u64 	%rd17, [_ZN3cub18CUB_300001_SM_10006detail6reduce28DeviceReduceSingleTileKernelINS2_10policy_hubIijN4cuda3std3__44plusIiEEE10Policy1000EPiSC_iS9_iiNS7_10__identityEEEvT0_T1_T2_T3_T4_T6__param_1];
	ld.param.u32 	%r120, [_ZN3cub18CUB_300001_SM_10006detail6reduce28DeviceReduceSingleTileKernelINS2_10policy_hubIijN4cuda3std3__44plusIiEEE10Policy1000EPiSC_iS9_iiNS7_10__identityEEEvT0_T1_T2_T3_T4_T6__param_2];
	ld.param.u32 	%r121, [_ZN3cub18CUB_300001_SM_10006detail6reduce28DeviceReduceSingleTileKernelINS2_10policy_hubIijN4cuda3std3__44plusIiEEE10Policy1000EPiSC_iS9_iiNS7_10__identityEEEvT0_T1_T2_T3_T4_T6__param_4];
	cvta.to.global.u64 	%rd1, %rd17;
	setp.ne.s32 	%p1, %r120, 0;
	@%p1 bra 	$L__BB4_3;
	mov.u32 	%r633, %tid.x;
	setp.ne.s32 	%p96, %r633, 0;
	@%p96 bra 	$L__BB4_74;
	st.global.u32 	[%rd1], %r121;
	bra.uni 	$L__BB4_74;
$L__BB4_3:
	and.b64  	%rd18, %rd16, 15;
	setp.ne.s64 	%p2, %rd18, 0;
	@%p2 bra 	$L__BB4_38;
	setp.gt.s32 	%p49, %r120, 4095;
	@%p49 bra 	$L__BB4_22;
	mov.u32 	%r1, %tid.x;
	setp.ge.s32 	%p66, %r1, %r120;
	mov.b32 	%r644, 0;
	mov.u32 	%r639, %r1;
	@%p66 bra 	$L__BB4_7;
	mul.wide.u32 	%rd113, %r1, 4;
	add.s64 	%rd112, %rd16, %rd113;
	// begin inline asm
	ld.global.nc.u32 %r644, [%rd112];
	// end inline asm
	add.s32 	%r639, %r1, 256;
$L__BB4_7:
	setp.ge.s32 	%p67, %r639, %r120;
	@%p67 bra 	$L__BB4_13;
	not.b32 	%r507, %r639;
	add.s32 	%r6, %r120, %r507;
	and.b32  	%r508, %r6, 768;
	setp.eq.s32 	%p68, %r508, 768;
	@%p68 bra 	$L__BB4_11;
	mul.wide.u32 	%rd114, %r639, 4;
	add.s64 	%rd121, %rd16, %rd114;
	shr.u32 	%r509, %r6, 8;
	add.s32 	%r510, %r509, 1;
	and.b32  	%r511, %r510, 3;
	neg.s32 	%r636, %r511;
$L__BB4_10:
	.pragma "nounroll";
	// begin inline asm
	ld.global.nc.u32 %r512, [%rd121];
	// end inline asm
	add.s32 	%r644, %r512, %r644;
	add.s32 	%r639, %r639, 256;
	add.s64 	%rd121, %rd121, 1024;
	add.s32 	%r636, %r636, 1;
	setp.ne.s32 	%p69, %r636, 0;
	@%p69 bra 	$L__BB4_10;
$L__BB4_11:
	setp.lt.u32 	%p70, %r6, 768;
	@%p70 bra 	$L__BB4_13;
$L__BB4_12:
	mul.wide.s32 	%rd120, %r639, 4;
	add.s64 	%rd116, %rd16, %rd120;
	// begin inline asm
	ld.global.nc.u32 %r513, [%rd116];
	// end inline asm
	add.s32 	%r517, %r513, %r644;
	add.s64 	%rd117, %rd116, 1024;
	// begin inline asm
	ld.global.nc.u32 %r514, [%rd117];
	// end inline asm
	add.s32 	%r518, %r514, %r517;
	add.s64 	%rd118, %rd116, 2048;
	// begin inline asm
	ld.global.nc.u32 %r515, [%rd118];
	// end inline asm
	add.s32 	%r519, %r515, %r518;
	add.s64 	%rd119, %rd116, 3072;
	// begin inline asm
	ld.global.nc.u32 %r516, [%rd119];
	// end inline asm
	add.s32 	%r644, %r516, %r519;
	add.s32 	%r639, %r639, 1024;
	setp.lt.s32 	%p71, %r639, %r120;
	@%p71 bra 	$L__BB4_12;
$L__BB4_13:
	setp.lt.s32 	%p72, %r120, 256;
	@%p72 bra 	$L__BB4_18;
	// begin inline asm
	mov.u32 %r583, %laneid;
	// end inline asm
	mov.b32 	%r586, 1;
	mov.b32 	%r607, 31;
	mov.b32 	%r608, -1;
	// begin inline asm
	shfl.sync.down.b32 %r584, %r644, %r586, %r607, %r608;
	// end inline asm
	setp.gt.s32 	%p88, %r583, 30;
	selp.b32 	%r609, 0, %r584, %p88;
	add.s32 	%r590, %r609, %r644;
	mov.b32 	%r591, 2;
	// begin inline asm
	shfl.sync.down.b32 %r589, %r590, %r591, %r607, %r608;
	// end inline asm
	setp.gt.s32 	%p89, %r583, 29;
	selp.b32 	%r610, 0, %r589, %p89;
	add.s32 	%r595, %r590, %r610;
	mov.b32 	%r596, 4;
	// begin inline asm
	shfl.sync.down.b32 %r594, %r595, %r596, %r607, %r608;
	// end inline asm
	setp.gt.s32 	%p90, %r583, 27;
	selp.b32 	%r611, 0, %r594, %p90;
	add.s32 	%r600, %r595, %r611;
	mov.b32 	%r601, 8;
	// begin inline asm
	shfl.sync.down.b32 %r599, %r600, %r601, %r607, %r608;
	// end inline asm
	setp.gt.s32 	%p91, %r583, 23;
	selp.b32 	%r612, 0, %r599, %p91;
	add.s32 	%r605, %r600, %r612;
	mov.b32 	%r606, 16;
	// begin inline asm
	shfl.sync.down.b32 %r604, %r605, %r606, %r607, %r608;
	// end inline asm
	setp.gt.s32 	%p92, %r583, 15;
	selp.b32 	%r613, 0, %r604, %p92;
	add.s32 	%r686, %r605, %r613;
	setp.ne.s32 	%p93, %r583, 0;
	@%p93 bra 	$L__BB4_16;
	shr.u32 	%r614, %r1, 3;
	and.b32  	%r615, %r614, 124;
	mov.u32 	%r616, _ZZN3cub18CUB_300001_SM_10006detail6reduce28DeviceReduceSingleTileKernelINS2_10policy_hubIijN4cuda3std3__44plusIiEEE10Policy1000EPiSC_iS9_iiNS7_10__identityEEEvT0_T1_T2_T3_T4_T6_E12temp_storage;
	add.s32 	%r617, %r616, %r615;
	st.shared.u32 	[%r617+8], %r686;
$L__BB4_16:
	bar.sync 	0;
	setp.ne.s32 	%p94, %r1, 0;
	@%p94 bra 	$L__BB4_72;
	ld.shared.u32 	%r618, [_ZZN3cub18CUB_300001_SM_10006detail6reduce28DeviceReduceSingleTileKernelINS2_10policy_hubIijN4cuda3std3__44plusIiEEE10Policy1000EPiSC_iS9_iiNS7_10__identityEEEvT0_T1_T2_T3_T4_T6_E12temp_storage+12];
	add.s32 	%r619, %r618, %r686;
	ld.shared.u32 	%r620, [_ZZN3cub18CUB_300001_SM_10006detail6reduce28DeviceReduceSingleTileKernelINS2_10policy_hubIijN4cuda3std3__44plusIiEEE10Policy1000EPiSC_iS9_iiNS7_10__identityEEEvT0_T1_T2_T3_T4_T6_E12temp_storage+16];
	add.s32 	%r621, %r619, %r620;
	ld.shared.u32 	%r622, [_ZZN3cub18CUB_300001_SM_10006detail6reduce28DeviceReduceSingleTileKernelINS2_10policy_hubIijN4cuda3std3__44plusIiEEE10Policy1000EPiSC_iS9_iiNS7_10__identityEEEvT0_T1_T2_T3_T4_T6_E12temp_storage+20];
	add.s32 	%r623, %r621, %r622;
	ld.shared.u32 	%r624, [_ZZN3cub18CUB_300001_SM_10006detail6reduce28DeviceReduceSingleTileKernelINS2_10policy_hubIijN4cuda3std3__44plusIiEEE10Policy1000EPiSC_iS9_iiNS7_10__identityEEEvT0_T1_T2_T3_T4_T6_E12temp_storage+24];
	add.s32 	%r625, %r623, %r624;
	ld.shared.u32 	%r626, [_ZZN3cub18CUB_300001_SM_10006detail6reduce28DeviceReduceSingleTileKernelINS2_10policy_hubIijN4cuda3std3__44plusIiEEE10Policy1000EPiSC_iS9_iiNS7_10__identityEEEvT0_T1_T2_T3_T4_T6_E12temp_storage+28];
	add.s32 	%r627, %r625, %r626;
	ld.shared.u32 	%r628, [_ZZN3cub18CUB_300001_SM_10006detail6reduce28DeviceReduceSingleTileKernelINS2_10policy_hubIijN4cuda3std3__44plusIiEEE10Policy1000EPiSC_iS9_iiNS7_10__identityEEEvT0_T1_T2_T3_T4_T6_E12temp_storage+32];
	add.s32 	%r629, %r627, %r628;
	ld.shared.u32 	%r630, [_ZZN3cub18CUB_300001_SM_10006detail6reduce28DeviceReduceSingleTileKernelINS2_10policy_hubIijN4cuda3std3__44plusIiEEE10Policy1000EPiSC_iS9_iiNS7_10__identityEEEvT0_T1_T2_T3_T4_T6_E12temp_storage+36];
	add.s32 	%r686, %r629, %r630;
	bra.uni 	$L__BB4_72;
$L__BB4_18:
	// begin inline asm
	mov.u32 %r520, %laneid;
	// end inline asm
	and.b32  	%r546, %r1, 992;
	add.s32 	%r547, %r546, 32;
	setp.gt.s32 	%p73, %r547, %r120;
	not.b32 	%r548, %r546;
	add.s32 	%r549, %r120, %r548;
	selp.b32 	%r544, %r549, 31, %p73;
	mov.b32 	%r523, 1;
	mov.b32 	%r545, -1;
	// begin inline asm
	shfl.sync.down.b32 %r521, %r644, %r523, %r544, %r545;
	// end inline asm
	setp.lt.s32 	%p74, %r520, %r544;
	selp.b32 	%r550, %r521, 0, %p74;
	add.s32 	%r527, %r550, %r644;
	mov.b32 	%r528, 2;
	// begin inline asm
	shfl.sync.down.b32 %r526, %r527, %r528, %r544, %r545;
	// end inline asm
	add.s32 	%r551, %r520, 2;
	setp.gt.s32 	%p75, %r551, %r544;
	selp.b32 	%r552, 0, %r526, %p75;
	add.s32 	%r532, %r527, %r552;
	mov.b32 	%r533, 4;
	// begin inline asm
	shfl.sync.down.b32 %r531, %r532, %r533, %r544, %r545;
	// end inline asm
	add.s32 	%r553, %r520, 4;
	setp.gt.s32 	%p76, %r553, %r544;
	selp.b32 	%r554, 0, %r531, %p76;
	add.s32 	%r537, %r532, %r554;
	mov.b32 	%r538, 8;
	// begin inline asm
	shfl.sync.down.b32 %r536, %r537, %r538, %r544, %r545;
	// end inline asm
	add.s32 	%r555, %r520, 8;
	setp.gt.s32 	%p77, %r555, %r544;
	selp.b32 	%r556, 0, %r536, %p77;
	add.s32 	%r542, %r537, %r556;
	mov.b32 	%r543, 16;
	// begin inline asm
	shfl.sync.down.b32 %r541, %r542, %r543, %r544, %r545;
	// end inline asm
	add.s32 	%r557, %r520, 16;
	setp.gt.s32 	%p78, %r557, %r544;
	selp.b32 	%r558, 0, %r541, %p78;
	add.s32 	%r686, %r542, %r558;
	setp.ne.s32 	%p79, %r520, 0;
	@%p79 bra 	$L__BB4_20;
	shr.u32 	%r559, %r1, 3;
	and.b32  	%r560, %r559, 124;
	mov.u32 	%r561, _ZZN3cub18CUB_300001_SM_10006detail6reduce28DeviceReduceSingleTileKernelINS2_10policy_hubIijN4cuda3std3__44plusIiEEE10Policy1000EPiSC_iS9_iiNS7_10__identityEEEvT0_T1_T2_T3_T4_T6_E12temp_storage;
	add.s32 	%r562, %r561, %r560;
	st.shared.u32 	[%r562+8], %r686;
$L__BB4_20:
	bar.sync 	0;
	setp.ne.s32 	%p80, %r1, 0;
	@%p80 bra 	$L__BB4_72;
	setp.gt.s32 	%p81, %r120, 32;
	ld.shared.u32 	%r563, [_ZZN3cub18CUB_300001_SM_10006detail6reduce28DeviceReduceSingleTileKernelINS2_10policy_hubIijN4cuda3std3__44plusIiEEE10Policy1000EPiSC_iS9_iiNS7_10__identityEEEvT0_T1_T2_T3_T4_T6_E12temp_storage+12];
	selp.b32 	%r564, %r563, 0, %p81;
	add.s32 	%r565, %r564, %r686;
	setp.gt.s32 	%p82, %r120, 64;
	ld.shared.u32 	%r566, [_ZZN3cub18CUB_300001_SM_10006detail6reduce28DeviceReduceSingleTileKernelINS2_10policy_hubIijN4cuda3std3__44plusIiEEE10Policy1000EPiSC_iS9_iiNS7_10__identityEEEvT0_T1_T2_T3_T4_T6_E12temp_storage+16];
	selp.b32 	%r567, %r566, 0, %p82;
	add.s32 	%r568, %r565, %r567;
	setp.gt.s32 	%p83, %r120, 96;
	ld.shared.u32 	%r569, [_ZZN3cub18CUB_300001_SM_10006detail6reduce28DeviceReduceSingleTileKernelINS2_10policy_hubIijN4cuda3std3__44plusIiEEE10Policy1000EPiSC_iS9_iiNS7_10__identityEEEvT0_T1_T2_T3_T4_T6_E12temp_storage+20];
	selp.b32 	%r570, %r569, 0, %p83;
	add.s32 	%r571, %r568, %r570;
	setp.gt.s32 	%p84, %r120, 128;
	ld.shared.u32 	%r572, [_ZZN3cub18CUB_300001_SM_10006detail6reduce28DeviceReduceSingleTileKernelINS2_10policy_hubIijN4cuda3std3__44plusIiEEE10Policy1000EPiSC_iS9_iiNS7_10__identityEEEvT0_T1_T2_T3_T4_T6_E12temp_storage+24];
	selp.b32 	%r573, %r572, 0, %p84;
	add.s32 	%r574, %r571, %r573;
	setp.gt.s32 	%p85, %r120, 160;
	ld.shared.u32 	%r575, [_ZZN3cub18CUB_300001_SM_10006detail6reduce28DeviceReduceSingleTileKernelINS2_10policy_hubIijN4cuda3std3__44plusIiEEE10Policy1000EPiSC_iS9_iiNS7_10__identityEEEvT0_T1_T2_T3_T4_T6_E12temp_storage+28];
	selp.b32 	%r576, %r575, 0, %p85;
	add.s32 	%r577, %r574, %r576;
	setp.gt.s32 	%p86, %r120, 192;
	ld.shared.u32 	%r578, [_ZZN3cub18CUB_300001_SM_10006detail6reduce28DeviceReduceSingleTileKernelINS2_10policy_hubIijN4cuda3std3__44plusIiEEE10Policy1000EPiSC_iS9_iiNS7_10__identityEEEvT0_T1_T2_T3_T4_T6_E12temp_storage+32];
	selp.b32 	%r579, %r578, 0, %p86;
	add.s32 	%r580, %r577, %r579;
	setp.gt.s32 	%p87, %r120, 224;
	ld.shared.u32 	%r581, [_ZZN3cub18CUB_300001_SM_10006detail6reduce28DeviceReduceSingleTileKernelINS2_10policy_hubIijN4cuda3std3__44plusIiEEE10Policy1000EPiSC_iS9_iiNS7_10__identityEEEvT0_T1_T2_T3_T4_T6_E12temp_storage+36];
	selp.b32 	%r582, %r581, 0, %p87;
	add.s32 	%r686, %r580, %r582;
	bra.uni 	$L__BB4_72;
$L__BB4_22:
	mov.u32 	%r26, %tid.x;
	shl.b32 	%r377, %r26, 2;
	mul.wide.u32 	%rd86, %r377, 4;
	add.s64 	%rd76, %rd16, %rd86;
	// begin inline asm
	ld.global.nc.v2.u64 {%rd74, %rd75}, [%rd76];
	// end inline asm
	mov.b64 	{%r378, %r379}, %rd75;
	mov.b64 	{%r380, %r381}, %rd74;
	add.s64 	%rd79, %rd76, 4096;
	// begin inline asm
	ld.global.nc.v2.u64 {%rd77, %rd78}, [%rd79];
	// end inline asm
	mov.b64 	{%r382, %r383}, %rd78;
	mov.b64 	{%r384, %r385}, %rd77;
	add.s64 	%rd82, %rd76, 8192;
	// begin inline asm
	ld.global.nc.v2.u64 {%rd80, %rd81}, [%rd82];
	// end inline asm
	mov.b64 	{%r386, %r387}, %rd81;
	mov.b64 	{%r388, %r389}, %rd80;
	add.s64 	%rd85, %rd76, 12288;
	// begin inline asm
	ld.global.nc.v2.u64 {%rd83, %rd84}, [%rd85];
	// end inline asm
	mov.b64 	{%r390, %r391}, %rd84;
	mov.b64 	{%r392, %r393}, %rd83;
	add.s32 	%r394, %r381, %r380;
	add.s32 	%r395, %r378, %r394;
	add.s32 	%r396, %r379, %r395;
	add.s32 	%r397, %r384, %r396;
	add.s32 	%r398, %r385, %r397;
	add.s32 	%r399, %r382, %r398;
	add.s32 	%r400, %r383, %r399;
	add.s32 	%r401, %r388, %r400;
	add.s32 	%r402, %r389, %r401;
	add.s32 	%r403, %r386, %r402;
	add.s32 	%r404, %r387, %r403;
	add.s32 	%r405, %r392, %r404;
	add.s32 	%r406, %r393, %r405;
	add.s32 	%r407, %r390, %r406;
	add.s32 	%r659, %r391, %r407;
	setp.lt.u32 	%p50, %r120, 8192;
	mov.b32 	%r648, 4096;
	@%p50 bra 	$L__BB4_26;
	add.s32 	%r28, %r120, -4096;
	mov.b32 	%r648, 4096;
$L__BB4_24:
	mul.wide.s32 	%rd99, %r648, 4;
	add.s64 	%rd89, %rd76, %rd99;
	// begin inline asm
	ld.global.nc.v2.u64 {%rd87, %rd88}, [%rd89];
	// end inline asm
	mov.b64 	{%r409, %r410}, %rd88;
	mov.b64 	{%r411, %r412}, %rd87;
	add.s64 	%rd92, %rd89, 4096;
	// begin inline asm
	ld.global.nc.v2.u64 {%rd90, %rd91}, [%rd92];
	// end inline asm
	mov.b64 	{%r413, %r414}, %rd91;
	mov.b64 	{%r415, %r416}, %rd90;
	add.s64 	%rd95, %rd89, 8192;
	// begin inline asm
	ld.global.nc.v2.u64 {%rd93, %rd94}, [%rd95];
	// end inline asm
	mov.b64 	{%r417, %r418}, %rd94;
	mov.b64 	{%r419, %r420}, %rd93;
	add.s64 	%rd98, %rd89, 12288;
	// begin inline asm
	ld.global.nc.v2.u64 {%rd96, %rd97}, [%rd98];
	// end inline asm
	mov.b64 	{%r421, %r422}, %rd97;
	mov.b64 	{%r423, %r424}, %rd96;
	add.s32 	%r425, %r411, %r659;
	add.s32 	%r426, %r412, %r425;
	add.s32 	%r427, %r409, %r426;
	add.s32 	%r428, %r410, %r427;
	add.s32 	%r429, %r415, %r428;
	add.s32 	%r430, %r416, %r429;
	add.s32 	%r431, %r413, %r430;
	add.s32 	%r432, %r414, %r431;
	add.s32 	%r433, %r419, %r432;
	add.s32 	%r434, %r420, %r433;
	add.s32 	%r435, %r417, %r434;
	add.s32 	%r436, %r418, %r435;
	add.s32 	%r437, %r423, %r436;
	add.s32 	%r438, %r424, %r437;
	add.s32 	%r439, %r421, %r438;
	add.s32 	%r659, %r422, %r439;
	sub.s32 	%r440, %r120, %r648;
	setp.lt.s32 	%p51, %r440, 4096;
	@%p51 bra 	$L__BB4_34;
	add.s32 	%r648, %r648, 4096;
	setp.le.s32 	%p52, %r648, %r28;
	@%p52 bra 	$L__BB4_24;
$L__BB4_26:
	setp.le.s32 	%p53, %r120, %r648;
	@%p53 bra 	$L__BB4_34;
	sub.s32 	%r35, %r120, %r648;
	setp.ge.s32 	%p54, %r26, %r35;
	@%p54 bra 	$L__BB4_34;
	not.b32 	%r442, %r26;
	add.s32 	%r443, %r120, %r442;
	sub.s32 	%r36, %r443, %r648;
	and.b32  	%r444, %r36, 768;
	setp.eq.s32 	%p55, %r444, 768;
	mov.u32 	%r653, %r26;
	@%p55 bra 	$L__BB4_31;
	add.s32 	%r650, %r26, %r648;
	shr.u32 	%r445, %r36, 8;
	add.s32 	%r446, %r445, 1;
	and.b32  	%r447, %r446, 3;
	neg.s32 	%r649, %r447;
	mov.u32 	%r653, %r26;
$L__BB4_30:
	.pragma "nounroll";
	mul.wide.u32 	%rd101, %r650, 4;
	add.s64 	%rd100, %rd16, %rd101;
	// begin inline asm
	ld.global.nc.u32 %r448, [%rd100];
	// end inline asm
	add.s32 	%r659, %r448, %r659;
	add.s32 	%r653, %r653, 256;
	add.s32 	%r650, %r650, 256;
	add.s32 	%r649, %r649, 1;
	setp.ne.s32 	%p56, %r649, 0;
	@%p56 bra 	$L__BB4_30;
$L__BB4_31:
	setp.lt.u32 	%p57, %r36, 768;
	@%p57 bra 	$L__BB4_34;
	cvt.u64.u32 	%rd102, %r653;
	cvt.u64.u32 	%rd103, %r648;
	add.s64 	%rd104, %rd102, %rd103;
	shl.b64 	%rd105, %rd104, 2;
	add.s64 	%rd106, %rd105, %rd16;
	add.s64 	%rd122, %rd106, 2048;
	add.s32 	%r656, %r653, %r648;
$L__BB4_33:
	mul.wide.u32 	%rd111, %r656, 4;
	add.s64 	%rd107, %rd16, %rd111;
	// begin inline asm
	ld.global.nc.u32 %r449, [%rd107];
	// end inline asm
	add.s32 	%r453, %r449, %r659;
	add.s64 	%rd108, %rd122, -1024;
	// begin inline asm
	ld.global.nc.u32 %r450, [%rd108];
	// end inline asm
	add.s32 	%r454, %r450, %r453;
	// begin inline asm
	ld.global.nc.u32 %r451, [%rd122];
	// end inline asm
	add.s32 	%r455, %r451, %r454;
	add.s64 	%rd110, %rd122, 1024;
	// begin inline asm
	ld.global.nc.u32 %r452, [%rd110];
	// end inline asm
	add.s32 	%r659, %r452, %r455;
	add.s32 	%r653, %r653, 1024;
	add.s64 	%rd122, %rd122, 4096;
	add.s32 	%r656, %r656, 1024;
	setp.lt.s32 	%p58, %r653, %r35;
	@%p58 bra 	$L__BB4_33;
$L__BB4_34:
	// begin inline asm
	mov.u32 %r456, %laneid;
	// end inline asm
	mov.b32 	%r459, 1;
	mov.b32 	%r480, 31;
	mov.b32 	%r481, -1;
	// begin inline asm
	shfl.sync.down.b32 %r457, %r659, %r459, %r480, %r481;
	// end inline asm
	setp.gt.s32 	%p59, %r456, 30;
	selp.b32 	%r482, 0, %r457, %p59;
	add.s32 	%r463, %r482, %r659;
	mov.b32 	%r464, 2;
	// begin inline asm
	shfl.sync.down.b32 %r462, %r463, %r464, %r480, %r481;
	// end inline asm
	setp.gt.s32 	%p60, %r456, 29;
	selp.b32 	%r483, 0, %r462, %p60;
	add.s32 	%r468, %r463, %r483;
	mov.b32 	%r469, 4;
	// begin inline asm
	shfl.sync.down.b32 %r467, %r468, %r469, %r480, %r481;
	// end inline asm
	setp.gt.s32 	%p61, %r456, 27;
	selp.b32 	%r484, 0, %r467, %p61;
	add.s32 	%r473, %r468, %r484;
	mov.b32 	%r474, 8;
	// begin inline asm
	shfl.sync.down.b32 %r472, %r473, %r474, %r480, %r481;
	// end inline asm
	setp.gt.s32 	%p62, %r456, 23;
	selp.b32 	%r485, 0, %r472, %p62;
	add.s32 	%r478, %r473, %r485;
	mov.b32 	%r479, 16;
	// begin inline asm
	shfl.sync.down.b32 %r477, %r478, %r479, %r480, %r481;
	// end inline asm
	setp.gt.s32 	%p63, %r456, 15;
	selp.b32 	%r486, 0, %r477, %p63;
	add.s32 	%r686, %r478, %r486;
	setp.ne.s32 	%p64, %r456, 0;
	@%p64 bra 	$L__BB4_36;
	shr.u32 	%r487, %r26, 3;
	and.b32  	%r488, %r487, 124;
	mov.u32 	%r489, _ZZN3cub18CUB_300001_SM_10006detail6reduce28DeviceReduceSingleTileKernelINS2_10policy_hubIijN4cuda3std3__44plusIiEEE10Policy1000EPiSC_iS9_iiNS7_10__identityEEEvT0_T1_T2_T3_T4_T6_E12temp_storage;
	add.s32 	%r490, %r489, %r488;
	st.shared.u32 	[%r490+8], %r686;
$L__BB4_36:
	bar.sync 	0;
	setp.ne.s32 	%p65, %r26, 0;
	@%p65 bra 	$L__BB4_72;
	ld.shared.u32 	%r491, [_ZZN3cub18CUB_300001_SM_10006detail6reduce28DeviceReduceSingleTileKernelINS2_10policy_hubIijN4cuda3std3__44plusIiEEE10Policy1000EPiSC_iS9_iiNS7_10__identityEEEvT0_T1_T2_T3_T4_T6_E12temp_storage+12];
	add.s32 	%r492, %r491, %r686;
	ld.shared.u32 	%r493, [_ZZN3cub18CUB_300001_SM_10006detail6reduce28DeviceReduceSingleTileKernelINS2_10policy_hubIijN4cuda3std3__44plusIiEEE10Policy1000EPiSC_iS9_iiNS7_10__identityEEEvT0_T1_T2_T3_T4_T6_E12temp_storage+16];
	add.s32 	%r494, %r492, %r493;
	ld.shared.u32 	%r495, [_ZZN3cub18CUB_300001_SM_10006detail6reduce28DeviceReduceSingleTileKernelINS2_10policy_hubIijN4cuda3std3__44plusIiEEE10Policy1000EPiSC_iS9_iiNS7_10__identityEEEvT0_T1_T2_T3_T4_T6_E12temp_storage+20];
	add.s32 	%r496, %r494, %r495;
	ld.shared.u32 	%r497, [_ZZN3cub18CUB_300001_SM_10006detail6reduce28DeviceReduceSingleTileKernelINS2_10policy_hubIijN4cuda3std3__44plusIiEEE10Policy1000EPiSC_iS9_iiNS7_10__identityEEEvT0_T1_T2_T3_T4_T6_E12temp_storage+24];
	add.s32 	%r498, %r496, %r497;
	ld.shared.u32 	%r499, [_ZZN3cub18CUB_300001_SM_10006detail6reduce28DeviceReduceSingleTileKernelINS2_10policy_hubIijN4cuda3std3__44plusIiEEE10Policy1000EPiSC_iS9_iiNS7_10__identityEEEvT0_T1_T2_T3_T4_T6_E12temp_storage+28];
	add.s32 	%r500, %r498, %r499;
	ld.shared.u32 	%r501, [_ZZN3cub18CUB_300001_SM_10006detail6reduce28DeviceReduceSingleTileKernelINS2_10policy_hubIijN4cuda3std3__44plusIiEEE10Policy1000EPiSC_iS9_iiNS7_10__identityEEEvT0_T1_T2_T3_T4_T6_E12temp_storage+32];
	add.s32 	%r502, %r500, %r501;
	ld.shared.u32 	%r503, [_ZZN3cub18CUB_300001_SM_10006detail6reduce28DeviceReduceSingleTileKernelINS2_10policy_hubIijN4cuda3std3__44plusIiEEE10Policy1000EPiSC_iS9_iiNS7_10__identityEEEvT0_T1_T2_T3_T4_T6_E12temp_storage+36];
	add.s32 	%r686, %r502, %r503;
	bra.uni 	$L__BB4_72;
$L__BB4_38:
	setp.gt.s32 	%p3, %r120, 4095;
	@%p3 bra 	$L__BB4_56;
	mov.u32 	%r60, %tid.x;
	setp.ge.s32 	%p20, %r60, %r120;
	mov.b32 	%r670, 0;
	mov.u32 	%r665, %r60;
	@%p20 bra 	$L__BB4_41;
	mul.wide.u32 	%rd66, %r60, 4;
	add.s64 	%rd65, %rd16, %rd66;
	// begin inline asm
	ld.global.nc.u32 %r670, [%rd65];
	// end inline asm
	add.s32 	%r665, %r60, 256;
$L__BB4_41:
	setp.ge.s32 	%p21, %r665, %r120;
	@%p21 bra 	$L__BB4_47;
	not.b32 	%r252, %r665;
	add.s32 	%r65, %r120, %r252;
	and.b32  	%r253, %r65, 768;
	setp.eq.s32 	%p22, %r253, 768;
	@%p22 bra 	$L__BB4_45;
	mul.wide.u32 	%rd67, %r665, 4;
	add.s64 	%rd123, %rd16, %rd67;
	shr.u32 	%r254, %r65, 8;
	add.s32 	%r255, %r254, 1;
	and.b32  	%r256, %r255, 3;
	neg.s32 	%r662, %r256;
$L__BB4_44:
	.pragma "nounroll";
	// begin inline asm
	ld.global.nc.u32 %r257, [%rd123];
	// end inline asm
	add.s32 	%r670, %r257, %r670;
	add.s32 	%r665, %r665, 256;
	add.s64 	%rd123, %rd123, 1024;
	add.s32 	%r662, %r662, 1;
	setp.ne.s32 	%p23, %r662, 0;
	@%p23 bra 	$L__BB4_44;
$L__BB4_45:
	setp.lt.u32 	%p24, %r65, 768;
	@%p24 bra 	$L__BB4_47;
$L__BB4_46:
	mul.wide.s32 	%rd73, %r665, 4;
	add.s64 	%rd69, %rd16, %rd73;
	// begin inline asm
	ld.global.nc.u32 %r258, [%rd69];
	// end inline asm
	add.s32 	%r262, %r258, %r670;
	add.s64 	%rd70, %rd69, 1024;
	// begin inline asm
	ld.global.nc.u32 %r259, [%rd70];
	// end inline asm
	add.s32 	%r263, %r259, %r262;
	add.s64 	%rd71, %rd69, 2048;
	// begin inline asm
	ld.global.nc.u32 %r260, [%rd71];
	// end inline asm
	add.s32 	%r264, %r260, %r263;
	add.s64 	%rd72, %rd69, 3072;
	// begin inline asm
	ld.global.nc.u32 %r261, [%rd72];
	// end inline asm
	add.s32 	%r670, %r261, %r264;
	add.s32 	%r665, %r665, 1024;
	setp.lt.s32 	%p25, %r665, %r120;
	@%p25 bra 	$L__BB4_46;
$L__BB4_47:
	setp.lt.s32 	%p26, %r120, 256;
	@%p26 bra 	$L__BB4_52;
	// begin inline asm
	mov.u32 %r328, %laneid;
	// end inline asm
	mov.b32 	%r331, 1;
	mov.b32 	%r352, 31;
	mov.b32 	%r353, -1;
	// begin inline asm
	shfl.sync.down.b32 %r329, %r670, %r331, %r352, %r353;
	// end inline asm
	setp.gt.s32 	%p42, %r328, 30;
	selp.b32 	%r354, 0, %r329, %p42;
	add.s32 	%r335, %r354, %r670;
	mov.b32 	%r336, 2;
	// begin inline asm
	shfl.sync.down.b32 %r334, %r335, %r336, %r352, %r353;
	// end inline asm
	setp.gt.s32 	%p43, %r328, 29;
	selp.b32 	%r355, 0, %r334, %p43;
	add.s32 	%r340, %r335, %r355;
	mov.b32 	%r341, 4;
	// begin inline asm
	shfl.sync.down.b32 %r339, %r340, %r341, %r352, %r353;
	// end inline asm
	setp.gt.s32 	%p44, %r328, 27;
	selp.b32 	%r356, 0, %r339, %p44;
	add.s32 	%r345, %r340, %r356;
	mov.b32 	%r346, 8;
	// begin inline asm
	shfl.sync.down.b32 %r344, %r345, %r346, %r352, %r353;
	// end inline asm
	setp.gt.s32 	%p45, %r328, 23;
	selp.b32 	%r357, 0, %r344, %p45;
	add.s32 	%r350, %r345, %r357;
	mov.b32 	%r351, 16;
	// begin inline asm
	shfl.sync.down.b32 %r349, %r350, %r351, %r352, %r353;
	// end inline asm
	setp.gt.s32 	%p46, %r328, 15;
	selp.b32 	%r358, 0, %r349, %p46;
	add.s32 	%r686, %r350, %r358;
	setp.ne.s32 	%p47, %r328, 0;
	@%p47 bra 	$L__BB4_50;
	shr.u32 	%r359, %r60, 3;
	and.b32  	%r360, %r359, 124;
	mov.u32 	%r361, _ZZN3cub18CUB_300001_SM_10006detail6reduce28DeviceReduceSingleTileKernelINS2_10policy_hubIijN4cuda3std3__44plusIiEEE10Policy1000EPiSC_iS9_iiNS7_10__identityEEEvT0_T1_T2_T3_T4_T6_E12temp_storage;
	add.s32 	%r362, %r361, %r360;
	st.shared.u32 	[%r362+8], %r686;
$L__BB4_50:
	bar.sync 	0;
	setp.ne.s32 	%p48, %r60, 0;
	@%p48 bra 	$L__BB4_72;
	ld.shared.u32 	%r363, [_ZZN3cub18CUB_300001_SM_10006detail6reduce28DeviceReduceSingleTileKernelINS2_10policy_hubIijN4cuda3std3__44plusIiEEE10Policy1000EPiSC_iS9_iiNS7_10__identityEEEvT0_T1_T2_T3_T4_T6_E12temp_storage+12];
	add.s32 	%r364, %r363, %r686;
	ld.shared.u32 	%r365, [_ZZN3cub18CUB_300001_SM_10006detail6reduce28DeviceReduceSingleTileKernelINS2_10policy_hubIijN4cuda3std3__44plusIiEEE10Policy1000EPiSC_iS9_iiNS7_10__identityEEEvT0_T1_T2_T3_T4_T6_E12temp_storage+16];
	add.s32 	%r366, %r364, %r365;
	ld.shared.u32 	%r367, [_ZZN3cub18CUB_300001_SM_10006detail6reduce28DeviceReduceSingleTileKernelINS2_10policy_hubIijN4cuda3std3__44plusIiEEE10Policy1000EPiSC_iS9_iiNS7_10__identityEEEvT0_T1_T2_T3_T4_T6_E12temp_storage+20];
	add.s32 	%r368, %r366, %r367;
	ld.shared.u32 	%r369, [_ZZN3cub18CUB_300001_SM_10006detail6reduce28DeviceReduceSingleTileKernelINS2_10policy_hubIijN4cuda3std3__44plusIiEEE10Policy1000EPiSC_iS9_iiNS7_10__identityEEEvT0_T1_T2_T3_T4_T6_E12temp_storage+24];
	add.s32 	%r370, %r368, %r369;
	ld.shared.u32 	%r371, [_ZZN3cub18CUB_300001_SM_10006detail6reduce28DeviceReduceSingleTileKernelINS2_10policy_hubIijN4cuda3std3__44plusIiEEE10Policy1000EPiSC_iS9_iiNS7_10__identityEEEvT0_T1_T2_T3_T4_T6_E12temp_storage+28];
	add.s32 	%r372, %r370, %r371;
	ld.shared.u32 	%r373, [_ZZN3cub18CUB_300001_SM_10006detail6reduce28DeviceReduceSingleTileKernelINS2_10policy_hubIijN4cuda3std3__44plusIiEEE10Policy1000EPiSC_iS9_iiNS7_10__identityEEEvT0_T1_T2_T3_T4_T6_E12temp_storage+32];
	add.s32 	%r374, %r372, %r373;
	ld.shared.u32 	%r375, [_ZZN3cub18CUB_300001_SM_10006detail6reduce28DeviceReduceSingleTileKernelINS2_10policy_hubIijN4cuda3std3__44plusIiEEE10Policy1000EPiSC_iS9_iiNS7_10__identityEEEvT0_T1_T2_T3_T4_T6_E12temp_storage+36];
	add.s32 	%r686, %r374, %r375;
	bra.uni 	$L__BB4_72;
$L__BB4_52:
	// begin inline asm
	mov.u32 %r265, %laneid;
	// end inline asm
	and.b32  	%r291, %r60, 992;
	add.s32 	%r292, %r291, 32;
	setp.gt.s32 	%p27, %r292, %r120;
	not.b32 	%r293, %r291;
	add.s32 	%r294, %r120, %r293;
	selp.b32 	%r289, %r294, 31, %p27;
	mov.b32 	%r268, 1;
	mov.b32 	%r290, -1;
	// begin inline asm
	shfl.sync.down.b32 %r266, %r670, %r268, %r289, %r290;
	// end inline asm
	setp.lt.s32 	%p28, %r265, %r289;
	selp.b32 	%r295, %r266, 0, %p28;
	add.s32 	%r272, %r295, %r670;
	mov.b32 	%r273, 2;
	// begin inline asm
	shfl.sync.down.b32 %r271, %r272, %r273, %r289, %r290;
	// end inline asm
	add.s32 	%r296, %r265, 2;
	setp.gt.s32 	%p29, %r296, %r289;
	selp.b32 	%r297, 0, %r271, %p29;
	add.s32 	%r277, %r272, %r297;
	mov.b32 	%r278, 4;
	// begin inline asm
	shfl.sync.down.b32 %r276, %r277, %r278, %r289, %r290;
	// end inline asm
	add.s32 	%r298, %r265, 4;
	setp.gt.s32 	%p30, %r298, %r289;
	selp.b32 	%r299, 0, %r276, %p30;
	add.s32 	%r282, %r277, %r299;
	mov.b32 	%r283, 8;
	// begin inline asm
	shfl.sync.down.b32 %r281, %r282, %r283, %r289, %r290;
	// end inline asm
	add.s32 	%r300, %r265, 8;
	setp.gt.s32 	%p31, %r300, %r289;
	selp.b32 	%r301, 0, %r281, %p31;
	add.s32 	%r287, %r282, %r301;
	mov.b32 	%r288, 16;
	// begin inline asm
	shfl.sync.down.b32 %r286, %r287, %r288, %r289, %r290;
	// end inline asm
	add.s32 	%r302, %r265, 16;
	setp.gt.s32 	%p32, %r302, %r289;
	selp.b32 	%r303, 0, %r286, %p32;
	add.s32 	%r686, %r287, %r303;
	setp.ne.s32 	%p33, %r265, 0;
	@%p33 bra 	$L__BB4_54;
	shr.u32 	%r304, %r60, 3;
	and.b32  	%r305, %r304, 124;
	mov.u32 	%r306, _ZZN3cub18CUB_300001_SM_10006detail6reduce28DeviceReduceSingleTileKernelINS2_10policy_hubIijN4cuda3std3__44plusIiEEE10Policy1000EPiSC_iS9_iiNS7_10__identityEEEvT0_T1_T2_T3_T4_T6_E12temp_storage;
	add.s32 	%r307, %r306, %r305;
	st.shared.u32 	[%r307+8], %r686;
$L__BB4_54:
	bar.sync 	0;
	setp.ne.s32 	%p34, %r60, 0;
	@%p34 bra 	$L__BB4_72;
	setp.gt.s32 	%p35, %r120, 32;
	ld.shared.u32 	%r308, [_ZZN3cub18CUB_300001_SM_10006detail6reduce28DeviceReduceSingleTileKernelINS2_10policy_hubIijN4cuda3std3__44plusIiEEE10Policy1000EPiSC_iS9_iiNS7_10__identityEEEvT0_T1_T2_T3_T4_T6_E12temp_storage+12];
	selp.b32 	%r309, %r308, 0, %p35;
	add.s32 	%r310, %r309, %r686;
	setp.gt.s32 	%p36, %r120, 64;
	ld.shared.u32 	%r311, [_ZZN3cub18CUB_300001_SM_10006detail6reduce28DeviceReduceSingleTileKernelINS2_10policy_hubIijN4cuda3std3__44plusIiEEE10Policy1000EPiSC_iS9_iiNS7_10__identityEEEvT0_T1_T2_T3_T4_T6_E12temp_storage+16];
	selp.b32 	%r312, %r311, 0, %p36;
	add.s32 	%r313, %r310, %r312;
	setp.gt.s32 	%p37, %r120, 96;
	ld.shared.u32 	%r314, [_ZZN3cub18CUB_300001_SM_10006detail6reduce28DeviceReduceSingleTileKernelINS2_10policy_hubIijN4cuda3std3__44plusIiEEE10Policy1000EPiSC_iS9_iiNS7_10__identityEEEvT0_T1_T2_T3_T4_T6_E12temp_storage+20];
	selp.b32 	%r315, %r314, 0, %p37;
	add.s32 	%r316, %r313, %r315;
	setp.gt.s32 	%p38, %r120, 128;
	ld.shared.u32 	%r317, [_ZZN3cub18CUB_300001_SM_10006detail6reduce28DeviceReduceSingleTileKernelINS2_10policy_hubIijN4cuda3std3__44plusIiEEE10Policy1000EPiSC_iS9_iiNS7_10__identityEEEvT0_T1_T2_T3_T4_T6_E12temp_storage+24];
	selp.b32 	%r318, %r317, 0, %p38;
	add.s32 	%r319, %r316, %r318;
	setp.gt.s32 	%p39, %r120, 160;
	ld.shared.u32 	%r320, [_ZZN3cub18CUB_300001_SM_10006detail6reduce28DeviceReduceSingleTileKernelINS2_10policy_hubIijN4cuda3std3__44plusIiEEE10Policy1000EPiSC_iS9_iiNS7_10__identityEEEvT0_T1_T2_T3_T4_T6_E12temp_storage+28];
	selp.b32 	%r321, %r320, 0, %p39;
	add.s32 	%r322, %r319, %r321;
	setp.gt.s32 	%p40, %r120, 192;
	ld.shared.u32 	%r323, [_ZZN3cub18CUB_300001_SM_10006detail6reduce28DeviceReduceSingleTileKernelINS2_10policy_hubIijN4cuda3std3__44plusIiEEE10Policy1000EPiSC_iS9_iiNS7_10__identityEEEvT0_T1_T2_T3_T4_T6_E12temp_storage+32];
	selp.b32 	%r324, %r323, 0, %p40;
	add.s32 	%r325, %r322, %r324;
	setp.gt.s32 	%p41, %r120, 224;
	ld.shared.u32 	%r326, [_ZZN3cub18CUB_300001_SM_10006detail6reduce28DeviceReduceSingleTileKernelINS2_10policy_hubIijN4cuda3std3__44plusIiEEE10Policy1000EPiSC_iS9_iiNS7_10__identityEEEvT0_T1_T2_T3_T4_T6_E12temp_storage+36];
	selp.b32 	%r327, %r326, 0, %p41;
	add.s32 	%r686, %r325, %r327;
	bra.uni 	$L__BB4_72;
$L__BB4_56:
	mov.u32 	%r85, %tid.x;
	mul.wide.u32 	%rd35, %r85, 4;
	add.s64 	%rd19, %rd16, %rd35;
	// begin inline asm
	ld.global.nc.u32 %r122, [%rd19];
	// end inline asm
	add.s64 	%rd20, %rd19, 1024;
	// begin inline asm
	ld.global.nc.u32 %r123, [%rd20];
	// end inline asm
	add.s64 	%rd21, %rd19, 2048;
	// begin inline asm
	ld.global.nc.u32 %r124, [%rd21];
	// end inline asm
	add.s64 	%rd22, %rd19, 3072;
	// begin inline asm
	ld.global.nc.u32 %r125, [%rd22];
	// end inline asm
	add.s64 	%rd23, %rd19, 4096;
	// begin inline asm
	ld.global.nc.u32 %r126, [%rd23];
	// end inline asm
	add.s64 	%rd24, %rd19, 5120;
	// begin inline asm
	ld.global.nc.u32 %r127, [%rd24];
	// end inline asm
	add.s64 	%rd25, %rd19, 6144;
	// begin inline asm
	ld.global.nc.u32 %r128, [%rd25];
	// end inline asm
	add.s64 	%rd26, %rd19, 7168;
	// begin inline asm
	ld.global.nc.u32 %r129, [%rd26];
	// end inline asm
	add.s64 	%rd27, %rd19, 8192;
	// begin inline asm
	ld.global.nc.u32 %r130, [%rd27];
	// end inline asm
	add.s64 	%rd28, %rd19, 9216;
	// begin inline asm
	ld.global.nc.u32 %r131, [%rd28];
	// end inline asm
	add.s64 	%rd29, %rd19, 10240;
	// begin inline asm
	ld.global.nc.u32 %r132, [%rd29];
	// end inline asm
	add.s64 	%rd30, %rd19, 11264;
	// begin inline asm
	ld.global.nc.u32 %r133, [%rd30];
	// end inline asm
	add.s64 	%rd31, %rd19, 12288;
	// begin inline asm
	ld.global.nc.u32 %r134, [%rd31];
	// end inline asm
	add.s64 	%rd32, %rd19, 13312;
	// begin inline asm
	ld.global.nc.u32 %r135, [%rd32];
	// end inline asm
	add.s64 	%rd33, %rd19, 14336;
	// begin inline asm
	ld.global.nc.u32 %r136, [%rd33];
	// end inline asm
	add.s64 	%rd34, %rd19, 15360;
	// begin inline asm
	ld.global.nc.u32 %r137, [%rd34];
	// end inline asm
	add.s32 	%r139, %r123, %r122;
	add.s32 	%r140, %r124, %r139;
	add.s32 	%r141, %r125, %r140;
	add.s32 	%r142, %r126, %r141;
	add.s32 	%r143, %r127, %r142;
	add.s32 	%r144, %r128, %r143;
	add.s32 	%r145, %r129, %r144;
	add.s32 	%r146, %r130, %r145;
	add.s32 	%r147, %r131, %r146;
	add.s32 	%r148, %r132, %r147;
	add.s32 	%r149, %r133, %r148;
	add.s32 	%r150, %r134, %r149;
	add.s32 	%r151, %r135, %r150;
	add.s32 	%r152, %r136, %r151;
	add.s32 	%r685, %r137, %r152;
	setp.lt.u32 	%p4, %r120, 8192;
	mov.b32 	%r674, 4096;
	@%p4 bra 	$L__BB4_60;
	add.s32 	%r87, %r120, -4096;
	mov.b32 	%r674, 4096;
$L__BB4_58:
	mul.wide.s32 	%rd52, %r674, 4;
	add.s64 	%rd36, %rd19, %rd52;
	// begin inline asm
	ld.global.nc.u32 %r154, [%rd36];
	// end inline asm
	add.s64 	%rd37, %rd36, 1024;
	// begin inline asm
	ld.global.nc.u32 %r155, [%rd37];
	// end inline asm
	add.s64 	%rd38, %rd36, 2048;
	// begin inline asm
	ld.global.nc.u32 %r156, [%rd38];
	// end inline asm
	add.s64 	%rd39, %rd36, 3072;
	// begin inline asm
	ld.global.nc.u32 %r157, [%rd39];
	// end inline asm
	add.s64 	%rd40, %rd36, 4096;
	// begin inline asm
	ld.global.nc.u32 %r158, [%rd40];
	// end inline asm
	add.s64 	%rd41, %rd36, 5120;
	// begin inline asm
	ld.global.nc.u32 %r159, [%rd41];
	// end inline asm
	add.s64 	%rd42, %rd36, 6144;
	// begin inline asm
	ld.global.nc.u32 %r160, [%rd42];
	// end inline asm
	add.s64 	%rd43, %rd36, 7168;
	// begin inline asm
	ld.global.nc.u32 %r161, [%rd43];
	// end inline asm
	add.s64 	%rd44, %rd36, 8192;
	// begin inline asm
	ld.global.nc.u32 %r162, [%rd44];
	// end inline asm
	add.s64 	%rd45, %rd36, 9216;
	// begin inline asm
	ld.global.nc.u32 %r163, [%rd45];
	// end inline asm
	add.s64 	%rd46, %rd36, 10240;
	// begin inline asm
	ld.global.nc.u32 %r164, [%rd46];
	// end inline asm
	add.s64 	%rd47, %rd36, 11264;
	// begin inline asm
	ld.global.nc.u32 %r165, [%rd47];
	// end inline asm
	add.s64 	%rd48, %rd36, 12288;
	// begin inline asm
	ld.global.nc.u32 %r166, [%rd48];
	// end inline asm
	add.s64 	%rd49, %rd36, 13312;
	// begin inline asm
	ld.global.nc.u32 %r167, [%rd49];
	// end inline asm
	add.s64 	%rd50, %rd36, 14336;
	// begin inline asm
	ld.global.nc.u32 %r168, [%rd50];
	// end inline asm
	add.s64 	%rd51, %rd36, 15360;
	// begin inline asm
	ld.global.nc.u32 %r169, [%rd51];
	// end inline asm
	add.s32 	%r170, %r154, %r685;
	add.s32 	%r171, %r155, %r170;
	add.s32 	%r172, %r156, %r171;
	add.s32 	%r173, %r157, %r172;
	add.s32 	%r174, %r158, %r173;
	add.s32 	%r175, %r159, %r174;
	add.s32 	%r176, %r160, %r175;
	add.s32 	%r177, %r161, %r176;
	add.s32 	%r178, %r162, %r177;
	add.s32 	%r179, %r163, %r178;
	add.s32 	%r180, %r164, %r179;
	add.s32 	%r181, %r165, %r180;
	add.s32 	%r182, %r166, %r181;
	add.s32 	%r183, %r167, %r182;
	add.s32 	%r184, %r168, %r183;
	add.s32 	%r685, %r169, %r184;
	sub.s32 	%r185, %r120, %r674;
	setp.lt.s32 	%p5, %r185, 4096;
	@%p5 bra 	$L__BB4_68;
	add.s32 	%r674, %r674, 4096;
	setp.le.s32 	%p6, %r674, %r87;
	@%p6 bra 	$L__BB4_58;
$L__BB4_60:
	setp.le.s32 	%p7, %r120, %r674;
	@%p7 bra 	$L__BB4_68;
	sub.s32 	%r94, %r120, %r674;
	setp.ge.s32 	%p8, %r85, %r94;
	@%p8 bra 	$L__BB4_68;
	not.b32 	%r187, %r85;
	add.s32 	%r188, %r120, %r187;
	sub.s32 	%r95, %r188, %r674;
	and.b32  	%r189, %r95, 768;
	setp.eq.s32 	%p9, %r189, 768;
	mov.u32 	%r679, %r85;
	@%p9 bra 	$L__BB4_65;
	add.s32 	%r676, %r85, %r674;
	shr.u32 	%r190, %r95, 8;
	add.s32 	%r191, %r190, 1;
	and.b32  	%r192, %r191, 3;
	neg.s32 	%r675, %r192;
	mov.u32 	%r679, %r85;
$L__BB4_64:
	.pragma "nounroll";
	mul.wide.u32 	%rd54, %r676, 4;
	add.s64 	%rd53, %rd16, %rd54;
	// begin inline asm
	ld.global.nc.u32 %r193, [%rd53];
	// end inline asm
	add.s32 	%r685, %r193, %r685;
	add.s32 	%r679, %r679, 256;
	add.s32 	%r676, %r676, 256;
	add.s32 	%r675, %r675, 1;
	setp.ne.s32 	%p10, %r675, 0;
	@%p10 bra 	$L__BB4_64;
$L__BB4_65:
	setp.lt.u32 	%p11, %r95, 768;
	@%p11 bra 	$L__BB4_68;
	cvt.u64.u32 	%rd55, %r679;
	cvt.u64.u32 	%rd56, %r674;
	add.s64 	%rd57, %rd55, %rd56;
	shl.b64 	%rd58, %rd57, 2;
	add.s64 	%rd59, %rd58, %rd16;
	add.s64 	%rd124, %rd59, 2048;
	add.s32 	%r682, %r679, %r674;
$L__BB4_67:
	mul.wide.u32 	%rd64, %r682, 4;
	add.s64 	%rd60, %rd16, %rd64;
	// begin inline asm
	ld.global.nc.u32 %r194, [%rd60];
	// end inline asm
	add.s32 	%r198, %r194, %r685;
	add.s64 	%rd61, %rd124, -1024;
	// begin inline asm
	ld.global.nc.u32 %r195, [%rd61];
	// end inline asm
	add.s32 	%r199, %r195, %r198;
	// begin inline asm
	ld.global.nc.u32 %r196, [%rd124];
	// end inline asm
	add.s32 	%r200, %r196, %r199;
	add.s64 	%rd63, %rd124, 1024;
	// begin inline asm
	ld.global.nc.u32 %r197, [%rd63];
	// end inline asm
	add.s32 	%r685, %r197, %r200;
	add.s32 	%r679, %r679, 1024;
	add.s64 	%rd124, %rd124, 4096;
	add.s32 	%r682, %r682, 1024;
	setp.lt.s32 	%p12, %r679, %r94;
	@%p12 bra 	$L__BB4_67;
$L__BB4_68:
	// begin inline asm
	mov.u32 %r201, %laneid;
	// end inline asm
	mov.b32 	%r204, 1;
	mov.b32 	%r225, 31;
	mov.b32 	%r226, -1;
	// begin inline asm
	shfl.sync.down.b32 %r202, %r685, %r204, %r225, %r226;
	// end inline asm
	setp.gt.s32 	%p13, %r201, 30;
	selp.b32 	%r227, 0, %r202, %p13;
	add.s32 	%r208, %r227, %r685;
	mov.b32 	%r209, 2;
	// begin inline asm
	shfl.sync.down.b32 %r207, %r208, %r209, %r225, %r226;
	// end inline asm
	setp.gt.s32 	%p14, %r201, 29;
	selp.b32 	%r228, 0, %r207, %p14;
	add.s32 	%r213, %r208, %r228;
	mov.b32 	%r214, 4;
	// begin inline asm
	shfl.sync.down.b32 %r212, %r213, %r214, %r225, %r226;
	// end inline asm
	setp.gt.s32 	%p15, %r201, 27;
	selp.b32 	%r229, 0, %r212, %p15;
	add.s32 	%r218, %r213, %r229;
	mov.b32 	%r219, 8;
	// begin inline asm
	shfl.sync.down.b32 %r217, %r218, %r219, %r225, %r226;
	// end inline asm
	setp.gt.s32 	%p16, %r201, 23;
	selp.b32 	%r230, 0, %r217, %p16;
	add.s32 	%r223, %r218, %r230;
	mov.b32 	%r224, 16;
	// begin inline asm
	shfl.sync.down.b32 %r222, %r223, %r224, %r225, %r226;
	// end inline asm
	setp.gt.s32 	%p17, %r201, 15;
	selp.b32 	%r231, 0, %r222, %p17;
	add.s32 	%r686, %r223, %r231;
	setp.ne.s32 	%p18, %r201, 0;
	@%p18 bra 	$L__BB4_70;
	shr.u32 	%r232, %r85, 3;
	and.b32  	%r233, %r232, 124;
	mov.u32 	%r234, _ZZN3cub18CUB_300001_SM_10006detail6reduce28DeviceReduceSingleTileKernelINS2_10policy_hubIijN4cuda3std3__44plusIiEEE10Policy1000EPiSC_iS9_iiNS7_10__identityEEEvT0_T1_T2_T3_T4_T6_E12temp_storage;
	add.s32 	%r235, %r234, %r233;
	st.shared.u32 	[%r235+8], %r686;
$L__BB4_70:
	bar.sync 	0;
	setp.ne.s32 	%p19, %r85, 0;
	@%p19 bra 	$L__BB4_72;
	ld.shared.u32 	%r236, [_ZZN3cub18CUB_300001_SM_10006detail6reduce28DeviceReduceSingleTileKernelINS2_10policy_hubIijN4cuda3std3__44plusIiEEE10Policy1000EPiSC_iS9_iiNS7_10__identityEEEvT0_T1_T2_T3_T4_T6_E12temp_storage+12];
	add.s32 	%r237, %r236, %r686;
	ld.shared.u32 	%r238, [_ZZN3cub18CUB_300001_SM_10006detail6reduce28DeviceReduceSingleTileKernelINS2_10policy_hubIijN4cuda3std3__44plusIiEEE10Policy1000EPiSC_iS9_iiNS7_10__identityEEEvT0_T1_T2_T3_T4_T6_E12temp_storage+16];
	add.s32 	%r239, %r237, %r238;
	ld.shared.u32 	%r240, [_ZZN3cub18CUB_300001_SM_10006detail6reduce28DeviceReduceSingleTileKernelINS2_10policy_hubIijN4cuda3std3__44plusIiEEE10Policy1000EPiSC_iS9_iiNS7_10__identityEEEvT0_T1_T2_T3_T4_T6_E12temp_storage+20];
	add.s32 	%r241, %r239, %r240;
	ld.shared.u32 	%r242, [_ZZN3cub18CUB_300001_SM_10006detail6reduce28DeviceReduceSingleTileKernelINS2_10policy_hubIijN4cuda3std3__44plusIiEEE10Policy1000EPiSC_iS9_iiNS7_10__identityEEEvT0_T1_T2_T3_T4_T6_E12temp_storage+24];
	add.s32 	%r243, %r241, %r242;
	ld.shared.u32 	%r244, [_ZZN3cub18CUB_300001_SM_10006detail6reduce28DeviceReduceSingleTileKernelINS2_10policy_hubIijN4cuda3std3__44plusIiEEE10Policy1000EPiSC_iS9_iiNS7_10__identityEEEvT0_T1_T2_T3_T4_T6_E12temp_storage+28];
	add.s32 	%r245, %r243, %r244;
	ld.shared.u32 	%r246, [_ZZN3cub18CUB_300001_SM_10006detail6reduce28DeviceReduceSingleTileKernelINS2_10policy_hubIijN4cuda3std3__44plusIiEEE10Policy1000EPiSC_iS9_iiNS7_10__identityEEEvT0_T1_T2_T3_T4_T6_E12temp_storage+32];
	add.s32 	%r247, %r245, %r246;
	ld.shared.u32 	%r248, [_ZZN3cub18CUB_300001_SM_10006detail6reduce28DeviceReduceSingleTileKernelINS2_10policy_hubIijN4cuda3std3__44plusIiEEE10Policy1000EPiSC_iS9_iiNS7_10__identityEEEvT0_T1_T2_T3_T4_T6_E12temp_storage+36];
	add.s32 	%r686, %r247, %r248;
$L__BB4_72:
	mov.u32 	%r631, %tid.x;
	setp.ne.s32 	%p95, %r631, 0;
	@%p95 bra 	$L__BB4_74;
	add.s32 	%r632, %r686, %r121;
	st.global.u32 	[%rd1], %r632;
$L__BB4_74:
	ret;

}
	// .globl	_ZN3cub18CUB_300001_SM_10006detail6reduce28DeviceReduceSingleTileKernelINS2_10policy_hubIiyN4cuda3std3__44plusIiEEE10Policy1000EN6thrust24THRUST_300001_SM_1000_NS10device_ptrIiEEPiyS9_iiNS7_10__identityEEEvT0_T1_T2_T3_T4_T6_
.visible .entry _ZN3cub18CUB_300001_SM_10006detail6reduce28DeviceReduceSingleTileKernelINS2_10policy_hubIiyN4cuda3std3__44plusIiEEE10Policy1000EN6thrust24THRUST_300001_SM_1000_NS10device_ptrIiEEPiyS9_iiNS7_10__identityEEEvT0_T1_T2_T3_T4_T6_(
	.param .align 8 .b8 _ZN3cub18CUB_300001_SM_10006detail6reduce28DeviceReduceSingleTileKernelINS2_10policy_hubIiyN4cuda3std3__44plusIiEEE10Policy1000EN6thrust24THRUST_300001_SM_1000_NS10device_ptrIiEEPiyS9_iiNS7_10__identityEEEvT0_T1_T2_T3_T4_T6__param_0[8],
	.param .u64 .ptr .align 1 _ZN3cub18CUB_300001_SM_10006detail6reduce28DeviceReduceSingleTileKernelINS2_10policy_hubIiyN4cuda3std3__44plusIiEEE10Policy1000EN6thrust24THRUST_300001_SM_1000_NS10device_ptrIiEEPiyS9_iiNS7_10__identityEEEvT0_T1_T2_T3_T4_T6__param_1,
	.param .u64 _ZN3cub18CUB_300001_SM_10006detail6reduce28DeviceReduceSingleTileKernelINS2_10policy_hubIiyN4cuda3std3__44plusIiEEE10Policy1000EN6thrust24THRUST_300001_SM_1000_NS10device_ptrIiEEPiyS9_iiNS7_10__identityEEEvT0_T1_T2_T3_T4_T6__param_2,
	.param .align 1 .b8 _ZN3cub18CUB_300001_SM_10006detail6reduce28DeviceReduceSingleTileKernelINS2_10policy_hubIiyN4cuda3std3__44plusIiEEE10Policy1000EN6thrust24THRUST_300001_SM_1000_NS10device_ptrIiEEPiyS9_iiNS7_10__identityEEEvT0_T1_T2_T3_T4_T6__param_3[1],
	.param .u32 _ZN3cub18CUB_300001_SM_10006detail6reduce28DeviceReduceSingleTileKernelINS2_10policy_hubIiyN4cuda3std3__44plusIiEEE10Policy1000EN6thrust24THRUST_300001_SM_1000_NS10device_ptrIiEEPiyS9_iiNS7_10__identityEEEvT0_T1_T2_T3_T4_T6__param_4,
	.param .align 1 .b8 _ZN3cub18CUB_300001_SM_10006detail6reduce28DeviceReduceSingleTileKernelINS2_10policy_hubIiyN4cuda3std3__44plusIiEEE10Policy1000EN6thrust24THRUST_300001_SM_1000_NS10device_ptrIiEEPiyS9_iiNS7_10__identityEEEvT0_T1_T2_T3_T4_T6__param_5[1]
)
.maxntid 256
.minnctapersm 1
{
	.reg .pred 	%p<59>;
	.reg .b32 	%r<471>;
	.reg .b64 	%rd<56>;
	// demoted variable
	.shared .align 4 .b8 _ZZN3cub18CUB_300001_SM_10006detail6reduce28DeviceReduceSingleTileKernelINS2_10policy_hubIiyN4cuda3std3__44plusIiEEE10Policy1000EN6thrust24THRUST_300001_SM_1000_NS10device_ptrIiEEPiyS9_iiNS7_10__identityEEEvT0_T1_T2_T3_T4_T6_E12temp_storage[44];
	ld.param.u64 	%rd18, [_ZN3cub18CUB_300001_SM_10006detail6reduce28DeviceReduceSingleTileKernelINS2_10policy_hubIiyN4cuda3std3__44plusIiEEE10Policy1000EN6thrust24THRUST_300001_SM_1000_NS10device_ptrIiEEPiyS9_iiNS7_10__identityEEEvT0_T1_T2_T3_T4_T6__param_0];
	ld.param.u64 	%rd20, [_ZN3cub18CUB_300001_SM_10006detail6reduce28DeviceReduceSingleTileKernelINS2_10policy_hubIiyN4cuda3std3__44plusIiEEE10Policy1000EN6thrust24THRUST_300001_SM_1000_NS10device_ptrIiEEPiyS9_iiNS7_10__identityEEEvT0_T1_T2_T3_T4_T6__param_1];
	ld.param.u64 	%rd19, [_ZN3cub18CUB_300001_SM_10006detail6reduce28DeviceReduceSingleTileKernelINS2_10policy_hubIiyN4cuda3std3__44plusIiEEE10Policy1000EN6thrust24THRUST_300001_SM_1000_NS10device_ptrIiEEPiyS9_iiNS7_10__identityEEEvT0_T1_T2_T3_T4_T6__param_2];
	ld.param.u32 	%r81, [_ZN3cub18CUB_300001_SM_10006detail6reduce28DeviceReduceSingleTileKernelINS2_10policy_hubIiyN4cuda3std3__44plusIiEEE10Policy1000EN6thrust24THRUST_300001_SM_1000_NS10device_ptrIiEEPiyS9_iiNS7_10__identityEEEvT0_T1_T2_T3_T4_T6__param_4];
	cvta.to.global.u64 	%rd1, %rd20;
	setp.ne.s64 	%p1, %rd19, 0;
	@%p1 bra 	$L__BB5_3;
	mov.u32 	%r434, %tid.x;
	setp.ne.s32 	%p58, %r434, 0;
	@%p58 bra 	$L__BB5_51;
	st.global.u32 	[%rd1], %r81;
	bra.uni 	$L__BB5_51;
$L__BB5_3:
	cvta.to.global.u64 	%rd2, %rd18;
	setp.gt.u64 	%p2, %rd19, 4095;
	@%p2 bra 	$L__BB5_28;
	cvt.u32.u64 	%r1, %rd19;
	mov.u32 	%r2, %tid.x;
	setp.ge.u32 	%p24, %r2, %r1;
	mov.b32 	%r452, 0;
	mov.u32 	%r441, %r2;
	@%p24 bra 	$L__BB5_6;
	mul.wide.u32 	%rd41, %r2, 4;
	add.s64 	%rd42, %rd2, %rd41;
	ld.global.u32 	%r452, [%rd42];
	add.s32 	%r441, %r2, 256;
$L__BB5_6:
	setp.ge.u32 	%p25, %r441, %r1;
	@%p25 bra 	$L__BB5_19;
	not.b32 	%r261, %r441;
	add.s32 	%r262, %r261, %r1;
	shr.u32 	%r263, %r262, 8;
	add.s32 	%r7, %r263, 1;
	and.b32  	%r8, %r7, 15;
	setp.lt.u32 	%p26, %r262, 3840;
	@%p26 bra 	$L__BB5_10;
	and.b32  	%r264, %r7, 33554416;
	neg.s32 	%r437, %r264;
	mul.wide.u32 	%rd43, %r441, 4;
	add.s64 	%rd44, %rd43, %rd2;
	add.s64 	%rd51, %rd44, 8192;
$L__BB5_9:
	.pragma "nounroll";
	ld.global.u32 	%r265, [%rd51+-8192];
	add.s32 	%r266, %r265, %r452;
	ld.global.u32 	%r267, [%rd51+-7168];
	add.s32 	%r268, %r267, %r266;
	ld.global.u32 	%r269, [%rd51+-6144];
	add.s32 	%r270, %r269, %r268;
	ld.global.u32 	%r271, [%rd51+-5120];
	add.s32 	%r272, %r271, %r270;
	ld.global.u32 	%r273, [%rd51+-4096];
	add.s32 	%r274, %r273, %r272;
	ld.global.u32 	%r275, [%rd51+-3072];
	add.s32 	%r276, %r275, %r274;
	ld.global.u32 	%r277, [%rd51+-2048];
	add.s32 	%r278, %r277, %r276;
	ld.global.u32 	%r279, [%rd51+-1024];
	add.s32 	%r280, %r279, %r278;
	ld.global.u32 	%r281, [%rd51];
	add.s32 	%r282, %r281, %r280;
	ld.global.u32 	%r283, [%rd51+1024];
	add.s32 	%r284, %r283, %r282;
	ld.global.u32 	%r285, [%rd51+2048];
	add.s32 	%r286, %r285, %r284;
	ld.global.u32 	%r287, [%rd51+3072];
	add.s32 	%r288, %r287, %r286;
	ld.global.u32 	%r289, [%rd51+4096];
	add.s32 	%r290, %r289, %r288;
	ld.global.u32 	%r291, [%rd51+5120];
	add.s32 	%r292, %r291, %r290;
	ld.global.u32 	%r293, [%rd51+6144];
	add.s32 	%r294, %r293, %r292;
	ld.global.u32 	%r295, [%rd51+7168];
	add.s32 	%r452, %r295, %r294;
	add.s32 	%r441, %r441, 4096;
	add.s32 	%r437, %r437, 16;
	add.s64 	%rd51, %rd51, 16384;
	setp.ne.s32 	%p27, %r437, 0;
	@%p27 bra 	$L__BB5_9;
$L__BB5_10:
	setp.eq.s32 	%p28, %r8, 0;
	@%p28 bra 	$L__BB5_19;
	and.b32  	%r19, %r7, 7;
	setp.lt.u32 	%p29, %r8, 8;
	@%p29 bra 	$L__BB5_13;
	mul.wide.s32 	%rd45, %r441, 4;
	add.s64 	%rd46, %rd2, %rd45;
	ld.global.u32 	%r297, [%rd46];
	add.s32 	%r298, %r297, %r452;
	ld.global.u32 	%r299, [%rd46+1024];
	add.s32 	%r300, %r299, %r298;
	ld.global.u32 	%r301, [%rd46+2048];
	add.s32 	%r302, %r301, %r300;
	ld.global.u32 	%r303, [%rd46+3072];
	add.s32 	%r304, %r303, %r302;
	ld.global.u32 	%r305, [%rd46+4096];
	add.s32 	%r306, %r305, %r304;
	ld.global.u32 	%r307, [%rd46+5120];
	add.s32 	%r308, %r307, %r306;
	ld.global.u32 	%r309, [%rd46+6144];
	add.s32 	%r310, %r309, %r308;
	ld.global.u32 	%r311, [%rd46+7168];
	add.s32 	%r452, %r311, %r310;
	add.s32 	%r441, %r441, 2048;
$L__BB5_13:
	setp.eq.s32 	%p30, %r19, 0;
	@%p30 bra 	$L__BB5_19;
	and.b32  	%r25, %r7, 3;
	setp.lt.u32 	%p31, %r19, 4;
	@%p31 bra 	$L__BB5_16;
	mul.wide.s32 	%rd47, %r441, 4;
	add.s64 	%rd48, %rd2, %rd47;
	ld.global.u32 	%r313, [%rd48];
	add.s32 	%r314, %r313, %r452;
	ld.global.u32 	%r315, [%rd48+1024];
	add.s32 	%r316, %r315, %r314;
	ld.global.u32 	%r317, [%rd48+2048];
	add.s32 	%r318, %r317, %r316;
	ld.global.u32 	%r319, [%rd48+3072];
	add.s32 	%r452, %r319, %r318;
	add.s32 	%r441, %r441, 1024;
$L__BB5_16:
	setp.eq.s32 	%p32, %r25, 0;
	@%p32 bra 	$L__BB5_19;
	neg.s32 	%r449, %r25;
$L__BB5_18:
	.pragma "nounroll";
	mul.wide.s32 	%rd49, %r441, 4;
	add.s64 	%rd50, %rd2, %rd49;
	ld.global.u32 	%r320, [%rd50];
	add.s32 	%r452, %r320, %r452;
	add.s32 	%r441, %r441, 256;
	add.s32 	%r449, %r449, 1;
	setp.ne.s32 	%p33, %r449, 0;
	@%p33 bra 	$L__BB5_18;
$L__BB5_19:
	setp.lt.u64 	%p34, %rd19, 256;
	@%p34 bra 	$L__BB5_24;
	// begin inline asm
	mov.u32 %r384, %laneid;
	// end inline asm
	mov.b32 	%r387, 1;
	mov.b32 	%r408, 31;
	mov.b32 	%r409, -1;
	// begin inline asm
	shfl.sync.down.b32 %r385, %r452, %r387, %r408, %r409;
	// end inline asm
	setp.gt.s32 	%p50, %r384, 30;
	selp.b32 	%r410, 0, %r385, %p50;
	add.s32 	%r391, %r410, %r452;
	mov.b32 	%r392, 2;
	// begin inline asm
	shfl.sync.down.b32 %r390, %r391, %r392, %r408, %r409;
	// end inline asm
	setp.gt.s32 	%p51, %r384, 29;
	selp.b32 	%r411, 0, %r390, %p51;
	add.s32 	%r396, %r391, %r411;
	mov.b32 	%r397, 4;
	// begin inline asm
	shfl.sync.down.b32 %r395, %r396, %r397, %r408, %r409;
	// end inline asm
	setp.gt.s32 	%p52, %r384, 27;
	selp.b32 	%r412, 0, %r395, %p52;
	add.s32 	%r401, %r396, %r412;
	mov.b32 	%r402, 8;
	// begin inline asm
	shfl.sync.down.b32 %r400, %r401, %r402, %r408, %r409;
	// end inline asm
	setp.gt.s32 	%p53, %r384, 23;
	selp.b32 	%r413, 0, %r400, %p53;
	add.s32 	%r406, %r401, %r413;
	mov.b32 	%r407, 16;
	// begin inline asm
	shfl.sync.down.b32 %r405, %r406, %r407, %r408, %r409;
	// end inline asm
	setp.gt.s32 	%p54, %r384, 15;
	selp.b32 	%r414, 0, %r405, %p54;
	add.s32 	%r470, %r406, %r414;
	setp.ne.s32 	%p55, %r384, 0;
	@%p55 bra 	$L__BB5_22;
	shr.u32 	%r415, %r2, 3;
	and.b32  	%r416, %r415, 124;
	mov.u32 	%r417, _ZZN3cub18CUB_300001_SM_10006detail6reduce28DeviceReduceSingleTileKernelINS2_10policy_hubIiyN4cuda3std3__44plusIiEEE10Policy1000EN6thrust24THRUST_300001_SM_1000_NS10device_ptrIiEEPiyS9_iiNS7_10__identityEEEvT0_T1_T2_T3_T4_T6_E12temp_storage;
	add.s32 	%r418, %r417, %r416;
	st.shared.u32 	[%r418+8], %r470;
$L__BB5_22:
	bar.sync 	0;
	setp.ne.s32 	%p56, %r2, 0;
	@%p56 bra 	$L__BB5_49;
	ld.shared.u32 	%r419, [_ZZN3cub18CUB_300001_SM_10006detail6reduce28DeviceReduceSingleTileKernelINS2_10policy_hubIiyN4cuda3std3__44plusIiEEE10Policy1000EN6thrust24THRUST_300001_SM_1000_NS10device_ptrIiEEPiyS9_iiNS7_10__identityEEEvT0_T1_T2_T3_T4_T6_E12temp_storage+12];
	add.s32 	%r420, %r419, %r470;
	ld.shared.u32 	%r421, [_ZZN3cub18CUB_300001_SM_10006detail6reduce28DeviceReduceSingleTileKernelINS2_10policy_hubIiyN4cuda3std3__44plusIiEEE10Policy1000EN6thrust24THRUST_300001_SM_1000_NS10device_ptrIiEEPiyS9_iiNS7_10__identityEEEvT0_T1_T2_T3_T4_T6_E12temp_storage+16];
	add.s32 	%r422, %r420, %r421;
	ld.shared.u32 	%r423, [_ZZN3cub18CUB_300001_SM_10006detail6reduce28DeviceReduceSingleTileKernelINS2_10policy_hubIiyN4cuda3std3__44plusIiEEE10Policy1000EN6thrust24THRUST_300001_SM_1000_NS10device_ptrIiEEPiyS9_iiNS7_10__identityEEEvT0_T1_T2_T3_T4_T6_E12temp_storage+20];
	add.s32 	%r424, %r422, %r423;
	ld.shared.u32 	%r425, [_ZZN3cub18CUB_300001_SM_10006detail6reduce28DeviceReduceSingleTileKernelINS2_10policy_hubIiyN4cuda3std3__44plusIiEEE10Policy1000EN6thrust24THRUST_300001_SM_1000_NS10device_ptrIiEEPiyS9_iiNS7_10__identityEEEvT0_T1_T2_T3_T4_T6_E12temp_storage+24];
	add.s32 	%r426, %r424, %r425;
	ld.shared.u32 	%r427, [_ZZN3cub18CUB_300001_SM_10006detail6reduce28DeviceReduceSingleTileKernelINS2_10policy_hubIiyN4cuda3std3__44plusIiEEE10Policy1000EN6thrust24THRUST_300001_SM_1000_NS10device_ptrIiEEPiyS9_iiNS7_10__identityEEEvT0_T1_T2_T3_T4_T6_E12temp_storage+28];
	add.s32 	%r428, %r426, %r427;
	ld.shared.u32 	%r429, [_ZZN3cub18CUB_300001_SM_10006detail6reduce28DeviceReduceSingleTileKernelINS2_10policy_hubIiyN4cuda3std3__44plusIiEEE10Policy1000EN6thrust24THRUST_300001_SM_1000_NS10device_ptrIiEEPiyS9_iiNS7_10__identityEEEvT0_T1_T2_T3_T4_T6_E12temp_storage+32];
	add.s32 	%r430, %r428, %r429;
	ld.shared.u32 	%r431, [_ZZN3cub18CUB_300001_SM_10006detail6reduce28DeviceReduceSingleTileKernelINS2_10policy_hubIiyN4cuda3std3__44plusIiEEE10Policy1000EN6thrust24THRUST_300001_SM_1000_NS10device_ptrIiEEPiyS9_iiNS7_10__identityEEEvT0_T1_T2_T3_T4_T6_E12temp_storage+36];
	add.s32 	%r470, %r430, %r431;
	bra.uni 	$L__BB5_49;
$L__BB5_24:
	// begin inline asm
	mov.u32 %r321, %laneid;
	// end inline asm
	and.b32  	%r347, %r2, 992;
	add.s32 	%r348, %r347, 32;
	setp.gt.u32 	%p35, %r348, %r1;
	not.b32 	%r349, %r347;
	add.s32 	%r350, %r1, %r349;
	selp.b32 	%r345, %r350, 31, %p35;
	mov.b32 	%r324, 1;
	mov.b32 	%r346, -1;
	// begin inline asm
	shfl.sync.down.b32 %r322, %r452, %r324, %r345, %r346;
	// end inline asm
	setp.lt.s32 	%p36, %r321, %r345;
	selp.b32 	%r351, %r322, 0, %p36;
	add.s32 	%r328, %r351, %r452;
	mov.b32 	%r329, 2;
	// begin inline asm
	shfl.sync.down.b32 %r327, %r328, %r329, %r345, %r346;
	// end inline asm
	add.s32 	%r352, %r321, 2;
	setp.gt.s32 	%p37, %r352, %r345;
	selp.b32 	%r353, 0, %r327, %p37;
	add.s32 	%r333, %r328, %r353;
	mov.b32 	%r334, 4;
	// begin inline asm
	shfl.sync.down.b32 %r332, %r333, %r334, %r345, %r346;
	// end inline asm
	add.s32 	%r354, %r321, 4;
	setp.gt.s32 	%p38, %r354, %r345;
	selp.b32 	%r355, 0, %r332, %p38;
	add.s32 	%r338, %r333, %r355;
	mov.b32 	%r339, 8;
	// begin inline asm
	shfl.sync.down.b32 %r337, %r338, %r339, %r345, %r346;
	// end inline asm
	add.s32 	%r356, %r321, 8;
	setp.gt.s32 	%p39, %r356, %r345;
	selp.b32 	%r357, 0, %r337, %p39;
	add.s32 	%r343, %r338, %r357;
	mov.b32 	%r344, 16;
	// begin inline asm
	shfl.sync.down.b32 %r342, %r343, %r344, %r345, %r346;
	// end inline asm
	add.s32 	%r358, %r321, 16;
	setp.gt.s32 	%p40, %r358, %r345;
	selp.b32 	%r359, 0, %r342, %p40;
	add.s32 	%r470, %r343, %r359;
	setp.ne.s32 	%p41, %r321, 0;
	@%p41 bra 	$L__BB5_26;
	shr.u32 	%r360, %r2, 3;
	and.b32  	%r361, %r360, 124;
	mov.u32 	%r362, _ZZN3cub18CUB_300001_SM_10006detail6reduce28DeviceReduceSingleTileKernelINS2_10policy_hubIiyN4cuda3std3__44plusIiEEE10Policy1000EN6thrust24THRUST_300001_SM_1000_NS10device_ptrIiEEPiyS9_iiNS7_10__identityEEEvT0_T1_T2_T3_T4_T6_E12temp_storage;
	add.s32 	%r363, %r362, %r361;
	st.shared.u32 	[%r363+8], %r470;
$L__BB5_26:
	bar.sync 	0;
	setp.ne.s32 	%p42, %r2, 0;
	@%p42 bra 	$L__BB5_49;
	setp.gt.u64 	%p43, %rd19, 32;
	ld.shared.u32 	%r364, [_ZZN3cub18CUB_300001_SM_10006detail6reduce28DeviceReduceSingleTileKernelINS2_10policy_hubIiyN4cuda3std3__44plusIiEEE10Policy1000EN6thrust24THRUST_300001_SM_1000_NS10device_ptrIiEEPiyS9_iiNS7_10__identityEEEvT0_T1_T2_T3_T4_T6_E12temp_storage+12];
	selp.b32 	%r365, %r364, 0, %p43;
	add.s32 	%r366, %r365, %r470;
	setp.gt.u64 	%p44, %rd19, 64;
	ld.shared.u32 	%r367, [_ZZN3cub18CUB_300001_SM_10006detail6reduce28DeviceReduceSingleTileKernelINS2_10policy_hubIiyN4cuda3std3__44plusIiEEE10Policy1000EN6thrust24THRUST_300001_SM_1000_NS10device_ptrIiEEPiyS9_iiNS7_10__identityEEEvT0_T1_T2_T3_T4_T6_E12temp_storage+16];
	selp.b32 	%r368, %r367, 0, %p44;
	add.s32 	%r369, %r366, %r368;
	setp.gt.u64 	%p45, %rd19, 96;
	ld.shared.u32 	%r370, [_ZZN3cub18CUB_300001_SM_10006detail6reduce28DeviceReduceSingleTileKernelINS2_10policy_hubIiyN4cuda3std3__44plusIiEEE10Policy1000EN6thrust24THRUST_300001_SM_1000_NS10device_ptrIiEEPiyS9_iiNS7_10__identityEEEvT0_T1_T2_T3_T4_T6_E12temp_storage+20];
	selp.b32 	%r371, %r370, 0, %p45;
	add.s32 	%r372, %r369, %r371;
	setp.gt.u64 	%p46, %rd19, 128;
	ld.shared.u32 	%r373, [_ZZN3cub18CUB_300001_SM_10006detail6reduce28DeviceReduceSingleTileKernelINS2_10policy_hubIiyN4cuda3std3__44plusIiEEE10Policy1000EN6thrust24THRUST_300001_SM_1000_NS10device_ptrIiEEPiyS9_iiNS7_10__identityEEEvT0_T1_T2_T3_T4_T6_E12temp_storage+24];
	selp.b32 	%r374, %r373, 0, %p46;
	add.s32 	%r375, %r372, %r374;
	setp.gt.u64 	%p47, %rd19, 160;
	ld.shared.u32 	%r376, [_ZZN3cub18CUB_300001_SM_10006detail6reduce28DeviceReduceSingleTileKernelINS2_10policy_hubIiyN4cuda3std3__44plusIiEEE10Policy1000EN6thrust24THRUST_300001_SM_1000_NS10device_ptrIiEEPiyS9_iiNS7_10__identityEEEvT0_T1_T2_T3_T4_T6_E12temp_storage+28];
	selp.b32 	%r377, %r376, 0, %p47;
	add.s32 	%r378, %r375, %r377;
	setp.gt.u64 	%p48, %rd19, 192;
	ld.shared.u32 	%r379, [_ZZN3cub18CUB_300001_SM_10006detail6reduce28DeviceReduceSingleTileKernelINS2_10policy_hubIiyN4cuda3std3__44plusIiEEE10Policy1000EN6thrust24THRUST_300001_SM_1000_NS10device_ptrIiEEPiyS9_iiNS7_10__identityEEEvT0_T1_T2_T3_T4_T6_E12temp_storage+32];
	selp.b32 	%r380, %r379, 0, %p48;
	add.s32 	%r381, %r378, %r380;
	setp.gt.u64 	%p49, %rd19, 224;
	ld.shared.u32 	%r382, [_ZZN3cub18CUB_300001_SM_10006detail6reduce28DeviceReduceSingleTileKernelINS2_10policy_hubIiyN4cuda3std3__44plusIiEEE10Policy1000EN6thrust24THRUST_300001_SM_1000_NS10device_ptrIiEEPiyS9_iiNS7_10__identityEEEvT0_T1_T2_T3_T4_T6_E12temp_storage+36];
	selp.b32 	%r383, %r382, 0, %p49;
	add.s32 	%r470, %r381, %r383;
	bra.uni 	$L__BB5_49;
$L__BB5_28:
	mov.u32 	%r43, %tid.x;
	cvt.u64.u32 	%rd6, %r43;
	mul.wide.u32 	%rd22, %r43, 4;
	add.s64 	%rd7, %rd2, %rd22;
	ld.global.u32 	%r82, [%rd7];
	ld.global.u32 	%r83, [%rd7+1024];
	ld.global.u32 	%r84, [%rd7+2048];
	ld.global.u32 	%r85, [%rd7+3072];
	ld.global.u32 	%r86, [%rd7+4096];
	ld.global.u32 	%r87, [%rd7+5120];
	ld.global.u32 	%r88, [%rd7+6144];
	ld.global.u32 	%r89, [%rd7+7168];
	ld.global.u32 	%r90, [%rd7+8192];
	ld.global.u32 	%r91, [%rd7+9216];
	ld.global.u32 	%r92, [%rd7+10240];
	ld.global.u32 	%r93, [%rd7+11264];
	ld.global.u32 	%r94, [%rd7+12288];
	ld.global.u32 	%r95, [%rd7+13312];
	ld.global.u32 	%r96, [%rd7+14336];
	ld.global.u32 	%r97, [%rd7+15360];
	add.s32 	%r98, %r83, %r82;
	add.s32 	%r99, %r84, %r98;
	add.s32 	%r100, %r85, %r99;
	add.s32 	%r101, %r86, %r100;
	add.s32 	%r102, %r87, %r101;
	add.s32 	%r103, %r88, %r102;
	add.s32 	%r104, %r89, %r103;
	add.s32 	%r105, %r90, %r104;
	add.s32 	%r106, %r91, %r105;
	add.s32 	%r107, %r92, %r106;
	add.s32 	%r108, %r93, %r107;
	add.s32 	%r109, %r94, %r108;
	add.s32 	%r110, %r95, %r109;
	add.s32 	%r111, %r96, %r110;
	add.s32 	%r469, %r97, %r111;
	add.s64 	%rd8, %rd19, -4096;
	setp.lt.u64 	%p3, %rd8, 4096;
	mov.b64 	%rd53, 4096;
	@%p3 bra 	$L__BB5_32;
	mov.b64 	%rd53, 4096;
$L__BB5_30:
	shl.b64 	%rd24, %rd53, 2;
	add.s64 	%rd25, %rd7, %rd24;
	ld.global.u32 	%r112, [%rd25];
	ld.global.u32 	%r113, [%rd25+1024];
	ld.global.u32 	%r114, [%rd25+2048];
	ld.global.u32 	%r115, [%rd25+3072];
	ld.global.u32 	%r116, [%rd25+4096];
	ld.global.u32 	%r117, [%rd25+5120];
	ld.global.u32 	%r118, [%rd25+6144];
	ld.global.u32 	%r119, [%rd25+7168];
	ld.global.u32 	%r120, [%rd25+8192];
	ld.global.u32 	%r121, [%rd25+9216];
	ld.global.u32 	%r122, [%rd25+10240];
	ld.global.u32 	%r123, [%rd25+11264];
	ld.global.u32 	%r124, [%rd25+12288];
	ld.global.u32 	%r125, [%rd25+13312];
	ld.global.u32 	%r126, [%rd25+14336];
	ld.global.u32 	%r127, [%rd25+15360];
	add.s32 	%r128, %r112, %r469;
	add.s32 	%r129, %r113, %r128;
	add.s32 	%r130, %r114, %r129;
	add.s32 	%r131, %r115, %r130;
	add.s32 	%r132, %r116, %r131;
	add.s32 	%r133, %r117, %r132;
	add.s32 	%r134, %r118, %r133;
	add.s32 	%r135, %r119, %r134;
	add.s32 	%r136, %r120, %r135;
	add.s32 	%r137, %r121, %r136;
	add.s32 	%r138, %r122, %r137;
	add.s32 	%r139, %r123, %r138;
	add.s32 	%r140, %r124, %r139;
	add.s32 	%r141, %r125, %r140;
	add.s32 	%r142, %r126, %r141;
	add.s32 	%r469, %r127, %r142;
	sub.s64 	%rd26, %rd19, %rd53;
	setp.lt.u64 	%p4, %rd26, 4096;
	@%p4 bra 	$L__BB5_45;
	add.s64 	%rd53, %rd53, 4096;
	setp.le.u64 	%p5, %rd53, %rd8;
	@%p5 bra 	$L__BB5_30;
$L__BB5_32:
	setp.le.u64 	%p6, %rd19, %rd53;
	cvt.u32.u64 	%r143, %rd53;
	cvt.u32.u64 	%r144, %rd19;
	sub.s32 	%r145, %r144, %r143;
	setp.ge.s32 	%p7, %r43, %r145;
	or.pred  	%p8, %p6, %p7;
	@%p8 bra 	$L__BB5_45;
	not.b32 	%r149, %r43;
	add.s32 	%r150, %r149, %r144;
	sub.s32 	%r152, %r150, %r143;
	shr.u32 	%r153, %r152, 8;
	add.s32 	%r48, %r153, 1;
	and.b32  	%r49, %r48, 15;
	setp.lt.u32 	%p9, %r152, 3840;
	mov.u32 	%r459, %r43;
	@%p9 bra 	$L__BB5_36;
	and.b32  	%r154, %r48, 33554416;
	neg.s32 	%r455, %r154;
	add.s64 	%rd27, %rd53, %rd6;
	shl.b64 	%rd28, %rd27, 2;
	add.s64 	%rd29, %rd28, %rd2;
	add.s64 	%rd54, %rd29, 8192;
	mov.u32 	%r459, %r43;
$L__BB5_35:
	.pragma "nounroll";
	ld.global.u32 	%r155, [%rd54+-8192];
	add.s32 	%r156, %r155, %r469;
	ld.global.u32 	%r157, [%rd54+-7168];
	add.s32 	%r158, %r157, %r156;
	ld.global.u32 	%r159, [%rd54+-6144];
	add.s32 	%r160, %r159, %r158;
	ld.global.u32 	%r161, [%rd54+-5120];
	add.s32 	%r162, %r161, %r160;
	ld.global.u32 	%r163, [%rd54+-4096];
	add.s32 	%r164, %r163, %r162;
	ld.global.u32 	%r165, [%rd54+-3072];
	add.s32 	%r166, %r165, %r164;
	ld.global.u32 	%r167, [%rd54+-2048];
	add.s32 	%r168, %r167, %r166;
	ld.global.u32 	%r169, [%rd54+-1024];
	add.s32 	%r170, %r169, %r168;
	ld.global.u32 	%r171, [%rd54];
	add.s32 	%r172, %r171, %r170;
	ld.global.u32 	%r173, [%rd54+1024];
	add.s32 	%r174, %r173, %r172;
	ld.global.u32 	%r175, [%rd54+2048];
	add.s32 	%r176, %r175, %r174;
	ld.global.u32 	%r177, [%rd54+3072];
	add.s32 	%r178, %r177, %r176;
	ld.global.u32 	%r179, [%rd54+4096];
	add.s32 	%r180, %r179, %r178;
	ld.global.u32 	%r181, [%rd54+5120];
	add.s32 	%r182, %r181, %r180;
	ld.global.u32 	%r183, [%rd54+6144];
	add.s32 	%r184, %r183, %r182;
	ld.global.u32 	%r185, [%rd54+7168];
	add.s32 	%r469, %r185, %r184;
	add.s32 	%r459, %r459, 4096;
	add.s32 	%r455, %r455, 16;
	add.s64 	%rd54, %rd54, 16384;
	setp.ne.s32 	%p10, %r455, 0;
	@%p10 bra 	$L__BB5_35;
$L__BB5_36:
	setp.eq.s32 	%p11, %r49, 0;
	@%p11 bra 	$L__BB5_45;
	and.b32  	%r60, %r48, 7;
	setp.lt.u32 	%p12, %r49, 8;
	@%p12 bra 	$L__BB5_39;
	cvt.u64.u32 	%rd30, %r459;
	add.s64 	%rd31, %rd53, %rd30;
	shl.b64 	%rd32, %rd31, 2;
	add.s64 	%rd33, %rd2, %rd32;
	ld.global.u32 	%r187, [%rd33];
	add.s32 	%r188, %r187, %r469;
	ld.global.u32 	%r189, [%rd33+1024];
	add.s32 	%r190, %r189, %r188;
	ld.global.u32 	%r191, [%rd33+2048];
	add.s32 	%r192, %r191, %r190;
	ld.global.u32 	%r193, [%rd33+3072];
	add.s32 	%r194, %r193, %r192;
	ld.global.u32 	%r195, [%rd33+4096];
	add.s32 	%r196, %r195, %r194;
	ld.global.u32 	%r197, [%rd33+5120];
	add.s32 	%r198, %r197, %r196;
	ld.global.u32 	%r199, [%rd33+6144];
	add.s32 	%r200, %r199, %r198;
	ld.global.u32 	%r201, [%rd33+7168];
	add.s32 	%r469, %r201, %r200;
	add.s32 	%r459, %r459, 2048;
$L__BB5_39:
	setp.eq.s32 	%p13, %r60, 0;
	@%p13 bra 	$L__BB5_45;
	and.b32  	%r66, %r48, 3;
	setp.lt.u32 	%p14, %r60, 4;
	@%p14 bra 	$L__BB5_42;
	cvt.u64.u32 	%rd34, %r459;
	add.s64 	%rd35, %rd53, %rd34;
	shl.b64 	%rd36, %rd35, 2;
	add.s64 	%rd37, %rd2, %rd36;
	ld.global.u32 	%r203, [%rd37];
	add.s32 	%r204, %r203, %r469;
	ld.global.u32 	%r205, [%rd37+1024];
	add.s32 	%r206, %r205, %r204;
	ld.global.u32 	%r207, [%rd37+2048];
	add.s32 	%r208, %r207, %r206;
	ld.global.u32 	%r209, [%rd37+3072];
	add.s32 	%r469, %r209, %r208;
	add.s32 	%r459, %r459, 1024;
$L__BB5_42:
	setp.eq.s32 	%p15, %r66, 0;
	@%p15 bra 	$L__BB5_45;
	cvt.u64.u32 	%rd38, %r459;
	add.s64 	%rd39, %rd53, %rd38;
	shl.b64 	%rd40, %rd39, 2;
	add.s64 	%rd55, %rd2, %rd40;
	neg.s32 	%r467, %r66;
$L__BB5_44:
	.pragma "nounroll";
	ld.global.u32 	%r210, [%rd55];
	add.s32 	%r469, %r210, %r469;
	add.s64 	%rd55, %rd55, 1024;
	add.s32 	%r467, %r467, 1;
	setp.ne.s32 	%p16, %r467, 0;
	@%p16 bra 	$L__BB5_44;
$L__BB5_45:
	// begin inline asm
	mov.u32 %r211, %laneid;
	// end inline asm
	mov.b32 	%r214, 1;
	mov.b32 	%r235, 31;
	mov.b32 	%r236, -1;
	// begin inline asm
	shfl.sync.down.b32 %r212, %r469, %r214, %r235, %r236;
	// end inline asm
	setp.gt.s32 	%p17, %r211, 30;
	selp.b32 	%r237, 0, %r212, %p17;
	add.s32 	%r218, %r237, %r469;
	mov.b32 	%r219, 2;
	// begin inline asm
	shfl.sync.down.b32 %r217, %r218, %r219, %r235, %r236;
	// end inline asm
	setp.gt.s32 	%p18, %r211, 29;
	selp.b32 	%r238, 0, %r217, %p18;
	add.s32 	%r223, %r218, %r238;
	mov.b32 	%r224, 4;
	// begin inline asm
	shfl.sync.down.b32 %r222, %r223, %r224, %r235, %r236;
	// end inline asm
	setp.gt.s32 	%p19, %r211, 27;
	selp.b32 	%r239, 0, %r222, %p19;
	add.s32 	%r228, %r223, %r239;
	mov.b32 	%r229, 8;
	// begin inline asm
	shfl.sync.down.b32 %r227, %r228, %r229, %r235, %r236;
	// end inline asm
	setp.gt.s32 	%p20, %r211, 23;
	selp.b32 	%r240, 0, %r227, %p20;
	add.s32 	%r233, %r228, %r240;
	mov.b32 	%r234, 16;
	// begin inline asm
	shfl.sync.down.b32 %r232, %r233, %r234, %r235, %r236;
	// end inline asm
	setp.gt.s32 	%p21, %r211, 15;
	selp.b32 	%r241, 0, %r232, %p21;
	add.s32 	%r470, %r233, %r241;
	setp.ne.s32 	%p22, %r211, 0;
	@%p22 bra 	$L__BB5_47;
	shr.u32 	%r242, %r43, 3;
	and.b32  	%r243, %r242, 124;
	mov.u32 	%r244, _ZZN3cub18CUB_300001_SM_10006detail6reduce28DeviceReduceSingleTileKernelINS2_10policy_hubIiyN4cuda3std3__44plusIiEEE10Policy1000EN6thrust24THRUST_300001_SM_1000_NS10device_ptrIiEEPiyS9_iiNS7_10__identityEEEvT0_T1_T2_T3_T4_T6_E12temp_storage;
	add.s32 	%r245, %r244, %r243;
	st.shared.u32 	[%r245+8], %r470;
$L__BB5_47:
	bar.sync 	0;
	setp.ne.s32 	%p23, %r43, 0;
	@%p23 bra 	$L__BB5_49;
	ld.shared.u32 	%r246, [_ZZN3cub18CUB_300001_SM_10006detail6reduce28DeviceReduceSingleTileKernelINS2_10policy_hubIiyN4cuda3std3__44plusIiEEE10Policy1000EN6thrust24THRUST_300001_SM_1000_NS10device_ptrIiEEPiyS9_iiNS7_10__identityEEEvT0_T1_T2_T3_T4_T6_E12temp_storage+12];
	add.s32 	%r247, %r246, %r470;
	ld.shared.u32 	%r248, [_ZZN3cub18CUB_300001_SM_10006detail6reduce28DeviceReduceSingleTileKernelINS2_10policy_hubIiyN4cuda3std3__44plusIiEEE10Policy1000EN6thrust24THRUST_300001_SM_1000_NS10device_ptrIiEEPiyS9_iiNS7_10__identityEEEvT0_T1_T2_T3_T4_T6_E12temp_storage+16];
	add.s32 	%r249, %r247, %r248;
	ld.shared.u32 	%r250, [_ZZN3cub18CUB_300001_SM_10006detail6reduce28DeviceReduceSingleTileKernelINS2_10policy_hubIiyN4cuda3std3__44plusIiEEE10Policy1000EN6thrust24THRUST_300001_SM_1000_NS10device_ptrIiEEPiyS9_iiNS7_10__identityEEEvT0_T1_T2_T3_T4_T6_E12temp_storage+20];
	add.s32 	%r251, %r249, %r250;
	ld.shared.u32 	%r252, [_ZZN3cub18CUB_300001_SM_10006detail6reduce28DeviceReduceSingleTileKernelINS2_10policy_hubIiyN4cuda3std3__44plusIiEEE10Policy1000EN6thrust24THRUST_300001_SM_1000_NS10device_ptrIiEEPiyS9_iiNS7_10__identityEEEvT0_T1_T2_T3_T4_T6_E12temp_storage+24];
	add.s32 	%r253, %r251, %r252;
	ld.shared.u32 	%r254, [_ZZN3cub18CUB_300001_SM_10006detail6reduce28DeviceReduceSingleTileKernelINS2_10policy_hubIiyN4cuda3std3__44plusIiEEE10Policy1000EN6thrust24THRUST_300001_SM_1000_NS10device_ptrIiEEPiyS9_iiNS7_10__identityEEEvT0_T1_T2_T3_T4_T6_E12temp_storage+28];
	add.s32 	%r255, %r253, %r254;
	ld.shared.u32 	%r256, [_ZZN3cub18CUB_300001_SM_10006detail6reduce28DeviceReduceSingleTileKernelINS2_10policy_hubIiyN4cuda3std3__44plusIiEEE10Policy1000EN6thrust24THRUST_300001_SM_1000_NS10device_ptrIiEEPiyS9_iiNS7_10__identityEEEvT0_T1_T2_T3_T4_T6_E12temp_storage+32];
	add.s32 	%r257, %r255, %r256;
	ld.shared.u32 	%r258, [_ZZN3cub18CUB_300001_SM_10006detail6reduce28DeviceReduceSingleTileKernelINS2_10policy_hubIiyN4cuda3std3__44plusIiEEE10Policy1000EN6thrust24THRUST_300001_SM_1000_NS10device_ptrIiEEPiyS9_iiNS7_10__identityEEEvT0_T1_T2_T3_T4_T6_E12temp_storage+36];
	add.s32 	%r470, %r257, %r258;
$L__BB5_49:
	mov.u32 	%r432, %tid.x;
	setp.ne.s32 	%p57, %r432, 0;
	@%p57 bra 	$L__BB5_51;
	add.s32 	%r433, %r470, %r81;
	st.global.u32 	[%rd1], %r433;
$L__BB5_51:
	ret;

}
	// .globl	_ZN3cub18CUB_300001_SM_10006detail6reduce18DeviceReduceKernelINS2_10policy_hubIiyN4cuda3std3__44plusIiEEE10Policy1000EN6thrust24THRUST_300001_SM_1000_NS10device_ptrIiEEyS9_iNS7_10__identityEEEvT0_PT3_T1_NS0_13GridEvenShareISK_EET2_T4_
.visible .entry _ZN3cub18CUB_300001_SM_10006detail6reduce18DeviceReduceKernelINS2_10policy_hubIiyN4cuda3std3__44plusIiEEE10Policy1000EN6thrust24THRUST_300001_SM_1000_NS10device_ptrIiEEyS9_iNS7_10__identityEEEvT0_PT3_T1_NS0_13GridEvenShareISK_EET2_T4_(
	.param .align 8 .b8 _ZN3cub18CUB_300001_SM_10006detail6reduce18DeviceReduceKernelINS2_10policy_hubIiyN4cuda3std3__44plusIiEEE10Policy1000EN6thrust24THRUST_300001_SM_1000_NS10device_ptrIiEEyS9_iNS7_10__identityEEEvT0_PT3_T1_NS0_13GridEvenShareISK_EET2_T4__param_0[8],
	.param .u64 .ptr .align 1 _ZN3cub18CUB_300001_SM_10006detail6reduce18DeviceReduceKernelINS2_10policy_hubIiyN4cuda3std3__44plusIiEEE10Policy1000EN6thrust24THRUST_300001_SM_1000_NS10device_ptrIiEEyS9_iNS7_10__identityEEEvT0_PT3_T1_NS0_13GridEvenShareISK_EET2_T4__param_1,
	.param .u64 _ZN3cub18CUB_300001_SM_10006detail6reduce18DeviceReduceKernelINS2_10policy_hubIiyN4cuda3std3__44plusIiEEE10Policy1000EN6thrust24THRUST_300001_SM_1000_NS10device_ptrIiEEyS9_iNS7_10__identityEEEvT0_PT3_T1_NS0_13GridEvenShareISK_EET2_T4__param_2,
	.param .align 8 .b8 _ZN3cub18CUB_300001_SM_10006detail6reduce18DeviceReduceKernelINS2_10policy_hubIiyN4cuda3std3__44plusIiEEE10Policy1000EN6thrust24THRUST_300001_SM_1000_NS10device_ptrIiEEyS9_iNS7_10__identityEEEvT0_PT3_T1_NS0_13GridEvenShareISK_EET2_T4__param_3[72],
	.param .align 1 .b8 _ZN3cub18CUB_300001_SM_10006detail6reduce18DeviceReduceKernelINS2_10policy_hubIiyN4cuda3std3__44plusIiEEE10Policy1000EN6thrust24THRUST_300001_SM_1000_NS10device_ptrIiEEyS9_iNS7_10__identityEEEvT0_PT3_T1_NS0_13GridEvenShareISK_EET2_T4__param_4[1],
	.param .align 1 .b8 _ZN3cub18CUB_300001_SM_10006detail6reduce18DeviceReduceKernelINS2_10policy_hubIiyN4cuda3std3__44plusIiEEE10Policy1000EN6thrust24THRUST_300001_SM_1000_NS10device_ptrIiEEyS9_iNS7_10__identityEEEvT0_PT3_T1_NS0_13GridEvenShareISK_EET2_T4__param_5[1]
)
.maxntid 256
{
	.reg .pred 	%p<57>;
	.reg .b16 	%rs<4>;
	.reg .b32 	%r<502>;
	.reg .b64 	%rd<78>;
	// demoted variable
	.shared .align 4 .b8 _ZZN3cub18CUB_300001_SM_10006detail6reduce18DeviceReduceKernelINS2_10policy_hubIiyN4cuda3std3__44plusIiEEE10Policy1000EN6thrust24THRUST_300001_SM_1000_NS10device_ptrIiEEyS9_iNS7_10__identityEEEvT0_PT3_T1_NS0_13GridEvenShareISK_EET2_T4_E12temp_storage[44];
	ld.param.u64 	%rd1, [_ZN3cub18CUB_300001_SM_10006detail6reduce18DeviceReduceKernelINS2_10policy_hubIiyN4cuda3std3__44plusIiEEE10Policy1000EN6thrust24THRUST_300001_SM_1000_NS10device_ptrIiEEyS9_iNS7_10__identityEEEvT0_PT3_T1_NS0_13GridEvenShareISK_EET2_T4__param_3+32];
	ld.param.u32 	%r1, [_ZN3cub18CUB_300001_SM_10006detail6reduce18DeviceReduceKernelINS2_10policy_hubIiyN4cuda3std3__44plusIiEEE10Policy1000EN6thrust24THRUST_300001_SM_1000_NS10device_ptrIiEEyS9_iNS7_10__identityEEEvT0_PT3_T1_NS0_13GridEvenShareISK_EET2_T4__param_3+40];
	ld.param.u64 	%rd25, [_ZN3cub18CUB_300001_SM_10006detail6reduce18DeviceReduceKernelINS2_10policy_hubIiyN4cuda3std3__44plusIiEEE10Policy1000EN6thrust24THRUST_300001_SM_1000_NS10device_ptrIiEEyS9_iNS7_10__identityEEEvT0_PT3_T1_NS0_13GridEvenShareISK_EET2_T4__param_0];
	cvta.to.global.u64 	%rd2, %rd25;
	mov.u32 	%r2, %ctaid.x;
	shl.b32 	%r88, %r1, 12;
	cvt.s64.s32 	%rd3, %r88;
	shl.b32 	%r89, %r2, 12;
	cvt.u64.u32 	%rd4, %r89;
	sub.s64 	%rd5, %rd1, %rd4;
	setp.gt.u64 	%p1, %rd5, 4095;
	@%p1 bra 	$L__BB6_25;
	cvt.u32.u64 	%r287, %rd4;
	cvt.u32.u64 	%r3, %rd1;
	sub.s32 	%r4, %r3, %r287;
	mov.u32 	%r5, %tid.x;
	setp.ge.s32 	%p23, %r5, %r4;
	mov.b32 	%r482, 0;
	mov.u32 	%r471, %r5;
	@%p23 bra 	$L__BB6_3;
	add.s32 	%r289, %r287, %r5;
	mul.wide.u32 	%rd51, %r289, 4;
	add.s64 	%rd52, %rd2, %rd51;
	ld.global.u32 	%r482, [%rd52];
	add.s32 	%r471, %r5, 256;
$L__BB6_3:
	setp.ge.s32 	%p24, %r471, %r4;
	@%p24 bra 	$L__BB6_16;
	not.b32 	%r292, %r471;
	add.s32 	%r293, %r292, %r3;
	sub.s32 	%r294, %r293, %r287;
	shr.u32 	%r295, %r294, 8;
	add.s32 	%r10, %r295, 1;
	and.b32  	%r11, %r10, 15;
	setp.lt.u32 	%p25, %r294, 3840;
	@%p25 bra 	$L__BB6_7;
	and.b32  	%r296, %r10, 33554416;
	neg.s32 	%r467, %r296;
	mul.wide.u32 	%rd53, %r2, 16384;
	mul.wide.u32 	%rd54, %r471, 4;
	or.b64  	%rd55, %rd53, %rd54;
	add.s64 	%rd56, %rd55, %rd2;
	add.s64 	%rd72, %rd56, 8192;
$L__BB6_6:
	.pragma "nounroll";
	ld.global.u32 	%r297, [%rd72+-8192];
	add.s32 	%r298, %r297, %r482;
	ld.global.u32 	%r299, [%rd72+-7168];
	add.s32 	%r300, %r299, %r298;
	ld.global.u32 	%r301, [%rd72+-6144];
	add.s32 	%r302, %r301, %r300;
	ld.global.u32 	%r303, [%rd72+-5120];
	add.s32 	%r304, %r303, %r302;
	ld.global.u32 	%r305, [%rd72+-4096];
	add.s32 	%r306, %r305, %r304;
	ld.global.u32 	%r307, [%rd72+-3072];
	add.s32 	%r308, %r307, %r306;
	ld.global.u32 	%r309, [%rd72+-2048];
	add.s32 	%r310, %r309, %r308;
	ld.global.u32 	%r311, [%rd72+-1024];
	add.s32 	%r312, %r311, %r310;
	ld.global.u32 	%r313, [%rd72];
	add.s32 	%r314, %r313, %r312;
	ld.global.u32 	%r315, [%rd72+1024];
	add.s32 	%r316, %r315, %r314;
	ld.global.u32 	%r317, [%rd72+2048];
	add.s32 	%r318, %r317, %r316;
	ld.global.u32 	%r319, [%rd72+3072];
	add.s32 	%r320, %r319, %r318;
	ld.global.u32 	%r321, [%rd72+4096];
	add.s32 	%r322, %r321, %r320;
	ld.global.u32 	%r323, [%rd72+5120];
	add.s32 	%r324, %r323, %r322;
	ld.global.u32 	%r325, [%rd72+6144];
	add.s32 	%r326, %r325, %r324;
	ld.global.u32 	%r327, [%rd72+7168];
	add.s32 	%r482, %r327, %r326;
	add.s32 	%r471, %r471, 4096;
	add.s32 	%r467, %r467, 16;
	add.s64 	%rd72, %rd72, 16384;
	setp.ne.s32 	%p26, %r467, 0;
	@%p26 bra 	$L__BB6_6;
$L__BB6_7:
	setp.eq.s32 	%p27, %r11, 0;
	@%p27 bra 	$L__BB6_16;
	and.b32  	%r22, %r10, 7;
	setp.lt.u32 	%p28, %r11, 8;
	@%p28 bra 	$L__BB6_10;
	cvt.s64.s32 	%rd57, %r471;
	add.s64 	%rd58, %rd57, %rd4;
	shl.b64 	%rd59, %rd58, 2;
	add.s64 	%rd60, %rd2, %rd59;
	ld.global.u32 	%r329, [%rd60];
	add.s32 	%r330, %r329, %r482;
	ld.global.u32 	%r331, [%rd60+1024];
	add.s32 	%r332, %r331, %r330;
	ld.global.u32 	%r333, [%rd60+2048];
	add.s32 	%r334, %r333, %r332;
	ld.global.u32 	%r335, [%rd60+3072];
	add.s32 	%r336, %r335, %r334;
	ld.global.u32 	%r337, [%rd60+4096];
	add.s32 	%r338, %r337, %r336;
	ld.global.u32 	%r339, [%rd60+5120];
	add.s32 	%r340, %r339, %r338;
	ld.global.u32 	%r341, [%rd60+6144];
	add.s32 	%r342, %r341, %r340;
	ld.global.u32 	%r343, [%rd60+7168];
	add.s32 	%r482, %r343, %r342;
	add.s32 	%r471, %r471, 2048;
$L__BB6_10:
	setp.eq.s32 	%p29, %r22, 0;
	@%p29 bra 	$L__BB6_16;
	and.b32  	%r28, %r10, 3;
	setp.lt.u32 	%p30, %r22, 4;
	@%p30 bra 	$L__BB6_13;
	cvt.s64.s32 	%rd61, %r471;
	add.s64 	%rd62, %rd61, %rd4;
	shl.b64 	%rd63, %rd62, 2;
	add.s64 	%rd64, %rd2, %rd63;
	ld.global.u32 	%r345, [%rd64];
	add.s32 	%r346, %r345, %r482;
	ld.global.u32 	%r347, [%rd64+1024];
	add.s32 	%r348, %r347, %r346;
	ld.global.u32 	%r349, [%rd64+2048];
	add.s32 	%r350, %r349, %r348;
	ld.global.u32 	%r351, [%rd64+3072];
	add.s32 	%r482, %r351, %r350;
	add.s32 	%r471, %r471, 1024;
$L__BB6_13:
	setp.eq.s32 	%p31, %r28, 0;
	@%p31 bra 	$L__BB6_16;
	mul.wide.u32 	%rd65, %r2, 16384;
	add.s64 	%rd9, %rd2, %rd65;
	neg.s32 	%r479, %r28;
$L__BB6_15:
	.pragma "nounroll";
	mul.wide.s32 	%rd66, %r471, 4;
	add.s64 	%rd67, %rd9, %rd66;
	ld.global.u32 	%r352, [%rd67];
	add.s32 	%r482, %r352, %r482;
	add.s32 	%r471, %r471, 256;
	add.s32 	%r479, %r479, 1;
	setp.ne.s32 	%p32, %r479, 0;
	@%p32 bra 	$L__BB6_15;
$L__BB6_16:
	setp.lt.s32 	%p33, %r4, 256;
	@%p33 bra 	$L__BB6_21;
	// begin inline asm
	mov.u32 %r416, %laneid;
	// end inline asm
	mov.b32 	%r419, 1;
	mov.b32 	%r440, 31;
	mov.b32 	%r441, -1;
	// begin inline asm
	shfl.sync.down.b32 %r417, %r482, %r419, %r440, %r441;
	// end inline asm
	setp.gt.s32 	%p49, %r416, 30;
	selp.b32 	%r442, 0, %r417, %p49;
	add.s32 	%r423, %r442, %r482;
	mov.b32 	%r424, 2;
	// begin inline asm
	shfl.sync.down.b32 %r422, %r423, %r424, %r440, %r441;
	// end inline asm
	setp.gt.s32 	%p50, %r416, 29;
	selp.b32 	%r443, 0, %r422, %p50;
	add.s32 	%r428, %r423, %r443;
	mov.b32 	%r429, 4;
	// begin inline asm
	shfl.sync.down.b32 %r427, %r428, %r429, %r440, %r441;
	// end inline asm
	setp.gt.s32 	%p51, %r416, 27;
	selp.b32 	%r444, 0, %r427, %p51;
	add.s32 	%r433, %r428, %r444;
	mov.b32 	%r434, 8;
	// begin inline asm
	shfl.sync.down.b32 %r432, %r433, %r434, %r440, %r441;
	// end inline asm
	setp.gt.s32 	%p52, %r416, 23;
	selp.b32 	%r445, 0, %r432, %p52;
	add.s32 	%r438, %r433, %r445;
	mov.b32 	%r439, 16;
	// begin inline asm
	shfl.sync.down.b32 %r437, %r438, %r439, %r440, %r441;
	// end inline asm
	setp.gt.s32 	%p53, %r416, 15;
	selp.b32 	%r446, 0, %r437, %p53;
	add.s32 	%r501, %r438, %r446;
	setp.ne.s32 	%p54, %r416, 0;
	@%p54 bra 	$L__BB6_19;
	shr.u32 	%r447, %r5, 3;
	and.b32  	%r448, %r447, 124;
	mov.u32 	%r449, _ZZN3cub18CUB_300001_SM_10006detail6reduce18DeviceReduceKernelINS2_10policy_hubIiyN4cuda3std3__44plusIiEEE10Policy1000EN6thrust24THRUST_300001_SM_1000_NS10device_ptrIiEEyS9_iNS7_10__identityEEEvT0_PT3_T1_NS0_13GridEvenShareISK_EET2_T4_E12temp_storage;
	add.s32 	%r450, %r449, %r448;
	st.shared.u32 	[%r450+8], %r501;
$L__BB6_19:
	bar.sync 	0;
	setp.ne.s32 	%p55, %r5, 0;
	@%p55 bra 	$L__BB6_46;
	ld.shared.u32 	%r451, [_ZZN3cub18CUB_300001_SM_10006detail6reduce18DeviceReduceKernelINS2_10policy_hubIiyN4cuda3std3__44plusIiEEE10Policy1000EN6thrust24THRUST_300001_SM_1000_NS10device_ptrIiEEyS9_iNS7_10__identityEEEvT0_PT3_T1_NS0_13GridEvenShareISK_EET2_T4_E12temp_storage+12];
	add.s32 	%r452, %r451, %r501;
	ld.shared.u32 	%r453, [_ZZN3cub18CUB_300001_SM_10006detail6reduce18DeviceReduceKernelINS2_10policy_hubIiyN4cuda3std3__44plusIiEEE10Policy1000EN6thrust24THRUST_300001_SM_1000_NS10device_ptrIiEEyS9_iNS7_10__identityEEEvT0_PT3_T1_NS0_13GridEvenShareISK_EET2_T4_E12temp_storage+16];
	add.s32 	%r454, %r452, %r453;
	ld.shared.u32 	%r455, [_ZZN3cub18CUB_300001_SM_10006detail6reduce18DeviceReduceKernelINS2_10policy_hubIiyN4cuda3std3__44plusIiEEE10Policy1000EN6thrust24THRUST_300001_SM_1000_NS10device_ptrIiEEyS9_iNS7_10__identityEEEvT0_PT3_T1_NS0_13GridEvenShareISK_EET2_T4_E12temp_storage+20];
	add.s32 	%r456, %r454, %r455;
	ld.shared.u32 	%r457, [_ZZN3cub18CUB_300001_SM_10006detail6reduce18DeviceReduceKernelINS2_10policy_hubIiyN4cuda3std3__44plusIiEEE10Policy1000EN6thrust24THRUST_300001_SM_1000_NS10device_ptrIiEEyS9_iNS7_10__identityEEEvT0_PT3_T1_NS0_13GridEvenShareISK_EET2_T4_E12temp_storage+24];
	add.s32 	%r458, %r456, %r457;
	ld.shared.u32 	%r459, [_ZZN3cub18CUB_300001_SM_10006detail6reduce18DeviceReduceKernelINS2_10policy_hubIiyN4cuda3std3__44plusIiEEE10Policy1000EN6thrust24THRUST_300001_SM_1000_NS10device_ptrIiEEyS9_iNS7_10__identityEEEvT0_PT3_T1_NS0_13GridEvenShareISK_EET2_T4_E12temp_storage+28];
	add.s32 	%r460, %r458, %r459;
	ld.shared.u32 	%r461, [_ZZN3cub18CUB_300001_SM_10006detail6reduce18DeviceReduceKernelINS2_10policy_hubIiyN4cuda3std3__44plusIiEEE10Policy1000EN6thrust24THRUST_300001_SM_1000_NS10device_ptrIiEEyS9_iNS7_10__identityEEEvT0_PT3_T1_NS0_13GridEvenShareISK_EET2_T4_E12temp_storage+32];
	add.s32 	%r462, %r460, %r461;
	ld.shared.u32 	%r463, [_ZZN3cub18CUB_300001_SM_10006detail6reduce18DeviceReduceKernelINS2_10policy_hubIiyN4cuda3std3__44plusIiEEE10Policy1000EN6thrust24THRUST_300001_SM_1000_NS10device_ptrIiEEyS9_iNS7_10__identityEEEvT0_PT3_T1_NS0_13GridEvenShareISK_EET2_T4_E12temp_storage+36];
	add.s32 	%r501, %r462, %r463;
	bra.uni 	$L__BB6_46;
$L__BB6_21:
	// begin inline asm
	mov.u32 %r353, %laneid;
	// end inline asm
	and.b32  	%r379, %r5, 992;
	add.s32 	%r380, %r379, 32;
	setp.gt.s32 	%p34, %r380, %r4;
	not.b32 	%r381, %r379;
	add.s32 	%r382, %r4, %r381;
	selp.b32 	%r377, %r382, 31, %p34;
	mov.b32 	%r356, 1;
	mov.b32 	%r378, -1;
	// begin inline asm
	shfl.sync.down.b32 %r354, %r482, %r356, %r377, %r378;
	// end inline asm
	setp.lt.s32 	%p35, %r353, %r377;
	selp.b32 	%r383, %r354, 0, %p35;
	add.s32 	%r360, %r383, %r482;
	mov.b32 	%r361, 2;
	// begin inline asm
	shfl.sync.down.b32 %r359, %r360, %r361, %r377, %r378;
	// end inline asm
	add.s32 	%r384, %r353, 2;
	setp.gt.s32 	%p36, %r384, %r377;
	selp.b32 	%r385, 0, %r359, %p36;
	add.s32 	%r365, %r360, %r385;
	mov.b32 	%r366, 4;
	// begin inline asm
	shfl.sync.down.b32 %r364, %r365, %r366, %r377, %r378;
	// end inline asm
	add.s32 	%r386, %r353, 4;
	setp.gt.s32 	%p37, %r386, %r377;
	selp.b32 	%r387, 0, %r364, %p37;
	add.s32 	%r370, %r365, %r387;
	mov.b32 	%r371, 8;
	// begin inline asm
	shfl.sync.down.b32 %r369, %r370, %r371, %r377, %r378;
	// end inline asm
	add.s32 	%r388, %r353, 8;
	setp.gt.s32 	%p38, %r388, %r377;
	selp.b32 	%r389, 0, %r369, %p38;
	add.s32 	%r375, %r370, %r389;
	mov.b32 	%r376, 16;
	// begin inline asm
	shfl.sync.down.b32 %r374, %r375, %r376, %r377, %r378;
	// end inline asm
	add.s32 	%r390, %r353, 16;
	setp.gt.s32 	%p39, %r390, %r377;
	selp.b32 	%r391, 0, %r374, %p39;
	add.s32 	%r501, %r375, %r391;
	setp.ne.s32 	%p40, %r353, 0;
	@%p40 bra 	$L__BB6_23;
	shr.u32 	%r392, %r5, 3;
	and.b32  	%r393, %r392, 124;
	mov.u32 	%r394, _ZZN3cub18CUB_300001_SM_10006detail6reduce18DeviceReduceKernelINS2_10policy_hubIiyN4cuda3std3__44plusIiEEE10Policy1000EN6thrust24THRUST_300001_SM_1000_NS10device_ptrIiEEyS9_iNS7_10__identityEEEvT0_PT3_T1_NS0_13GridEvenShareISK_EET2_T4_E12temp_storage;
	add.s32 	%r395, %r394, %r393;
	st.shared.u32 	[%r395+8], %r501;
$L__BB6_23:
	bar.sync 	0;
	setp.ne.s32 	%p41, %r5, 0;
	@%p41 bra 	$L__BB6_46;
	setp.gt.s32 	%p42, %r4, 32;
	ld.shared.u32 	%r396, [_ZZN3cub18CUB_300001_SM_10006detail6reduce18DeviceReduceKernelINS2_10policy_hubIiyN4cuda3std3__44plusIiEEE10Policy1000EN6thrust24THRUST_300001_SM_1000_NS10device_ptrIiEEyS9_iNS7_10__identityEEEvT0_PT3_T1_NS0_13GridEvenShareISK_EET2_T4_E12temp_storage+12];
	selp.b32 	%r397, %r396, 0, %p42;
	add.s32 	%r398, %r397, %r501;
	setp.gt.s32 	%p43, %r4, 64;
	ld.shared.u32 	%r399, [_ZZN3cub18CUB_300001_SM_10006detail6reduce18DeviceReduceKernelINS2_10policy_hubIiyN4cuda3std3__44plusIiEEE10Policy1000EN6thrust24THRUST_300001_SM_1000_NS10device_ptrIiEEyS9_iNS7_10__identityEEEvT0_PT3_T1_NS0_13GridEvenShareISK_EET2_T4_E12temp_storage+16];
	selp.b32 	%r400, %r399, 0, %p43;
	add.s32 	%r401, %r398, %r400;
	setp.gt.s32 	%p44, %r4, 96;
	ld.shared.u32 	%r402, [_ZZN3cub18CUB_300001_SM_10006detail6reduce18DeviceReduceKernelINS2_10policy_hubIiyN4cuda3std3__44plusIiEEE10Policy1000EN6thrust24THRUST_300001_SM_1000_NS10device_ptrIiEEyS9_iNS7_10__identityEEEvT0_PT3_T1_NS0_13GridEvenShareISK_EET2_T4_E12temp_storage+20];
	selp.b32 	%r403, %r402, 0, %p44;
	add.s32 	%r404, %r401, %r403;
	setp.gt.s32 	%p45, %r4, 128;
	ld.shared.u32 	%r405, [_ZZN3cub18CUB_300001_SM_10006detail6reduce18DeviceReduceKernelINS2_10policy_hubIiyN4cuda3std3__44plusIiEEE10Policy1000EN6thrust24THRUST_300001_SM_1000_NS10device_ptrIiEEyS9_iNS7_10__identityEEEvT0_PT3_T1_NS0_13GridEvenShareISK_EET2_T4_E12temp_storage+24];
	selp.b32 	%r406, %r405, 0, %p45;
	add.s32 	%r407, %r404, %r406;
	setp.gt.s32 	%p46, %r4, 160;
	ld.shared.u32 	%r408, [_ZZN3cub18CUB_300001_SM_10006detail6reduce18DeviceReduceKernelINS2_10policy_hubIiyN4cuda3std3__44plusIiEEE10Policy1000EN6thrust24THRUST_300001_SM_1000_NS10device_ptrIiEEyS9_iNS7_10__identityEEEvT0_PT3_T1_NS0_13GridEvenShareISK_EET2_T4_E12temp_storage+28];
	selp.b32 	%r409, %r408, 0, %p46;
	add.s32 	%r410, %r407, %r409;
	setp.gt.s32 	%p47, %r4, 192;
	ld.shared.u32 	%r411, [_ZZN3cub18CUB_300001_SM_10006detail6reduce18DeviceReduceKernelINS2_10policy_hubIiyN4cuda3std3__44plusIiEEE10Policy1000EN6thrust24THRUST_300001_SM_1000_NS10device_ptrIiEEyS9_iNS7_10__identityEEEvT0_PT3_T1_NS0_13GridEvenShareISK_EET2_T4_E12temp_storage+32];
	selp.b32 	%r412, %r411, 0, %p47;
	add.s32 	%r413, %r410, %r412;
	setp.gt.s32 	%p48, %r4, 224;
	ld.shared.u32 	%r414, [_ZZN3cub18CUB_300001_SM_10006detail6reduce18DeviceReduceKernelINS2_10policy_hubIiyN4cuda3std3__44plusIiEEE10Policy1000EN6thrust24THRUST_300001_SM_1000_NS10device_ptrIiEEyS9_iNS7_10__identityEEEvT0_PT3_T1_NS0_13GridEvenShareISK_EET2_T4_E12temp_storage+36];
	selp.b32 	%r415, %r414, 0, %p48;
	add.s32 	%r501, %r413, %r415;
	bra.uni 	$L__BB6_46;
$L__BB6_25:
	cvt.u32.u64 	%r90, %rd4;
	mov.u32 	%r46, %tid.x;
	add.s32 	%r91, %r46, %r90;
	mul.wide.u32 	%rd26, %r91, 4;
	add.s64 	%rd27, %rd2, %rd26;
	ld.global.u32 	%r92, [%rd27];
	ld.global.u32 	%r93, [%rd27+1024];
	ld.global.u32 	%r94, [%rd27+2048];
	ld.global.u32 	%r95, [%rd27+3072];
	ld.global.u32 	%r96, [%rd27+4096];
	ld.global.u32 	%r97, [%rd27+5120];
	ld.global.u32 	%r98, [%rd27+6144];
	ld.global.u32 	%r99, [%rd27+7168];
	ld.global.u32 	%r100, [%rd27+8192];
	ld.global.u32 	%r101, [%rd27+9216];
	ld.global.u32 	%r102, [%rd27+10240];
	ld.global.u32 	%r103, [%rd27+11264];
	ld.global.u32 	%r104, [%rd27+12288];
	ld.global.u32 	%r105, [%rd27+13312];
	ld.global.u32 	%r106, [%rd27+14336];
	ld.global.u32 	%r107, [%rd27+15360];
	add.s32 	%r108, %r93, %r92;
	add.s32 	%r109, %r94, %r108;
	add.s32 	%r110, %r95, %r109;
	add.s32 	%r111, %r96, %r110;
	add.s32 	%r112, %r97, %r111;
	add.s32 	%r113, %r98, %r112;
	add.s32 	%r114, %r99, %r113;
	add.s32 	%r115, %r100, %r114;
	add.s32 	%r116, %r101, %r115;
	add.s32 	%r117, %r102, %r116;
	add.s32 	%r118, %r103, %r117;
	add.s32 	%r119, %r104, %r118;
	add.s32 	%r120, %r105, %r119;
	add.s32 	%r121, %r106, %r120;
	add.s32 	%r500, %r107, %r121;
	setp.lt.u64 	%p2, %rd5, %rd3;
	@%p2 bra 	$L__BB6_42;
	cvt.u32.u64 	%r123, %rd3;
	cvt.u64.u32 	%rd28, %r46;
	add.s64 	%rd74, %rd4, %rd3;
	cvt.u32.u64 	%r48, %rd1;
	not.b32 	%r125, %r46;
	add.s32 	%r126, %r125, %r48;
	sub.s32 	%r127, %r126, %r123;
	sub.s32 	%r483, %r127, %r90;
	add.s64 	%rd29, %rd74, %rd28;
	shl.b64 	%rd30, %rd29, 2;
	add.s64 	%rd31, %rd30, %rd2;
	add.s64 	%rd73, %rd31, 8192;
	mov.b32 	%r484, 0;
	shl.b32 	%r128, %r1, 12;
	mov.u64 	%rd75, %rd4;
$L__BB6_27:
	cvt.s64.s32 	%rd15, %r128;
	add.s64 	%rd75, %rd75, %rd15;
	add.s64 	%rd32, %rd1, -4096;
	setp.gt.u64 	%p3, %rd75, %rd32;
	@%p3 bra 	$L__BB6_29;
	shl.b32 	%r129, %r1, 12;
	cvt.s64.s32 	%rd33, %r129;
	cvt.u64.u32 	%rd34, %r46;
	add.s64 	%rd35, %rd75, %rd34;
	shl.b64 	%rd36, %rd35, 2;
	add.s64 	%rd37, %rd2, %rd36;
	ld.global.u32 	%r130, [%rd37];
	ld.global.u32 	%r131, [%rd37+1024];
	ld.global.u32 	%r132, [%rd37+2048];
	ld.global.u32 	%r133, [%rd37+3072];
	ld.global.u32 	%r134, [%rd37+4096];
	ld.global.u32 	%r135, [%rd37+5120];
	ld.global.u32 	%r136, [%rd37+6144];
	ld.global.u32 	%r137, [%rd37+7168];
	ld.global.u32 	%r138, [%rd37+8192];
	ld.global.u32 	%r139, [%rd37+9216];
	ld.global.u32 	%r140, [%rd37+10240];
	ld.global.u32 	%r141, [%rd37+11264];
	ld.global.u32 	%r142, [%rd37+12288];
	ld.global.u32 	%r143, [%rd37+13312];
	ld.global.u32 	%r144, [%rd37+14336];
	ld.global.u32 	%r145, [%rd37+15360];
	add.s32 	%r146, %r130, %r500;
	add.s32 	%r147, %r131, %r146;
	add.s32 	%r148, %r132, %r147;
	add.s32 	%r149, %r133, %r148;
	add.s32 	%r150, %r134, %r149;
	add.s32 	%r151, %r135, %r150;
	add.s32 	%r152, %r136, %r151;
	add.s32 	%r153, %r137, %r152;
	add.s32 	%r154, %r138, %r153;
	add.s32 	%r155, %r139, %r154;
	add.s32 	%r156, %r140, %r155;
	add.s32 	%r157, %r141, %r156;
	add.s32 	%r158, %r142, %r157;
	add.s32 	%r159, %r143, %r158;
	add.s32 	%r160, %r144, %r159;
	add.s32 	%r500, %r145, %r160;
	sub.s64 	%rd38, %rd1, %rd75;
	setp.lt.u64 	%p4, %rd38, %rd33;
	add.s32 	%r484, %r484, 1;
	add.s64 	%rd74, %rd74, %rd33;
	sub.s32 	%r483, %r483, %r129;
	mul.wide.s32 	%rd39, %r129, 4;
	add.s64 	%rd73, %rd73, %rd39;
	@%p4 bra 	$L__BB6_42;
	bra.uni 	$L__BB6_27;
$L__BB6_29:
	setp.le.u64 	%p5, %rd1, %rd75;
	cvt.u32.u64 	%r161, %rd75;
	cvt.u32.u64 	%r162, %rd1;
	sub.s32 	%r163, %r162, %r161;
	setp.ge.s32 	%p6, %r46, %r163;
	or.pred  	%p7, %p5, %p6;
	@%p7 bra 	$L__BB6_42;
	cvt.u32.u64 	%r166, %rd15;
	cvt.u32.u64 	%r167, %rd4;
	not.b32 	%r168, %r46;
	add.s32 	%r169, %r168, %r48;
	add.s32 	%r170, %r166, %r167;
	sub.s32 	%r171, %r169, %r170;
	mul.lo.s32 	%r172, %r1, %r484;
	shl.b32 	%r173, %r172, 12;
	sub.s32 	%r174, %r171, %r173;
	shr.u32 	%r175, %r174, 8;
	add.s32 	%r56, %r175, 1;
	and.b32  	%r57, %r56, 15;
	setp.lt.u32 	%p8, %r174, 3840;
	mov.u32 	%r490, %r46;
	@%p8 bra 	$L__BB6_33;
	shr.u32 	%r176, %r483, 8;
	add.s32 	%r177, %r176, 1;
	and.b32  	%r178, %r177, 33554416;
	neg.s32 	%r486, %r178;
	mov.u32 	%r490, %r46;
$L__BB6_32:
	.pragma "nounroll";
	ld.global.u32 	%r179, [%rd73+-8192];
	add.s32 	%r180, %r179, %r500;
	ld.global.u32 	%r181, [%rd73+-7168];
	add.s32 	%r182, %r181, %r180;
	ld.global.u32 	%r183, [%rd73+-6144];
	add.s32 	%r184, %r183, %r182;
	ld.global.u32 	%r185, [%rd73+-5120];
	add.s32 	%r186, %r185, %r184;
	ld.global.u32 	%r187, [%rd73+-4096];
	add.s32 	%r188, %r187, %r186;
	ld.global.u32 	%r189, [%rd73+-3072];
	add.s32 	%r190, %r189, %r188;
	ld.global.u32 	%r191, [%rd73+-2048];
	add.s32 	%r192, %r191, %r190;
	ld.global.u32 	%r193, [%rd73+-1024];
	add.s32 	%r194, %r193, %r192;
	ld.global.u32 	%r195, [%rd73];
	add.s32 	%r196, %r195, %r194;
	ld.global.u32 	%r197, [%rd73+1024];
	add.s32 	%r198, %r197, %r196;
	ld.global.u32 	%r199, [%rd73+2048];
	add.s32 	%r200, %r199, %r198;
	ld.global.u32 	%r201, [%rd73+3072];
	add.s32 	%r202, %r201, %r200;
	ld.global.u32 	%r203, [%rd73+4096];
	add.s32 	%r204, %r203, %r202;
	ld.global.u32 	%r205, [%rd73+5120];
	add.s32 	%r206, %r205, %r204;
	ld.global.u32 	%r207, [%rd73+6144];
	add.s32 	%r208, %r207, %r206;
	ld.global.u32 	%r209, [%rd73+7168];
	add.s32 	%r500, %r209, %r208;
	add.s32 	%r490, %r490, 4096;
	add.s32 	%r486, %r486, 16;
	add.s64 	%rd73, %rd73, 16384;
	setp.ne.s32 	%p9, %r486, 0;
	@%p9 bra 	$L__BB6_32;
$L__BB6_33:
	setp.eq.s32 	%p10, %r57, 0;
	@%p10 bra 	$L__BB6_42;
	and.b32  	%r68, %r56, 7;
	setp.lt.u32 	%p11, %r57, 8;
	@%p11 bra 	$L__BB6_36;
	cvt.u64.u32 	%rd40, %r490;
	add.s64 	%rd41, %rd75, %rd40;
	shl.b64 	%rd42, %rd41, 2;
	add.s64 	%rd43, %rd2, %rd42;
	ld.global.u32 	%r211, [%rd43];
	add.s32 	%r212, %r211, %r500;
	ld.global.u32 	%r213, [%rd43+1024];
	add.s32 	%r214, %r213, %r212;
	ld.global.u32 	%r215, [%rd43+2048];
	add.s32 	%r216, %r215, %r214;
	ld.global.u32 	%r217, [%rd43+3072];
	add.s32 	%r218, %r217, %r216;
	ld.global.u32 	%r219, [%rd43+4096];
	add.s32 	%r220, %r219, %r218;
	ld.global.u32 	%r221, [%rd43+5120];
	add.s32 	%r222, %r221, %r220;
	ld.global.u32 	%r223, [%rd43+6144];
	add.s32 	%r224, %r223, %r222;
	ld.global.u32 	%r225, [%rd43+7168];
	add.s32 	%r500, %r225, %r224;
	add.s32 	%r490, %r490, 2048;
$L__BB6_36:
	setp.eq.s32 	%p12, %r68, 0;
	@%p12 bra 	$L__BB6_42;
	setp.lt.u32 	%p13, %r68, 4;
	@%p13 bra 	$L__BB6_39;
	cvt.u64.u32 	%rd44, %r490;
	add.s64 	%rd45, %rd75, %rd44;
	shl.b64 	%rd46, %rd45, 2;
	add.s64 	%rd47, %rd2, %rd46;
	ld.global.u32 	%r227, [%rd47];
	add.s32 	%r228, %r227, %r500;
	ld.global.u32 	%r229, [%rd47+1024];
	add.s32 	%r230, %r229, %r228;
	ld.global.u32 	%r231, [%rd47+2048];
	add.s32 	%r232, %r231, %r230;
	ld.global.u32 	%r233, [%rd47+3072];
	add.s32 	%r500, %r233, %r232;
	add.s32 	%r490, %r490, 1024;
$L__BB6_39:
	and.b32  	%r234, %r56, 3;
	setp.eq.s32 	%p14, %r234, 0;
	@%p14 bra 	$L__BB6_42;
	cvt.u64.u32 	%rd48, %r490;
	add.s64 	%rd49, %rd48, %rd74;
	shl.b64 	%rd50, %rd49, 2;
	add.s64 	%rd77, %rd2, %rd50;
	cvt.u16.u32 	%rs1, %r483;
	shr.u16 	%rs2, %rs1, 8;
	add.s16 	%rs3, %rs2, 1;
	cvt.u32.u16 	%r235, %rs3;
	and.b32  	%r236, %r235, 3;
	neg.s32 	%r498, %r236;
$L__BB6_41:
	.pragma "nounroll";
	ld.global.u32 	%r237, [%rd77];
	add.s32 	%r500, %r237, %r500;
	add.s64 	%rd77, %rd77, 1024;
	add.s32 	%r498, %r498, 1;
	setp.ne.s32 	%p15, %r498, 0;
	@%p15 bra 	$L__BB6_41;
$L__BB6_42:
	// begin inline asm
	mov.u32 %r238, %laneid;
	// end inline asm
	mov.b32 	%r241, 1;
	mov.b32 	%r262, 31;
	mov.b32 	%r263, -1;
	// begin inline asm
	shfl.sync.down.b32 %r239, %r500, %r241, %r262, %r263;
	// end inline asm
	setp.gt.s32 	%p16, %r238, 30;
	selp.b32 	%r264, 0, %r239, %p16;
	add.s32 	%r245, %r264, %r500;
	mov.b32 	%r246, 2;
	// begin inline asm
	shfl.sync.down.b32 %r244, %r245, %r246, %r262, %r263;
	// end inline asm
	setp.gt.s32 	%p17, %r238, 29;
	selp.b32 	%r265, 0, %r244, %p17;
	add.s32 	%r250, %r245, %r265;
	mov.b32 	%r251, 4;
	// begin inline asm
	shfl.sync.down.b32 %r249, %r250, %r251, %r262, %r263;
	// end inline asm
	setp.gt.s32 	%p18, %r238, 27;
	selp.b32 	%r266, 0, %r249, %p18;
	add.s32 	%r255, %r250, %r266;
	mov.b32 	%r256, 8;
	// begin inline asm
	shfl.sync.down.b32 %r254, %r255, %r256, %r262, %r263;
	// end inline asm
	setp.gt.s32 	%p19, %r238, 23;
	selp.b32 	%r267, 0, %r254, %p19;
	add.s32 	%r260, %r255, %r267;
	mov.b32 	%r261, 16;
	// begin inline asm
	shfl.sync.down.b32 %r259, %r260, %r261, %r262, %r263;
	// end inline asm
	setp.gt.s32 	%p20, %r238, 15;
	selp.b32 	%r268, 0, %r259, %p20;
	add.s32 	%r501, %r260, %r268;
	setp.ne.s32 	%p21, %r238, 0;
	@%p21 bra 	$L__BB6_44;
	shr.u32 	%r269, %r46, 3;
	and.b32  	%r270, %r269, 124;
	mov.u32 	%r271, _ZZN3cub18CUB_300001_SM_10006detail6reduce18DeviceReduceKernelINS2_10policy_hubIiyN4cuda3std3__44plusIiEEE10Policy1000EN6thrust24THRUST_300001_SM_1000_NS10device_ptrIiEEyS9_iNS7_10__identityEEEvT0_PT3_T1_NS0_13GridEvenShareISK_EET2_T4_E12temp_storage;
	add.s32 	%r272, %r271, %r270;
	st.shared.u32 	[%r272+8], %r501;
$L__BB6_44:
	bar.sync 	0;
	setp.ne.s32 	%p22, %r46, 0;
	@%p22 bra 	$L__BB6_46;
	ld.shared.u32 	%r273, [_ZZN3cub18CUB_300001_SM_10006detail6reduce18DeviceReduceKernelINS2_10policy_hubIiyN4cuda3std3__44plusIiEEE10Policy1000EN6thrust24THRUST_300001_SM_1000_NS10device_ptrIiEEyS9_iNS7_10__identityEEEvT0_PT3_T1_NS0_13GridEvenShareISK_EET2_T4_E12temp_storage+12];
	add.s32 	%r274, %r273, %r501;
	ld.shared.u32 	%r275, [_ZZN3cub18CUB_300001_SM_10006detail6reduce18DeviceReduceKernelINS2_10policy_hubIiyN4cuda3std3__44plusIiEEE10Policy1000EN6thrust24THRUST_300001_SM_1000_NS10device_ptrIiEEyS9_iNS7_10__identityEEEvT0_PT3_T1_NS0_13GridEvenShareISK_EET2_T4_E12temp_storage+16];
	add.s32 	%r276, %r274, %r275;
	ld.shared.u32 	%r277, [_ZZN3cub18CUB_300001_SM_10006detail6reduce18DeviceReduceKernelINS2_10policy_hubIiyN4cuda3std3__44plusIiEEE10Policy1000EN6thrust24THRUST_300001_SM_1000_NS10device_ptrIiEEyS9_iNS7_10__identityEEEvT0_PT3_T1_NS0_13GridEvenShareISK_EET2_T4_E12temp_storage+20];
	add.s32 	%r278, %r276, %r277;
	ld.shared.u32 	%r279, [_ZZN3cub18CUB_300001_SM_10006detail6reduce18DeviceReduceKernelINS2_10policy_hubIiyN4cuda3std3__44plusIiEEE10Policy1000EN6thrust24THRUST_300001_SM_1000_NS10device_ptrIiEEyS9_iNS7_10__identityEEEvT0_PT3_T1_NS0_13GridEvenShareISK_EET2_T4_E12temp_storage+24];
	add.s32 	%r280, %r278, %r279;
	ld.shared.u32 	%r281, [_ZZN3cub18CUB_300001_SM_10006detail6reduce18DeviceReduceKernelINS2_10policy_hubIiyN4cuda3std3__44plusIiEEE10Policy1000EN6thrust24THRUST_300001_SM_1000_NS10device_ptrIiEEyS9_iNS7_10__identityEEEvT0_PT3_T1_NS0_13GridEvenShareISK_EET2_T4_E12temp_storage+28];
	add.s32 	%r282, %r280, %r281;
	ld.shared.u32 	%r283, [_ZZN3cub18CUB_300001_SM_10006detail6reduce18DeviceReduceKernelINS2_10policy_hubIiyN4cuda3std3__44plusIiEEE10Policy1000EN6thrust24THRUST_300001_SM_1000_NS10device_ptrIiEEyS9_iNS7_10__identityEEEvT0_PT3_T1_NS0_13GridEvenShareISK_EET2_T4_E12temp_storage+32];
	add.s32 	%r284, %r282, %r283;
	ld.shared.u32 	%r285, [_ZZN3cub18CUB_300001_SM_10006detail6reduce18DeviceReduceKernelINS2_10policy_hubIiyN4cuda3std3__44plusIiEEE10Policy1000EN6thrust24THRUST_300001_SM_1000_NS10device_ptrIiEEyS9_iNS7_10__identityEEEvT0_PT3_T1_NS0_13GridEvenShareISK_EET2_T4_E12temp_storage+36];
	add.s32 	%r501, %r284, %r285;
$L__BB6_46:
	mov.u32 	%r464, %tid.x;
	setp.ne.s32 	%p56, %r464, 0;
	@%p56 bra 	$L__BB6_48;
	ld.param.u64 	%rd71, [_ZN3cub18CUB_300001_SM_10006detail6reduce18DeviceReduceKernelINS2_10policy_hubIiyN4cuda3std3__44plusIiEEE10Policy1000EN6thrust24THRUST_300001_SM_1000_NS10device_ptrIiEEyS9_iNS7_10__identityEEEvT0_PT3_T1_NS0_13GridEvenShareISK_EET2_T4__param_1];
	cvta.to.global.u64 	%rd68, %rd71;
	mul.wide.u32 	%rd69, %r2, 4;
	add.s64 	%rd70, %rd68, %rd69;
	st.global.u32 	[%rd70], %r501;
$L__BB6_48:
	ret;

}
	// .globl	_ZN3cub18CUB_300001_SM_10006detail6reduce28DeviceReduceSingleTileKernelINS2_10policy_hubIiyN4cuda3std3__44plusIiEEE10Policy1000EPiSC_iS9_iiNS7_10__identityEEEvT0_T1_T2_T3_T4_T6_
.visible .entry _ZN3cub18CUB_300001_SM_10006detail6reduce28DeviceReduceSingleTileKernelINS2_10policy_hubIiyN4cuda3std3__44plusIiEEE10Policy1000EPiSC_iS9_iiNS7_10__identityEEEvT0_T1_T2_T3_T4_T6_(
	.param .u64 .ptr .align 1 _ZN3cub18CUB_300001_SM_10006detail6reduce28DeviceReduceSingleTileKernelINS2_10policy_hubIiyN4cuda3std3__44plusIiEEE10Policy1000EPiSC_iS9_iiNS7_10__identityEEEvT0_T1_T2_T3_T4_T6__param_0,
	.param .u64 .ptr .align 1 _ZN3cub18CUB_300001_SM_10006detail6reduce28DeviceReduceSingleTileKernelINS2_10policy_hubIiyN4cuda3std3__44plusIiEEE10Policy1000EPiSC_iS9_iiNS7_10__identityEEEvT0_T1_T2_T3_T4_T6__param_1,
	.param .u32 _ZN3cub18CUB_300001_SM_10006detail6reduce28DeviceReduceSingleTileKernelINS2_10policy_hubIiyN4cuda3std3__44plusIiEEE10Policy1000EPiSC_iS9_iiNS7_10__identityEEEvT0_T1_T2_T3_T4_T6__param_2,
	.param .align 1 .b8 _ZN3cub18CUB_300001_SM_10006detail6reduce28DeviceReduceSingleTileKernelINS2_10policy_hubIiyN4cuda3std3__44plusIiEEE10Policy1000EPiSC_iS9_iiNS7_10__identityEEEvT0_T1_T2_T3_T4_T6__param_3[1],
	.param .u32 _ZN3cub18CUB_300001_SM_10006detail6reduce28DeviceReduceSingleTileKernelINS2_10policy_hubIiyN4cuda3std3__44plusIiEEE10Policy1000EPiSC_iS9_iiNS7_10__identityEEEvT0_T1_T2_T3_T4_T6__param_4,
	.param .align 1 .b8 _ZN3cub18CUB_300001_SM_10006detail6reduce28DeviceReduceSingleTileKernelINS2_10policy_hubIiyN4cuda3std3__44plusIiEEE10Policy1000EPiSC_iS9_iiNS7_10__identityEEEvT0_T1_T2_T3_T4_T6__param_5[1]
)
.maxntid 256
.minnctapersm 1
{
	.reg .pred 	%p<97>;
	.reg .b32 	%r<687>;
	.reg .b64 	%rd<125>;
	// demoted variable
	.shared .align 4 .b8 _ZZN3cub18CUB_300001_SM_10006detail6reduce28DeviceReduceSingleTileKernelINS2_10policy_hubIiyN4cuda3std3__44plusIiEEE10Policy1000EPiSC_iS9_iiNS7_10__identityEEEvT0_T1_T2_T3_T4_T6_E12temp_storage[44];
	ld.param.u64 	%rd16, [_ZN3cub18CUB_300001_SM_10006detail6reduce28DeviceReduceSingleTileKernelINS2_10policy_hubIiyN4cuda3std3__44plusIiEEE10Policy1000EPiSC_iS9_iiNS7_10__identityEEEvT0_T1_T2_T3_T4_T6__param_0];
	ld.param.u64 	%rd17, [_ZN3cub18CUB_300001_SM_10006detail6reduce28DeviceReduceSingleTileKernelINS2_10policy_hubIiyN4cuda3std3__44plusIiEEE10Policy1000EPiSC_iS9_iiNS7_10__identityEEEvT0_T1_T2_T3_T4_T6__param_1];
	ld.param.u32 	%r120, [_ZN3cub18CUB_300001_SM_10006detail6reduce28DeviceReduceSingleTileKernelINS2_10policy_hubIiyN4cuda3std3__44plusIiEEE10Policy1000EPiSC_iS9_iiNS7_10__identityEEEvT0_T1_T2_T3_T4_T6__param_2];
	ld.param.u32 	%r121, [_ZN3cub18CUB_300001_SM_10006detail6reduce28DeviceReduceSingleTileKernelINS2_10policy_hubIiyN4cuda3std3__44plusIiEEE10Policy1000EPiSC_iS9_iiNS7_10__identityEEEvT0_T1_T2_T3_T4_T6__param_4];
	cvta.to.global.u64 	%rd1, %rd17;
	setp.ne.s32 	%p1, %r120, 0;
	@%p1 bra 	$L__BB7_3;
	mov.u32 	%r633, %tid.x;
	setp.ne.s32 	%p96, %r633, 0;
	@%p96 bra 	$L__BB7_74;
	st.global.u32 	[%rd1], %r121;
	bra.uni 	$L__BB7_74;
$L__BB7_3:
	and.b64  	%rd18, %rd16, 15;
	setp.ne.s64 	%p2, %rd18, 0;
	@%p2 bra 	$L__BB7_38;
	setp.gt.s32 	%p49, %r120, 4095;
	@%p49 bra 	$L__BB7_22;
	mov.u32 	%r1, %tid.x;
	setp.ge.s32 	%p66, %r1, %r120;
	mov.b32 	%r644, 0;
	mov.u32 	%r639, %r1;
	@%p66 bra 	$L__BB7_7;
	mul.wide.u32 	%rd113, %r1, 4;
	add.s64 	%rd112, %rd16, %rd113;
	// begin inline asm
	ld.global.nc.u32 %r644, [%rd112];
	// end inline asm
	add.s32 	%r639, %r1, 256;
$L__BB7_7:
	setp.ge.s32 	%p67, %r639, %r120;
	@%p67 bra 	$L__BB7_13;
	not.b32 	%r507, %r639;
	add.s32 	%r6, %r120, %r507;
	and.b32  	%r508, %r6, 768;
	setp.eq.s32 	%p68, %r508, 768;
	@%p68 bra 	$L__BB7_11;
	mul.wide.u32 	%rd114, %r639, 4;
	add.s64 	%rd121, %rd16, %rd114;
	shr.u32 	%r509, %r6, 8;
	add.s32 	%r510, %r509, 1;
	and.b32  	%r511, %r510, 3;
	neg.s32 	%r636, %r511;
$L__BB7_10:
	.pragma "nounroll";
	// begin inline asm
	ld.global.nc.u32 %r512, [%rd121];
	// end inline asm
	add.s32 	%r644, %r512, %r644;
	add.s32 	%r639, %r639, 256;
	add.s64 	%rd121, %rd121, 1024;
	add.s32 	%r636, %r636, 1;
	setp.ne.s32 	%p69, %r636, 0;
	@%p69 bra 	$L__BB7_10;
$L__BB7_11:
	setp.lt.u32 	%p70, %r6, 768;
	@%p70 bra 	$L__BB7_13;
$L__BB7_12:
	mul.wide.s32 	%rd120, %r639, 4;
	add.s64 	%rd116, %rd16, %rd120;
	// begin inline asm
	ld.global.nc.u32 %r513, [%rd116];
	// end inline asm
	add.s32 	%r517, %r513, %r644;
	add.s64 	%rd117, %rd116, 1024;
	// begin inline asm
	ld.global.nc.u32 %r514, [%rd117];
	// end inline asm
	add.s32 	%r518, %r514, %r517;
	add.s64 	%rd118, %rd116, 2048;
	// begin inline asm
	ld.global.nc.u32 %r515, [%rd118];
	// end inline asm
	add.s32 	%r519, %r515, %r518;
	add.s64 	%rd119, %rd116, 3072;
	// begin inline asm
	ld.global.nc.u32 %r516, [%rd119];
	// end inline asm
	add.s32 	%r644, %r516, %r519;
	add.s32 	%r639, %r639, 1024;
	setp.lt.s32 	%p71, %r639, %r120;
	@%p71 bra 	$L__BB7_12;
$L__BB7_13:
	setp.lt.s32 	%p72, %r120, 256;
	@%p72 bra 	$L__BB7_18;
	// begin inline asm
	mov.u32 %r583, %laneid;
	// end inline asm
	mov.b32 	%r586, 1;
	mov.b32 	%r607, 31;
	mov.b32 	%r608, -1;
	// begin inline asm
	shfl.sync.down.b32 %r584, %r644, %r586, %r607, %r608;
	// end inline asm
	setp.gt.s32 	%p88, %r583, 30;
	selp.b32 	%r609, 0, %r584, %p88;
	add.s32 	%r590, %r609, %r644;
	mov.b32 	%r591, 2;
	// begin inline asm
	shfl.sync.down.b32 %r589, %r590, %r591, %r607, %r608;
	// end inline asm
	setp.gt.s32 	%p89, %r583, 29;
	selp.b32 	%r610, 0, %r589, %p89;
	add.s32 	%r595, %r590, %r610;
	mov.b32 	%r596, 4;
	// begin inline asm
	shfl.sync.down.b32 %r594, %r595, %r596, %r607, %r608;
	// end inline asm
	setp.gt.s32 	%p90, %r583, 27;
	selp.b32 	%r611, 0, %r594, %p90;
	add.s32 	%r600, %r595, %r611;
	mov.b32 	%r601, 8;
	// begin inline asm
	shfl.sync.down.b32 %r599, %r600, %r601, %r607, %r608;
	// end inline asm
	setp.gt.s32 	%p91, %r583, 23;
	selp.b32 	%r612, 0, %r599, %p91;
	add.s32 	%r605, %r600, %r612;
	mov.b32 	%r606, 16;
	// begin inline asm
	shfl.sync.down.b32 %r604, %r605, %r606, %r607, %r608;
	// end inline asm
	setp.gt.s32 	%p92, %r583, 15;
	selp.b32 	%r613, 0, %r604, %p92;
	add.s32 	%r686, %r605, %r613;
	setp.ne.s32 	%p93, %r583, 0;
	@%p93 bra 	$L__BB7_16;
	shr.u32 	%r614, %r1, 3;
	and.b32  	%r615, %r614, 124;
	mov.u32 	%r616, _ZZN3cub18CUB_300001_SM_10006detail6reduce28DeviceReduceSingleTileKernelINS2_10policy_hubIiyN4cuda3std3__44plusIiEEE10Policy1000EPiSC_iS9_iiNS7_10__identityEEEvT0_T1_T2_T3_T4_T6_E12temp_storage;
	add.s32 	%r617, %r616, %r615;
	st.shared.u32 	[%r617+8], %r686;
$L__BB7_16:
	bar.sync 	0;
	setp.ne.s32 	%p94, %r1, 0;
	@%p94 bra 	$L__BB7_72;
	ld.shared.u32 	%r618, [_ZZN3cub18CUB_300001_SM_10006detail6reduce28DeviceReduceSingleTileKernelINS2_10policy_hubIiyN4cuda3std3__44plusIiEEE10Policy1000EPiSC_iS9_iiNS7_10__identityEEEvT0_T1_T2_T3_T4_T6_E12temp_storage+12];
	add.s32 	%r619, %r618, %r686;
	ld.shared.u32 	%r620, [_ZZN3cub18CUB_300001_SM_10006detail6reduce28DeviceReduceSingleTileKernelINS2_10policy_hubIiyN4cuda3std3__44plusIiEEE10Policy1000EPiSC_iS9_iiNS7_10__identityEEEvT0_T1_T2_T3_T4_T6_E12temp_storage+16];
	add.s32 	%r621, %r619, %r620;
	ld.shared.u32 	%r622, [_ZZN3cub18CUB_300001_SM_10006detail6reduce28DeviceReduceSingleTileKernelINS2_10policy_hubIiyN4cuda3std3__44plusIiEEE10Policy1000EPiSC_iS9_iiNS7_10__identityEEEvT0_T1_T2_T3_T4_T6_E12temp_storage+20];
	add.s32 	%r623, %r621, %r622;
	ld.shared.u32 	%r624, [_ZZN3cub18CUB_300001_SM_10006detail6reduce28DeviceReduceSingleTileKernelINS2_10policy_hubIiyN4cuda3std3__44plusIiEEE10Policy1000EPiSC_iS9_iiNS7_10__identityEEEvT0_T1_T2_T3_T4_T6_E12temp_storage+24];
	add.s32 	%r625, %r623, %r624;
	ld.shared.u32 	%r626, [_ZZN3cub18CUB_300001_SM_10006detail6reduce28DeviceReduceSingleTileKernelINS2_10policy_hubIiyN4cuda3std3__44plusIiEEE10Policy1000EPiSC_iS9_iiNS7_10__identityEEEvT0_T1_T2_T3_T4_T6_E12temp_storage+28];
	add.s32 	%r627, %r625, %r626;
	ld.shared.u32 	%r628, [_ZZN3cub18CUB_300001_SM_10006detail6reduce28DeviceReduceSingleTileKernelINS2_10policy_hubIiyN4cuda3std3__44plusIiEEE10Policy1000EPiSC_iS9_iiNS7_10__identityEEEvT0_T1_T2_T3_T4_T6_E12temp_storage+32];
	add.s32 	%r629, %r627, %r628;
	ld.shared.u32 	%r630, [_ZZN3cub18CUB_300001_SM_10006detail6reduce28DeviceReduceSingleTileKernelINS2_10policy_hubIiyN4cuda3std3__44plusIiEEE10Policy1000EPiSC_iS9_iiNS7_10__identityEEEvT0_T1_T2_T3_T4_T6_E12temp_storage+36];
	add.s32 	%r686, %r629, %r630;
	bra.uni 	$L__BB7_72;
$L__BB7_18:
	// begin inline asm
	mov.u32 %r520, %laneid;
	// end inline asm
	and.b32  	%r546, %r1, 992;
	add.s32 	%r547, %r546, 32;
	setp.gt.s32 	%p73, %r547, %r120;
	not.b32 	%r548, %r546;
	add.s32 	%r549, %r120, %r548;
	selp.b32 	%r544, %r549, 31, %p73;
	mov.b32 	%r523, 1;
	mov.b32 	%r545, -1;
	// begin inline asm
	shfl.sync.down.b32 %r521, %r644, %r523, %r544, %r545;
	// end inline asm
	setp.lt.s32 	%p74, %r520, %r544;
	selp.b32 	%r550, %r521, 0, %p74;
	add.s32 	%r527, %r550, %r644;
	mov.b32 	%r528, 2;
	// begin inline asm
	shfl.sync.down.b32 %r526, %r527, %r528, %r544, %r545;
	// end inline asm
	add.s32 	%r551, %r520, 2;
	setp.gt.s32 	%p75, %r551, %r544;
	selp.b32 	%r552, 0, %r526, %p75;
	add.s32 	%r532, %r527, %r552;
	mov.b32 	%r533, 4;
	// begin inline asm
	shfl.sync.down.b32 %r531, %r532, %r533, %r544, %r545;
	// end inline asm
	add.s32 	%r553, %r520, 4;
	setp.gt.s32 	%p76, %r553, %r544;
	selp.b32 	%r554, 0, %r531, %p76;
	add.s32 	%r537, %r532, %r554;
	mov.b32 	%r538, 8;
	// begin inline asm
	shfl.sync.down.b32 %r536, %r537, %r538, %r544, %r545;
	// end inline asm
	add.s32 	%r555, %r520, 8;
	setp.gt.s32 	%p77, %r555, %r544;
	selp.b32 	%r556, 0, %r536, %p77;
	add.s32 	%r542, %r537, %r556;
	mov.b32 	%r543, 16;
	// begin inline asm
	shfl.sync.down.b32 %r541, %r542, %r543, %r544, %r545;
	// end inline asm
	add.s32 	%r557, %r520, 16;
	setp.gt.s32 	%p78, %r557, %r544;
	selp.b32 	%r558, 0, %r541, %p78;
	add.s32 	%r686, %r542, %r558;
	setp.ne.s32 	%p79, %r520, 0;
	@%p79 bra 	$L__BB7_20;
	shr.u32 	%r559, %r1, 3;
	and.b32  	%r560, %r559, 124;
	mov.u32 	%r561, _ZZN3cub18CUB_300001_SM_10006detail6reduce28DeviceReduceSingleTileKernelINS2_10policy_hubIiyN4cuda3std3__44plusIiEEE10Policy1000EPiSC_iS9_iiNS7_10__identityEEEvT0_T1_T2_T3_T4_T6_E12temp_storage;
	add.s32 	%r562, %r561, %r560;
	st.shared.u32 	[%r562+8], %r686;
$L__BB7_20:
	bar.sync 	0;
	setp.ne.s32 	%p80, %r1, 0;
	@%p80 bra 	$L__BB7_72;
	setp.gt.s32 	%p81, %r120, 32;
	ld.shared.u32 	%r563, [_ZZN3cub18CUB_300001_SM_10006detail6reduce28DeviceReduceSingleTileKernelINS2_10policy_hubIiyN4cuda3std3__44plusIiEEE10Policy1000EPiSC_iS9_iiNS7_10__identityEEEvT0_T1_T2_T3_T4_T6_E12temp_storage+12];
	selp.b32 	%r564, %r563, 0, %p81;
	add.s32 	%r565, %r564, %r686;
	setp.gt.s32 	%p82, %r120, 64;
	ld.shared.u32 	%r566, [_ZZN3cub18CUB_300001_SM_10006detail6reduce28DeviceReduceSingleTileKernelINS2_10policy_hubIiyN4cuda3std3__44plusIiEEE10Policy1000EPiSC_iS9_iiNS7_10__identityEEEvT0_T1_T2_T3_T4_T6_E12temp_storage+16];
	selp.b32 	%r567, %r566, 0, %p82;
	add.s32 	%r568, %r565, %r567;
	setp.gt.s32 	%p83, %r120, 96;
	ld.shared.u32 	%r569, [_ZZN3cub18CUB_300001_SM_10006detail6reduce28DeviceReduceSingleTileKernelINS2_10policy_hubIiyN4cuda3std3__44plusIiEEE10Policy1000EPiSC_iS9_iiNS7_10__identityEEEvT0_T1_T2_T3_T4_T6_E12temp_storage+20];
	selp.b32 	%r570, %r569, 0, %p83;
	add.s32 	%r571, %r568, %r570;
	setp.gt.s32 	%p84, %r120, 128;
	ld.shared.u32 	%r572, [_ZZN3cub18CUB_300001_SM_10006detail6reduce28DeviceReduceSingleTileKernelINS2_10policy_hubIiyN4cuda3std3__44plusIiEEE10Policy1000EPiSC_iS9_iiNS7_10__identityEEEvT0_T1_T2_T3_T4_T6_E12temp_storage+24];
	selp.b32 	%r573, %r572, 0, %p84;
	add.s32 	%r574, %r571, %r573;
	setp.gt.s32 	%p85, %r120, 160;
	ld.shared.u32 	%r575, [_ZZN3cub18CUB_300001_SM_10006detail6reduce28DeviceReduceSingleTileKernelINS2_10policy_hubIiyN4cuda3std3__44plusIiEEE10Policy1000EPiSC_iS9_iiNS7_10__identityEEEvT0_T1_T2_T3_T4_T6_E12temp_storage+28];
	selp.b32 	%r576, %r575, 0, %p85;
	add.s32 	%r577, %r574, %r576;
	setp.gt.s32 	%p86, %r120, 192;
	ld.shared.u32 	%r578, [_ZZN3cub18CUB_300001_SM_10006detail6reduce28DeviceReduceSingleTileKernelINS2_10policy_hubIiyN4cuda3std3__44plusIiEEE10Policy1000EPiSC_iS9_iiNS7_10__identityEEEvT0_T1_T2_T3_T4_T6_E12temp_storage+32];
	selp.b32 	%r579, %r578, 0, %p86;
	add.s32 	%r580, %r577, %r579;
	setp.gt.s32 	%p87, %r120, 224;
	ld.shared.u32 	%r581, [_ZZN3cub18CUB_300001_SM_10006detail6reduce28DeviceReduceSingleTileKernelINS2_10policy_hubIiyN4cuda3std3__44plusIiEEE10Policy1000EPiSC_iS9_iiNS7_10__identityEEEvT0_T1_T2_T3_T4_T6_E12temp_storage+36];
	selp.b32 	%r582, %r581, 0, %p87;
	add.s32 	%r686, %r580, %r582;
	bra.uni 	$L__BB7_72;
$L__BB7_22:
	mov.u32 	%r26, %tid.x;
	shl.b32 	%r377, %r26, 2;
	mul.wide.u32 	%rd86, %r377, 4;
	add.s64 	%rd76, %rd16, %rd86;
	// begin inline asm
	ld.global.nc.v2.u64 {%rd74, %rd75}, [%rd76];
	// end inline asm
	mov.b64 	{%r378, %r379}, %rd75;
	mov.b64 	{%r380, %r381}, %rd74;
	add.s64 	%rd79, %rd76, 4096;
	// begin inline asm
	ld.global.nc.v2.u64 {%rd77, %rd78}, [%rd79];
	// end inline asm
	mov.b64 	{%r382, %r383}, %rd78;
	mov.b64 	{%r384, %r385}, %rd77;
	add.s64 	%rd82, %rd76, 8192;
	// begin inline asm
	ld.global.nc.v2.u64 {%rd80, %rd81}, [%rd82];
	// end inline asm
	mov.b64 	{%r386, %r387}, %rd81;
	mov.b64 	{%r388, %r389}, %rd80;
	add.s64 	%rd85, %rd76, 12288;
	// begin inline asm
	ld.global.nc.v2.u64 {%rd83, %rd84}, [%rd85];
	// end inline asm
	mov.b64 	{%r390, %r391}, %rd84;
	mov.b64 	{%r392, %r393}, %rd83;
	add.s32 	%r394, %r381, %r380;
	add.s32 	%r395, %r378, %r394;
	add.s32 	%r396, %r379, %r395;
	add.s32 	%r397, %r384, %r396;
	add.s32 	%r398, %r385, %r397;
	add.s32 	%r399, %r382, %r398;
	add.s32 	%r400, %r383, %r399;
	add.s32 	%r401, %r388, %r400;
	add.s32 	%r402, %r389, %r401;
	add.s32 	%r403, %r386, %r402;
	add.s32 	%r404, %r387, %r403;
	add.s32 	%r405, %r392, %r404;
	add.s32 	%r406, %r393, %r405;
	add.s32 	%r407, %r390, %r406;
	add.s32 	%r659, %r391, %r407;
	setp.lt.u32 	%p50, %r120, 8192;
	mov.b32 	%r648, 4096;
	@%p50 bra 	$L__BB7_26;
	add.s32 	%r28, %r120, -4096;
	mov.b32 	%r648, 4096;
$L__BB7_24:
	mul.wide.s32 	%rd99, %r648, 4;
	add.s64 	%rd89, %rd76, %rd99;
	// begin inline asm
	ld.global.nc.v2.u64 {%rd87, %rd88}, [%rd89];
	// end inline asm
	mov.b64 	{%r409, %r410}, %rd88;
	mov.b64 	{%r411, %r412}, %rd87;
	add.s64 	%rd92, %rd89, 4096;
	// begin inline asm
	ld.global.nc.v2.u64 {%rd90, %rd91}, [%rd92];
	// end inline asm
	mov.b64 	{%r413, %r414}, %rd91;
	mov.b64 	{%r415, %r416}, %rd90;
	add.s64 	%rd95, %rd89, 8192;
	// begin inline asm
	ld.global.nc.v2.u64 {%rd93, %rd94}, [%rd95];
	// end inline asm
	mov.b64 	{%r417, %r418}, %rd94;
	mov.b64 	{%r419, %r420}, %rd93;
	add.s64 	%rd98, %rd89, 12288;
	// begin inline asm
	ld.global.nc.v2.u64 {%rd96, %rd97}, [%rd98];
	// end inline asm
	mov.b64 	{%r421, %r422}, %rd97;
	mov.b64 	{%r423, %r424}, %rd96;
	add.s32 	%r425, %r411, %r659;
	add.s32 	%r426, %r412, %r425;
	add.s32 	%r427, %r409, %r426;
	add.s32 	%r428, %r410, %r427;
	add.s32 	%r429, %r415, %r428;
	add.s32 	%r430, %r416, %r429;
	add.s32 	%r431, %r413, %r430;
	add.s32 	%r432, %r414, %r431;
	add.s32 	%r433, %r419, %r432;
	add.s32 	%r434, %r420, %r433;
	add.s32 	%r435, %r417, %r434;
	add.s32 	%r436, %r418, %r435;
	add.s32 	%r437, %r423, %r436;
	add.s32 	%r438, %r424, %r437;
	add.s32 	%r439, %r421, %r438;
	add.s32 	%r659, %r422, %r439;
	sub.s32 	%r440, %r120, %r648;
	setp.lt.s32 	%p51, %r440, 4096;
	@%p51 bra 	$L__BB7_34;
	add.s32 	%r648, %r648, 4096;
	setp.le.s32 	%p52, %r648, %r28;
	@%p52 bra 	$L__BB7_24;
$L__BB7_26:
	setp.le.s32 	%p53, %r120, %r648;
	@%p53 bra 	$L__BB7_34;
	sub.s32 	%r35, %r120, %r648;
	setp.ge.s32 	%p54, %r26, %r35;
	@%p54 bra 	$L__BB7_34;
	not.b32 	%r442, %r26;
	add.s32 	%r443, %r120, %r442;
	sub.s32 	%r36, %r443, %r648;
	and.b32  	%r444, %r36, 768;
	setp.eq.s32 	%p55, %r444, 768;
	mov.u32 	%r653, %r26;
	@%p55 bra 	$L__BB7_31;
	add.s32 	%r650, %r26, %r648;
	shr.u32 	%r445, %r36, 8;
	add.s32 	%r446, %r445, 1;
	and.b32  	%r447, %r446, 3;
	neg.s32 	%r649, %r447;
	mov.u32 	%r653, %r26;
$L__BB7_30:
	.pragma "nounroll";
	mul.wide.u32 	%rd101, %r650, 4;
	add.s64 	%rd100, %rd16, %rd101;
	// begin inline asm
	ld.global.nc.u32 %r448, [%rd100];
	// end inline asm
	add.s32 	%r659, %r448, %r659;
	add.s32 	%r653, %r653, 256;
	add.s32 	%r650, %r650, 256;
	add.s32 	%r649, %r649, 1;
	setp.ne.s32 	%p56, %r649, 0;
	@%p56 bra 	$L__BB7_30;
$L__BB7_31:
	setp.lt.u32 	%p57, %r36, 768;
	@%p57 bra 	$L__BB7_34;
	cvt.u64.u32 	%rd102, %r653;
	cvt.u64.u32 	%rd103, %r648;
	add.s64 	%rd104, %rd102, %rd103;
	shl.b64 	%rd105, %rd104, 2;
	add.s64 	%rd106, %rd105, %rd16;
	add.s64 	%rd122, %rd106, 2048;
	add.s32 	%r656, %r653, %r648;
$L__BB7_33:
	mul.wide.u32 	%rd111, %r656, 4;
	add.s64 	%rd107, %rd16, %rd111;
	// begin inline asm
	ld.global.nc.u32 %r449, [%rd107];
	// end inline asm
	add.s32 	%r453, %r449, %r659;
	add.s64 	%rd108, %rd122, -1024;
	// begin inline asm
	ld.global.nc.u32 %r450, [%rd108];
	// end inline asm
	add.s32 	%r454, %r450, %r453;
	// begin inline asm
	ld.global.nc.u32 %r451, [%rd122];
	// end inline asm
	add.s32 	%r455, %r451, %r454;
	add.s64 	%rd110, %rd122, 1024;
	// begin inline asm
	ld.global.nc.u32 %r452, [%rd110];
	// end inline asm
	add.s32 	%r659, %r452, %r455;
	add.s32 	%r653, %r653, 1024;
	add.s64 	%rd122, %rd122, 4096;
	add.s32 	%r656, %r656, 1024;
	setp.lt.s32 	%p58, %r653, %r35;
	@%p58 bra 	$L__BB7_33;
$L__BB7_34:
	// begin inline asm
	mov.u32 %r456, %laneid;
	// end inline asm
	mov.b32 	%r459, 1;
	mov.b32 	%r480, 31;
	mov.b32 	%r481, -1;
	// begin inline asm
	shfl.sync.down.b32 %r457, %r659, %r459, %r480, %r481;
	// end inline asm
	setp.gt.s32 	%p59, %r456, 30;
	selp.b32 	%r482, 0, %r457, %p59;
	add.s32 	%r463, %r482, %r659;
	mov.b32 	%r464, 2;
	// begin inline asm
	shfl.sync.down.b32 %r462, %r463, %r464, %r480, %r481;
	// end inline asm
	setp.gt.s32 	%p60, %r456, 29;
	selp.b32 	%r483, 0, %r462, %p60;
	add.s32 	%r468, %r463, %r483;
	mov.b32 	%r469, 4;
	// begin inline asm
	shfl.sync.down.b32 %r467, %r468, %r469, %r480, %r481;
	// end inline asm
	setp.gt.s32 	%p61, %r456, 27;
	selp.b32 	%r484, 0, %r467, %p61;
	add.s32 	%r473, %r468, %r484;
	mov.b32 	%r474, 8;
	// begin inline asm
	shfl.sync.down.b32 %r472, %r473, %r474, %r480, %r481;
	// end inline asm
	setp.gt.s32 	%p62, %r456, 23;
	selp.b32 	%r485, 0, %r472, %p62;
	add.s32 	%r478, %r473, %r485;
	mov.b32 	%r479, 16;
	// begin inline asm
	shfl.sync.down.b32 %r477, %r478, %r479, %r480, %r481;
	// end inline asm
	setp.gt.s32 	%p63, %r456, 15;
	selp.b32 	%r486, 0, %r477, %p63;
	add.s32 	%r686, %r478, %r486;
	setp.ne.s32 	%p64, %r456, 0;
	@%p64 bra 	$L__BB7_36;
	shr.u32 	%r487, %r26, 3;
	and.b32  	%r488, %r487, 124;
	mov.u32 	%r489, _ZZN3cub18CUB_300001_SM_10006detail6reduce28DeviceReduceSingleTileKernelINS2_10policy_hubIiyN4cuda3std3__44plusIiEEE10Policy1000EPiSC_iS9_iiNS7_10__identityEEEvT0_T1_T2_T3_T4_T6_E12temp_storage;
	add.s32 	%r490, %r489, %r488;
	st.shared.u32 	[%r490+8], %r686;
$L__BB7_36:
	bar.sync 	0;
	setp.ne.s32 	%p65, %r26, 0;
	@%p65 bra 	$L__BB7_72;
	ld.shared.u32 	%r491, [_ZZN3cub18CUB_300001_SM_10006detail6reduce28DeviceReduceSingleTileKernelINS2_10policy_hubIiyN4cuda3std3__44plusIiEEE10Policy1000EPiSC_iS9_iiNS7_10__identityEEEvT0_T1_T2_T3_T4_T6_E12temp_storage+12];
	add.s32 	%r492, %r491, %r686;
	ld.shared.u32 	%r493, [_ZZN3cub18CUB_300001_SM_10006detail6reduce28DeviceReduceSingleTileKernelINS2_10policy_hubIiyN4cuda3std3__44plusIiEEE10Policy1000EPiSC_iS9_iiNS7_10__identityEEEvT0_T1_T2_T3_T4_T6_E12temp_storage+16];
	add.s32 	%r494, %r492, %r493;
	ld.shared.u32 	%r495, [_ZZN3cub18CUB_300001_SM_10006detail6reduce28DeviceReduceSingleTileKernelINS2_10policy_hubIiyN4cuda3std3__44plusIiEEE10Policy1000EPiSC_iS9_iiNS7_10__identityEEEvT0_T1_T2_T3_T4_T6_E12temp_storage+20];
	add.s32 	%r496, %r494, %r495;
	ld.shared.u32 	%r497, [_ZZN3cub18CUB_300001_SM_10006detail6reduce28DeviceReduceSingleTileKernelINS2_10policy_hubIiyN4cuda3std3__44plusIiEEE10Policy1000EPiSC_iS9_iiNS7_10__identityEEEvT0_T1_T2_T3_T4_T6_E12temp_storage+24];
	add.s32 	%r498, %r496, %r497;
	ld.shared.u32 	%r499, [_ZZN3cub18CUB_300001_SM_10006detail6reduce28DeviceReduceSingleTileKernelINS2_10policy_hubIiyN4cuda3std3__44plusIiEEE10Policy1000EPiSC_iS9_iiNS7_10__identityEEEvT0_T1_T2_T3_T4_T6_E12temp_storage+28];
	add.s32 	%r500, %r498, %r499;
	ld.shared.u32 	%r501, [_ZZN3cub18CUB_300001_SM_10006detail6reduce28DeviceReduceSingleTileKernelINS2_10policy_hubIiyN4cuda3std3__44plusIiEEE10Policy1000EPiSC_iS9_iiNS7_10__identityEEEvT0_T1_T2_T3_T4_T6_E12temp_storage+32];
	add.s32 	%r502, %r500, %r501;
	ld.shared.u32 	%r503, [_ZZN3cub18CUB_300001_SM_10006detail6reduce28DeviceReduceSingleTileKernelINS2_10policy_hubIiyN4cuda3std3__44plusIiEEE10Policy1000EPiSC_iS9_iiNS7_10__identityEEEvT0_T1_T2_T3_T4_T6_E12temp_storage+36];
	add.s32 	%r686, %r502, %r503;
	bra.uni 	$L__BB7_72;
$L__BB7_38:
	setp.gt.s32 	%p3, %r120, 4095;
	@%p3 bra 	$L__BB7_56;
	mov.u32 	%r60, %tid.x;
	setp.ge.s32 	%p20, %r60, %r120;
	mov.b32 	%r670, 0;
	mov.u32 	%r665, %r60;
	@%p20 bra 	$L__BB7_41;
	mul.wide.u32 	%rd66, %r60, 4;
	add.s64 	%rd65, %rd16, %rd66;
	// begin inline asm
	ld.global.nc.u32 %r670, [%rd65];
	// end inline asm
	add.s32 	%r665, %r60, 256;
$L__BB7_41:
	setp.ge.s32 	%p21, %r665, %r120;
	@%p21 bra 	$L__BB7_47;
	not.b32 	%r252, %r665;
	add.s32 	%r65, %r120, %r252;
	and.b32  	%r253, %r65, 768;
	setp.eq.s32 	%p22, %r253, 768;
	@%p22 bra 	$L__BB7_45;
	mul.wide.u32 	%rd67, %r665, 4;
	add.s64 	%rd123, %rd16, %rd67;
	shr.u32 	%r254, %r65, 8;
	add.s32 	%r255, %r254, 1;
	and.b32  	%r256, %r255, 3;
	neg.s32 	%r662, %r256;
$L__BB7_44:
	.pragma "nounroll";
	// begin inline asm
	ld.global.nc.u32 %r257, [%rd123];
	// end inline asm
	add.s32 	%r670, %r257, %r670;
	add.s32 	%r665, %r665, 256;
	add.s64 	%rd123, %rd123, 1024;
	add.s32 	%r662, %r662, 1;
	setp.ne.s32 	%p23, %r662, 0;
	@%p23 bra 	$L__BB7_44;
$L__BB7_45:
	setp.lt.u32 	%p24, %r65, 768;
	@%p24 bra 	$L__BB7_47;
$L__BB7_46:
	mul.wide.s32 	%rd73, %r665, 4;
	add.s64 	%rd69, %rd16, %rd73;
	// begin inline asm
	ld.global.nc.u32 %r258, [%rd69];
	// end inline asm
	add.s32 	%r262, %r258, %r670;
	add.s64 	%rd70, %rd69, 1024;
	// begin inline asm
	ld.global.nc.u32 %r259, [%rd70];
	// end inline asm
	add.s32 	%r263, %r259, %r262;
	add.s64 	%rd71, %rd69, 2048;
	// begin inline asm
	ld.global.nc.u32 %r260, [%rd71];
	// end inline asm
	add.s32 	%r264, %r260, %r263;
	add.s64 	%rd72, %rd69, 3072;
	// begin inline asm
	ld.global.nc.u32 %r261, [%rd72];
	// end inline asm
	add.s32 	%r670, %r261, %r264;
	add.s32 	%r665, %r665, 1024;
	setp.lt.s32 	%p25, %r665, %r120;
	@%p25 bra 	$L__BB7_46;
$L__BB7_47:
	setp.lt.s32 	%p26, %r120, 256;
	@%p26 bra 	$L__BB7_52;
	// begin inline asm
	mov.u32 %r328, %laneid;
	// end inline asm
	mov.b32 	%r331, 1;
	mov.b32 	%r352, 31;
	mov.b32 	%r353, -1;
	// begin inline asm
	shfl.sync.down.b32 %r329, %r670, %r331, %r352, %r353;
	// end inline asm
	setp.gt.s32 	%p42, %r328, 30;
	selp.b32 	%r354, 0, %r329, %p42;
	add.s32 	%r335, %r354, %r670;
	mov.b32 	%r336, 2;
	// begin inline asm
	shfl.sync.down.b32 %r334, %r335, %r336, %r352, %r353;
	// end inline asm
	setp.gt.s32 	%p43, %r328, 29;
	selp.b32 	%r355, 0, %r334, %p43;
	add.s32 	%r340, %r335, %r355;
	mov.b32 	%r341, 4;
	// begin inline asm
	shfl.sync.down.b32 %r339, %r340, %r341, %r352, %r353;
	// end inline asm
	setp.gt.s32 	%p44, %r328, 27;
	selp.b32 	%r356, 0, %r339, %p44;
	add.s32 	%r345, %r340, %r356;
	mov.b32 	%r346, 8;
	// begin inline asm
	shfl.sync.down.b32 %r344, %r345, %r346, %r352, %r353;
	// end inline asm
	setp.gt.s32 	%p45, %r328, 23;
	selp.b32 	%r357, 0, %r344, %p45;
	add.s32 	%r350, %r345, %r357;
	mov.b32 	%r351, 16;
	// begin inline asm
	shfl.sync.down.b32 %r349, %r350, %r351, %r352, %r353;
	// end inline asm
	setp.gt.s32 	%p46, %r328, 15;
	selp.b32 	%r358, 0, %r349, %p46;
	add.s32 	%r686, %r350, %r358;
	setp.ne.s32 	%p47, %r328, 0;
	@%p47 bra 	$L__BB7_50;
	shr.u32 	%r359, %r60, 3;
	and.b32  	%r360, %r359, 124;
	mov.u32 	%r361, _ZZN3cub18CUB_300001_SM_10006detail6reduce28DeviceReduceSingleTileKernelINS2_10policy_hubIiyN4cuda3std3__44plusIiEEE10Policy1000EPiSC_iS9_iiNS7_10__identityEEEvT0_T1_T2_T3_T4_T6_E12temp_storage;
	add.s32 	%r362, %r361, %r360;
	st.shared.u32 	[%r362+8], %r686;
$L__BB7_50:
	bar.sync 	0;
	setp.ne.s32 	%p48, %r60, 0;
	@%p48 bra 	$L__BB7_72;
	ld.shared.u32 	%r363, [_ZZN3cub18CUB_300001_SM_10006detail6reduce28DeviceReduceSingleTileKernelINS2_10policy_hubIiyN4cuda3std3__44plusIiEEE10Policy1000EPiSC_iS9_iiNS7_10__identityEEEvT0_T1_T2_T3_T4_T6_E12temp_storage+12];
	add.s32 	%r364, %r363, %r686;
	ld.shared.u32 	%r365, [_ZZN3cub18CUB_300001_SM_10006detail6reduce28DeviceReduceSingleTileKernelINS2_10policy_hubIiyN4cuda3std3__44plusIiEEE10Policy1000EPiSC_iS9_iiNS7_10__identityEEEvT0_T1_T2_T3_T4_T6_E12temp_storage+16];
	add.s32 	%r366, %r364, %r365;
	ld.shared.u32 	%r367, [_ZZN3cub18CUB_300001_SM_10006detail6reduce28DeviceReduceSingleTileKernelINS2_10policy_hubIiyN4cuda3std3__44plusIiEEE10Policy1000EPiSC_iS9_iiNS7_10__identityEEEvT0_T1_T2_T3_T4_T6_E12temp_storage+20];
	add.s32 	%r368, %r366, %r367;
	ld.shared.u32 	%r369, [_ZZN3cub18CUB_300001_SM_10006detail6reduce28DeviceReduceSingleTileKernelINS2_10policy_hubIiyN4cuda3std3__44plusIiEEE10Policy1000EPiSC_iS9_iiNS7_10__identityEEEvT0_T1_T2_T3_T4_T6_E12temp_storage+24];
	add.s32 	%r370, %r368, %r369;
	ld.shared.u32 	%r371, [_ZZN3cub18CUB_300001_SM_10006detail6reduce28DeviceReduceSingleTileKernelINS2_10policy_hubIiyN4cuda3std3__44plusIiEEE10Policy1000EPiSC_iS9_iiNS7_10__identityEEEvT0_T1_T2_T3_T4_T6_E12temp_storage+28];
	add.s32 	%r372, %r370, %r371;
	ld.shared.u32 	%r373, [_ZZN3cub18CUB_300001_SM_10006detail6reduce28DeviceReduceSingleTileKernelINS2_10policy_hubIiyN4cuda3std3__44plusIiEEE10Policy1000EPiSC_iS9_iiNS7_10__identityEEEvT0_T1_T2_T3_T4_T6_E12temp_storage+32];
	add.s32 	%r374, %r372, %r373;
	ld.shared.u32 	%r375, [_ZZN3cub18CUB_300001_SM_10006detail6reduce28DeviceReduceSingleTileKernelINS2_10policy_hubIiyN4cuda3std3__44plusIiEEE10Policy1000EPiSC_iS9_iiNS7_10__identityEEEvT0_T1_T2_T3_T4_T6_E12temp_storage+36];
	add.s32 	%r686, %r374, %r375;
	bra.uni 	$L__BB7_72;
$L__BB7_52:
	// begin inline asm
	mov.u32 %r265, %laneid;
	// end inline asm
	and.b32  	%r291, %r60, 992;
	add.s32 	%r292, %r291, 32;
	setp.gt.s32 	%p27, %r292, %r120;
	not.b32 	%r293, %r291;
	add.s32 	%r294, %r120, %r293;
	selp.b32 	%r289, %r294, 31, %p27;
	mov.b32 	%r268, 1;
	mov.b32 	%r290, -1;
	// begin inline asm
	shfl.sync.down.b32 %r266, %r670, %r268, %r289, %r290;
	// end inline asm
	setp.lt.s32 	%p28, %r265, %r289;
	selp.b32 	%r295, %r266, 0, %p28;
	add.s32 	%r272, %r295, %r670;
	mov.b32 	%r273, 2;
	// begin inline asm
	shfl.sync.down.b32 %r271, %r272, %r273, %r289, %r290;
	// end inline asm
	add.s32 	%r296, %r265, 2;
	setp.gt.s32 	%p29, %r296, %r289;
	selp.b32 	%r297, 0, %r271, %p29;
	add.s32 	%r277, %r272, %r297;
	mov.b32 	%r278, 4;
	// begin inline asm
	shfl.sync.down.b32 %r276, %r277, %r278, %r289, %r290;
	// end inline asm
	add.s32 	%r298, %r265, 4;
	setp.gt.s32 	%p30, %r298, %r289;
	selp.b32 	%r299, 0, %r276, %p30;
	add.s32 	%r282, %r277, %r299;
	mov.b32 	%r283, 8;
	// begin inline asm
	shfl.sync.down.b32 %r281, %r282, %r283, %r289, %r290;
	// end inline asm
	add.s32 	%r300, %r265, 8;
	setp.gt.s32 	%p31, %r300, %r289;
	selp.b32 	%r301, 0, %r281, %p31;
	add.s32 	%r287, %r282, %r301;
	mov.b32 	%r288, 16;
	// begin inline asm
	shfl.sync.down.b32 %r286, %r287, %r288, %r289, %r290;
	// end inline asm
	add.s32 	%r302, %r265, 16;
	setp.gt.s32 	%p32, %r302, %r289;
	selp.b32 	%r303, 0, %r286, %p32;
	add.s32 	%r686, %r287, %r303;
	setp.ne.s32 	%p33, %r265, 0;
	@%p33 bra 	$L__BB7_54;
	shr.u32 	%r304, %r60, 3;
	and.b32  	%r305, %r304, 124;
	mov.u32 	%r306, _ZZN3cub18CUB_300001_SM_10006detail6reduce28DeviceReduceSingleTileKernelINS2_10policy_hubIiyN4cuda3std3__44plusIiEEE10Policy1000EPiSC_iS9_iiNS7_10__identityEEEvT0_T1_T2_T3_T4_T6_E12temp_storage;
	add.s32 	%r307, %r306, %r305;
	st.shared.u32 	[%r307+8], %r686;
$L__BB7_54:
	bar.sync 	0;
	setp.ne.s32 	%p34, %r60, 0;
	@%p34 bra 	$L__BB7_72;
	setp.gt.s32 	%p35, %r120, 32;
	ld.shared.u32 	%r308, [_ZZN3cub18CUB_300001_SM_10006detail6reduce28DeviceReduceSingleTileKernelINS2_10policy_hubIiyN4cuda3std3__44plusIiEEE10Policy1000EPiSC_iS9_iiNS7_10__identityEEEvT0_T1_T2_T3_T4_T6_E12temp_storage+12];
	selp.b32 	%r309, %r308, 0, %p35;
	add.s32 	%r310, %r309, %r686;
	setp.gt.s32 	%p36, %r120, 64;
	ld.shared.u32 	%r311, [_ZZN3cub18CUB_300001_SM_10006detail6reduce28DeviceReduceSingleTileKernelINS2_10policy_hubIiyN4cuda3std3__44plusIiEEE10Policy1000EPiSC_iS9_iiNS7_10__identityEEEvT0_T1_T2_T3_T4_T6_E12temp_storage+16];
	selp.b32 	%r312, %r311, 0, %p36;
	add.s32 	%r313, %r310, %r312;
	setp.gt.s32 	%p37, %r120, 96;
	ld.shared.u32 	%r314, [_ZZN3cub18CUB_300001_SM_10006detail6reduce28DeviceReduceSingleTileKernelINS2_10policy_hubIiyN4cuda3std3__44plusIiEEE10Policy1000EPiSC_iS9_iiNS7_10__identityEEEvT0_T1_T2_T3_T4_T6_E12temp_storage+20];
	selp.b32 	%r315, %r314, 0, %p37;
	add.s32 	%r316, %r313, %r315;
	setp.gt.s32 	%p38, %r120, 128;
	ld.shared.u32 	%r317, [_ZZN3cub18CUB_300001_SM_10006detail6reduce28DeviceReduceSingleTileKernelINS2_10policy_hubIiyN4cuda3std3__44plusIiEEE10Policy1000EPiSC_iS9_iiNS7_10__identityEEEvT0_T1_T2_T3_T4_T6_E12temp_storage+24];
	selp.b32 	%r318, %r317, 0, %p38;
	add.s32 	%r319, %r316, %r318;
	setp.gt.s32 	%p39, %r120, 160;
	ld.shared.u32 	%r320, [_ZZN3cub18CUB_300001_SM_10006detail6reduce28DeviceReduceSingleTileKernelINS2_10policy_hubIiyN4cuda3std3__44plusIiEEE10Policy1000EPiSC_iS9_iiNS7_10__identityEEEvT0_T1_T2_T3_T4_T6_E12temp_storage+28];
	selp.b32 	%r321, %r320, 0, %p39;
	add.s32 	%r322, %r319, %r321;
	setp.gt.s32 	%p40, %r120, 192;
	ld.shared.u32 	%r323, [_ZZN3cub18CUB_300001_SM_10006detail6reduce28DeviceReduceSingleTileKernelINS2_10policy_hubIiyN4cuda3std3__44plusIiEEE10Policy1000EPiSC_iS9_iiNS7_10__identityEEEvT0_T1_T2_T3_T4_T6_E12temp_storage+32];
	selp.b32 	%r324, %r323, 0, %p40;
	add.s32 	%r325, %r322, %r324;
	setp.gt.s32 	%p41, %r120, 224;
	ld.shared.u32 	%r326, [_ZZN3cub18CUB_300001_SM_10006detail6reduce28DeviceReduceSingleTileKernelINS2_10policy_hubIiyN4cuda3std3__44plusIiEEE10Policy1000EPiSC_iS9_iiNS7_10__identityEEEvT0_T1_T2_T3_T4_T6_E12temp_storage+36];
	selp.b32 	%r327, %r326, 0, %p41;
	add.s32 	%r686, %r325, %r327;
	bra.uni 	$L__BB7_72;
$L__BB7_56:
	mov.u32 	%r85, %tid.x;
	mul.wide.u32 	%rd35, %r85, 4;
	add.s64 	%rd19, %rd16, %rd35;
	// begin inline asm
	ld.global.nc.u32 %r122, [%rd19];
	// end inline asm
	add.s64 	%rd20, %rd19, 1024;
	// begin inline asm
	ld.global.nc.u32 %r123, [%rd20];
	// end inline asm
	add.s64 	%rd21, %rd19, 2048;
	// begin inline asm
	ld.global.nc.u32 %r124, [%rd21];
	// end inline asm
	add.s64 	%rd22, %rd19, 3072;
	// begin inline asm
	ld.global.nc.u32 %r125, [%rd22];
	// end inline asm
	add.s64 	%rd23, %rd19, 4096;
	// begin inline asm
	ld.global.nc.u32 %r126, [%rd23];
	// end inline asm
	add.s64 	%rd24, %rd19, 5120;
	// begin inline asm
	ld.global.nc.u32 %r127, [%rd24];
	// end inline asm
	add.s64 	%rd25, %rd19, 6144;
	// begin inline asm
	ld.global.nc.u32 %r128, [%rd25];
	// end inline asm
	add.s64 	%rd26, %rd19, 7168;
	// begin inline asm
	ld.global.nc.u32 %r129, [%rd26];
	// end inline asm
	add.s64 	%rd27, %rd19, 8192;
	// begin inline asm
	ld.global.nc.u32 %r130, [%rd27];
	// end inline asm
	add.s64 	%rd28, %rd19, 9216;
	// begin inline asm
	ld.global.nc.u32 %r131, [%rd28];
	// end inline asm
	add.s64 	%rd29, %rd19, 10240;
	// begin inline asm
	ld.global.nc.u32 %r132, [%rd29];
	// end inline asm
	add.s64 	%rd30, %rd19, 11264;
	// begin inline asm
	ld.global.nc.u32 %r133, [%rd30];
	// end inline asm
	add.s64 	%rd31, %rd19, 12288;
	// begin inline asm
	ld.global.nc.u32 %r134, [%rd31];
	// end inline asm
	add.s64 	%rd32, %rd19, 13312;
	// begin inline asm
	ld.global.nc.u32 %r135, [%rd32];
	// end inline asm
	add.s64 	%rd33, %rd19, 14336;
	// begin inline asm
	ld.global.nc.u32 %r136, [%rd33];
	// end inline asm
	add.s64 	%rd34, %rd19, 15360;
	// begin inline asm
	ld.global.nc.u32 %r137, [%rd34];
	// end inline asm
	add.s32 	%r139, %r123, %r122;
	add.s32 	%r140, %r124, %r139;
	add.s32 	%r141, %r125, %r140;
	add.s32 	%r142, %r126, %r141;
	add.s32 	%r143, %r127, %r142;
	add.s32 	%r144, %r128, %r143;
	add.s32 	%r145, %r129, %r144;
	add.s32 	%r146, %r130, %r145;
	add.s32 	%r147, %r131, %r146;
	add.s32 	%r148, %r132, %r147;
	add.s32 	%r149, %r133, %r148;
	add.s32 	%r150, %r134, %r149;
	add.s32 	%r151, %r135, %r150;
	add.s32 	%r152, %r136, %r151;
	add.s32 	%r685, %r137, %r152;
	setp.lt.u32 	%p4, %r120, 8192;
	mov.b32 	%r674, 4096;
	@%p4 bra 	$L__BB7_60;
	add.s32 	%r87, %r120, -4096;
	mov.b32 	%r674, 4096;
$L__BB7_58:
	mul.wide.s32 	%rd52, %r674, 4;
	add.s64 	%rd36, %rd19, %rd52;
	// begin inline asm
	ld.global.nc.u32 %r154, [%rd36];
	// end inline asm
	add.s64 	%rd37, %rd36, 1024;
	// begin inline asm
	ld.global.nc.u32 %r155, [%rd37];
	// end inline asm
	add.s64 	%rd38, %rd36, 2048;
	// begin inline asm
	ld.global.nc.u32 %r156, [%rd38];
	// end inline asm
	add.s64 	%rd39, %rd36, 3072;
	// begin inline asm
	ld.global.nc.u32 %r157, [%rd39];
	// end inline asm
	add.s64 	%rd40, %rd36, 4096;
	// begin inline asm
	ld.global.nc.u32 %r158, [%rd40];
	// end inline asm
	add.s64 	%rd41, %rd36, 5120;
	// begin inline asm
	ld.global.nc.u32 %r159, [%rd41];
	// end inline asm
	add.s64 	%rd42, %rd36, 6144;
	// begin inline asm
	ld.global.nc.u32 %r160, [%rd42];
	// end inline asm
	add.s64 	%rd43, %rd36, 7168;
	// begin inline asm
	ld.global.nc.u32 %r161, [%rd43];
	// end inline asm
	add.s64 	%rd44, %rd36, 8192;
	// begin inline asm
	ld.global.nc.u32 %r162, [%rd44];
	// end inline asm
	add.s64 	%rd45, %rd36, 9216;
	// begin inline asm
	ld.global.nc.u32 %r163, [%rd45];
	// end inline asm
	add.s64 	%rd46, %rd36, 10240;
	// begin inline asm
	ld.global.nc.u32 %r164, [%rd46];
	// end inline asm
	add.s64 	%rd47, %rd36, 11264;
	// begin inline asm
	ld.global.nc.u32 %r165, [%rd47];
	// end inline asm
	add.s64 	%rd48, %rd36, 12288;
	// begin inline asm
	ld.global.nc.u32 %r166, [%rd48];
	// end inline asm
	add.s64 	%rd49, %rd36, 13312;
	// begin inline asm
	ld.global.nc.u32 %r167, [%rd49];
	// end inline asm
	add.s64 	%rd50, %rd36, 14336;
	// begin inline asm
	ld.global.nc.u32 %r168, [%rd50];
	// end inline asm
	add.s64 	%rd51, %rd36, 15360;
	// begin inline asm
	ld.global.nc.u32 %r169, [%rd51];
	// end inline asm
	add.s32 	%r170, %r154, %r685;
	add.s32 	%r171, %r155, %r170;
	add.s32 	%r172, %r156, %r171;
	add.s32 	%r173, %r157, %r172;
	add.s32 	%r174, %r158, %r173;
	add.s32 	%r175, %r159, %r174;
	add.s32 	%r176, %r160, %r175;
	add.s32 	%r177, %r161, %r176;
	add.s32 	%r178, %r162, %r177;
	add.s32 	%r179, %r163, %r178;
	add.s32 	%r180, %r164, %r179;
	add.s32 	%r181, %r165, %r180;
	add.s32 	%r182, %r166, %r181;
	add.s32 	%r183, %r167, %r182;
	add.s32 	%r184, %r168, %r183;
	add.s32 	%r685, %r169, %r184;
	sub.s32 	%r185, %r120, %r674;
	setp.lt.s32 	%p5, %r185, 4096;
	@%p5 bra 	$L__BB7_68;
	add.s32 	%r674, %r674, 4096;
	setp.le.s32 	%p6, %r674, %r87;
	@%p6 bra 	$L__BB7_58;
$L__BB7_60:
	setp.le.s32 	%p7, %r120, %r674;
	@%p7 bra 	$L__BB7_68;
	sub.s32 	%r94, %r120, %r674;
	setp.ge.s32 	%p8, %r85, %r94;
	@%p8 bra 	$L__BB7_68;
	not.b32 	%r187, %r85;
	add.s32 	%r188, %r120, %r187;
	sub.s32 	%r95, %r188, %r674;
	and.b32  	%r189, %r95, 768;
	setp.eq.s32 	%p9, %r189, 768;
	mov.u32 	%r679, %r85;
	@%p9 bra 	$L__BB7_65;
	add.s32 	%r676, %r85, %r674;
	shr.u32 	%r190, %r95, 8;
	add.s32 	%r191, %r190, 1;
	and.b32  	%r192, %r191, 3;
	neg.s32 	%r675, %r192;
	mov.u32 	%r679, %r85;
$L__BB7_64:
	.pragma "nounroll";
	mul.wide.u32 	%rd54, %r676, 4;
	add.s64 	%rd53, %rd16, %rd54;
	// begin inline asm
	ld.global.nc.u32 %r193, [%rd53];
	// end inline asm
	add.s32 	%r685, %r193, %r685;
	add.s32 	%r679, %r679, 256;
	add.s32 	%r676, %r676, 256;
	add.s32 	%r675, %r675, 1;
	setp.ne.s32 	%p10, %r675, 0;
	@%p10 bra 	$L__BB7_64;
$L__BB7_65:
	setp.lt.u32 	%p11, %r95, 768;
	@%p11 bra 	$L__BB7_68;
	cvt.u64.u32 	%rd55, %r679;
	cvt.u64.u32 	%rd56, %r674;
	add.s64 	%rd57, %rd55, %rd56;
	shl.b64 	%rd58, %rd57, 2;
	add.s64 	%rd59, %rd58, %rd16;
	add.s64 	%rd124, %rd59, 2048;
	add.s32 	%r682, %r679, %r674;
$L__BB7_67:
	mul.wide.u32 	%rd64, %r682, 4;
	add.s64 	%rd60, %rd16, %rd64;
	// begin inline asm
	ld.global.nc.u32 %r194, [%rd60];
	// end inline asm
	add.s32 	%r198, %r194, %r685;
	add.s64 	%rd61, %rd124, -1024;
	// begin inline asm
	ld.global.nc.u32 %r195, [%rd61];
	// end inline asm
	add.s32 	%r199, %r195, %r198;
	// begin inline asm
	ld.global.nc.u32 %r196, [%rd124];
	// end inline asm
	add.s32 	%r200, %r196, %r199;
	add.s64 	%rd63, %rd124, 1024;
	// begin inline asm
	ld.global.nc.u32 %r197, [%rd63];
	// end inline asm
	add.s32 	%r685, %r197, %r200;
	add.s32 	%r679, %r679, 1024;
	add.s64 	%rd124, %rd124, 4096;
	add.s32 	%r682, %r682, 1024;
	setp.lt.s32 	%p12, %r679, %r94;
	@%p12 bra 	$L__BB7_67;
$L__BB7_68:
	// begin inline asm
	mov.u32 %r201, %laneid;
	// end inline asm
	mov.b32 	%r204, 1;
	mov.b32 	%r225, 31;
	mov.b32 	%r226, -1;
	// begin inline asm
	shfl.sync.down.b32 %r202, %r685, %r204, %r225, %r226;
	// end inline asm
	setp.gt.s32 	%p13, %r201, 30;
	selp.b32 	%r227, 0, %r202, %p13;
	add.s32 	%r208, %r227, %r685;
	mov.b32 	%r209, 2;
	// begin inline asm
	shfl.sync.down.b32 %r207, %r208, %r209, %r225, %r226;
	// end inline asm
	setp.gt.s32 	%p14, %r201, 29;
	selp.b32 	%r228, 0, %r207, %p14;
	add.s32 	%r213, %r208, %r228;
	mov.b32 	%r214, 4;
	// begin inline asm
	shfl.sync.down.b32 %r212, %r213, %r214, %r225, %r226;
	// end inline asm
	setp.gt.s32 	%p15, %r201, 27;
	selp.b32 	%r229, 0, %r212, %p15;
	add.s32 	%r218, %r213, %r229;
	mov.b32 	%r219, 8;
	// begin inline asm
	shfl.sync.down.b32 %r217, %r218, %r219, %r225, %r226;
	// end inline asm
	setp.gt.s32 	%p16, %r201, 23;
	selp.b32 	%r230, 0, %r217, %p16;
	add.s32 	%r223, %r218, %r230;
	mov.b32 	%r224, 16;
	// begin inline asm
	shfl.sync.down.b32 %r222, %r223, %r224, %r225, %r226;
	// end inline asm
	setp.gt.s32 	%p17, %r201, 15;
	selp.b32 	%r231, 0, %r222, %p17;
	add.s32 	%r686, %r223, %r231;
	setp.ne.s32 	%p18, %r201, 0;
	@%p18 bra 	$L__BB7_70;
	shr.u32 	%r232, %r85, 3;
	and.b32  	%r233, %r232, 124;
	mov.u32 	%r234, _ZZN3cub18CUB_300001_SM_10006detail6reduce28DeviceReduceSingleTileKernelINS2_10policy_hubIiyN4cuda3std3__44plusIiEEE10Policy1000EPiSC_iS9_iiNS7_10__identityEEEvT0_T1_T2_T3_T4_T6_E12temp_storage;
	add.s32 	%r235, %r234, %r233;
	st.shared.u32 	[%r235+8], %r686;
$L__BB7_70:
	bar.sync 	0;
	setp.ne.s32 	%p19, %r85, 0;
	@%p19 bra 	$L__BB7_72;
	ld.shared.u32 	%r236, [_ZZN3cub18CUB_300001_SM_10006detail6reduce28DeviceReduceSingleTileKernelINS2_10policy_hubIiyN4cuda3std3__44plusIiEEE10Policy1000EPiSC_iS9_iiNS7_10__identityEEEvT0_T1_T2_T3_T4_T6_E12temp_storage+12];
	add.s32 	%r237, %r236, %r686;
	ld.shared.u32 	%r238, [_ZZN3cub18CUB_300001_SM_10006detail6reduce28DeviceReduceSingleTileKernelINS2_10policy_hubIiyN4cuda3std3__44plusIiEEE10Policy1000EPiSC_iS9_iiNS7_10__identityEEEvT0_T1_T2_T3_T4_T6_E12temp_storage+16];
	add.s32 	%r239, %r237, %r238;
	ld.shared.u32 	%r240, [_ZZN3cub18CUB_300001_SM_10006detail6reduce28DeviceReduceSingleTileKernelINS2_10policy_hubIiyN4cuda3std3__44plusIiEEE10Policy1000EPiSC_iS9_iiNS7_10__identityEEEvT0_T1_T2_T3_T4_T6_E12temp_storage+20];
	add.s32 	%r241, %r239, %r240;
	ld.shared.u32 	%r242, [_ZZN3cub18CUB_300001_SM_10006detail6reduce28DeviceReduceSingleTileKernelINS2_10policy_hubIiyN4cuda3std3__44plusIiEEE10Policy1000EPiSC_iS9_iiNS7_10__identityEEEvT0_T1_T2_T3_T4_T6_E12temp_storage+24];
	add.s32 	%r243, %r241, %r242;
	ld.shared.u32 	%r244, [_ZZN3cub18CUB_300001_SM_10006detail6reduce28DeviceReduceSingleTileKernelINS2_10policy_hubIiyN4cuda3std3__44plusIiEEE10Policy1000EPiSC_iS9_iiNS7_10__identityEEEvT0_T1_T2_T3_T4_T6_E12temp_storage+28];
	add.s32 	%r245, %r243, %r244;
	ld.shared.u32 	%r246, [_ZZN3cub18CUB_300001_SM_10006detail6reduce28DeviceReduceSingleTileKernelINS2_10policy_hubIiyN4cuda3std3__44plusIiEEE10Policy1000EPiSC_iS9_iiNS7_10__identityEEEvT0_T1_T2_T3_T4_T6_E12temp_storage+32];
	add.s32 	%r247, %r245, %r246;
	ld.shared.u32 	%r248, [_ZZN3cub18CUB_300001_SM_10006detail6reduce28DeviceReduceSingleTileKernelINS2_10policy_hubIiyN4cuda3std3__44plusIiEEE10Policy1000EPiSC_iS9_iiNS7_10__identityEEEvT0_T1_T2_T3_T4_T6_E12temp_storage+36];
	add.s32 	%r686, %r247, %r248;
$L__BB7_72:
	mov.u32 	%r631, %tid.x;
	setp.ne.s32 	%p95, %r631, 0;
	@%p95 bra 	$L__BB7_74;
	add.s32 	%r632, %r686, %r121;
	st.global.u32 	[%rd1], %r632;
$L__BB7_74:
	ret;

}


// ===== COMPILED SASS (sm_100) =====

	.target	sm_100

	.elftype	@"ET_EXEC"


//--------------------- .note.nv.tkinfo           --------------------------
	.section	.note.nv.tkinfo,"",@"SHT_NOTE"
	.sectionflags	@"SHF_NOTE_NV_TKINFO"
	.tkinfo
        /*0018*/ 	.word	0x00000002
        /*0030*/ 	.string	""
        /*0030*/ 	.string	"ptxas"
        /*0030*/ 	.string	"Cuda compilation tools, release 13.0, V13.0.88"
        /*0030*/ 	.string	"Build cuda_13.0.r13.0/compiler.36424714_0"
        /*0030*/ 	.string	"-arch sm_100 -m 64 "



//--------------------- .note.nv.cuinfo           --------------------------
	.section	.note.nv.cuinfo,"",@"SHT_NOTE"
	.sectionflags	@"SHF_NOTE_NV_CUINFO"
        /*0018*/ 	.short	0x0002
        /*001a*/ 	.short	0x0064
        /*001c*/ 	.short	0x0082
	.zero		2


//--------------------- .nv.info                  --------------------------
	.section	.nv.info,"",@"SHT_CUDA_INFO"
	.align	4


	//----- nvinfo : EIATTR_REGCOUNT
	.align		4
        /*0000*/ 	.byte	0x04, 0x2f
        /*0002*/ 	.short	(.L_45 - .L_44)
	.align		4
.L_44:
        /*0004*/ 	.word	index@(_Z14getSitesEnegryPi)
        /*0008*/ 	.word	0x00000012


	//----- nvinfo : EIATTR_FRAME_SIZE
	.align		4
.L_45:
        /*000c*/ 	.byte	0x04, 0x11
        /*000e*/ 	.short	(.L_47 - .L_46)
	.align		4
.L_46:
        /*0010*/ 	.word	index@(_Z14getSitesEnegryPi)
        /*0014*/ 	.word	0x00000000


	//----- nvinfo : EIATTR_REGCOUNT
	.align		4
.L_47:
        /*0018*/ 	.byte	0x04, 0x2f
        /*001a*/ 	.short	(.L_49 - .L_48)
	.align		4
.L_48:
        /*001c*/ 	.word	index@(_ZN3cub18CUB_300001_SM_10006detail11EmptyKernelIvEEvv)
        /*0020*/ 	.word	0x00000004


	//----- nvinfo : EIATTR_FRAME_SIZE
	.align		4
.L_49:
        /*0024*/ 	.byte	0x04, 0x11
        /*0026*/ 	.short	(.L_51 - .L_50)
	.align		4
.L_50:
        /*0028*/ 	.word	index@(_ZN3cub18CUB_300001_SM_10006detail11EmptyKernelIvEEvv)
        /*002c*/ 	.word	0x00000000


	//----- nvinfo : EIATTR_REGCOUNT
	.align		4
.L_51:
        /*0030*/ 	.byte	0x04, 0x2f
        /*0032*/ 	.short	(.L_53 - .L_52)
	.align		4
.L_52:
        /*0034*/ 	.word	index@(_ZN3cub18CUB_300001_SM_10006detail6reduce28DeviceReduceSingleTileKernelINS2_10policy_hubIijN4cuda3std3__44plusIiEEE10Policy1000EN6thrust24THRUST_300001_SM_1000_NS10device_ptrIiEEPijS9_iiNS7_10__identityEEEvT0_T1_T2_T3_T4_T6_)
        /*0038*/ 	.word	0x00000020


	//----- nvinfo : EIATTR_FRAME_SIZE
	.align		4
.L_53:
        /*003c*/ 	.byte	0x04, 0x11
        /*003e*/ 	.short	(.L_55 - .L_54)
	.align		4
.L_54:
        /*0040*/ 	.word	index@(_ZN3cub18CUB_300001_SM_10006detail6reduce28DeviceReduceSingleTileKernelINS2_10policy_hubIijN4cuda3std3__44plusIiEEE10Policy1000EN6thrust24THRUST_300001_SM_1000_NS10device_ptrIiEEPijS9_iiNS7_10__identityEEEvT0_T1_T2_T3_T4_T6_)
        /*0044*/ 	.word	0x00000000


	//----- nvinfo : EIATTR_REGCOUNT
	.align		4
.L_55:
        /*0048*/ 	.byte	0x04, 0x2f
        /*004a*/ 	.short	(.L_57 - .L_56)
	.align		4
.L_56:
        /*004c*/ 	.word	index@(_ZN3cub18CUB_300001_SM_10006detail6reduce18DeviceReduceKernelINS2_10policy_hubIijN4cuda3std3__44plusIiEEE10Policy1000EN6thrust24THRUST_300001_SM_1000_NS10device_ptrIiEEjS9_iNS7_10__identityEEEvT0_PT3_T1_NS0_13GridEvenShareISK_EET2_T4_)
        /*0050*/ 	.word	0x00000020


	//----- nvinfo : EIATTR_FRAME_SIZE
	.align		4
.L_57:
        /*0054*/ 	.byte	0x04, 0x11
        /*0056*/ 	.short	(.L_59 - .L_58)
	.align		4
.L_58:
        /*0058*/ 	.word	index@(_ZN3cub18CUB_300001_SM_10006detail6reduce18DeviceReduceKernelINS2_10policy_hubIijN4cuda3std3__44plusIiEEE10Policy1000EN6thrust24THRUST_300001_SM_1000_NS10device_ptrIiEEjS9_iNS7_10__identityEEEvT0_PT3_T1_NS0_13GridEvenShareISK_EET2_T4_)
        /*005c*/ 	.word	0x00000000


	//----- nvinfo : EIATTR_REGCOUNT
	.align		4
.L_59:
        /*0060*/ 	.byte	0x04, 0x2f
        /*0062*/ 	.short	(.L_61 - .L_60)
	.align		4
.L_60:
        /*0064*/ 	.word	index@(_ZN3cub18CUB_300001_SM_10006detail6reduce28DeviceReduceSingleTileKernelINS2_10policy_hubIijN4cuda3std3__44plusIiEEE10Policy1000EPiSC_iS9_iiNS7_10__identityEEEvT0_T1_T2_T3_T4_T6_)
        /*0068*/ 	.word	0x00000020


	//----- nvinfo : EIATTR_FRAME_SIZE
	.align		4
.L_61:
        /*006c*/ 	.byte	0x04, 0x11
        /*006e*/ 	.short	(.L_63 - .L_62)
	.align		4
.L_62:
        /*0070*/ 	.word	index@(_ZN3cub18CUB_300001_SM_10006detail6reduce28DeviceReduceSingleTileKernelINS2_10policy_hubIijN4cuda3std3__44plusIiEEE10Policy1000EPiSC_iS9_iiNS7_10__identityEEEvT0_T1_T2_T3_T4_T6_)
        /*0074*/ 	.word	0x00000000


	//----- nvinfo : EIATTR_REGCOUNT
	.align		4
.L_63:
        /*0078*/ 	.byte	0x04, 0x2f
        /*007a*/ 	.short	(.L_65 - .L_64)
	.align		4
.L_64:
        /*007c*/ 	.word	index@(_ZN3cub18CUB_300001_SM_10006detail6reduce28DeviceReduceSingleTileKernelINS2_10policy_hubIiyN4cuda3std3__44plusIiEEE10Policy1000EN6thrust24THRUST_300001_SM_1000_NS10device_ptrIiEEPiyS9_iiNS7_10__identityEEEvT0_T1_T2_T3_T4_T6_)
        /*0080*/ 	.word	0x0000001f


	//----- nvinfo : EIATTR_FRAME_SIZE
	.align		4
.L_65:
        /*0084*/ 	.byte	0x04, 0x11
        /*0086*/ 	.short	(.L_67 - .L_66)
	.align		4
.L_66:
        /*0088*/ 	.word	index@(_ZN3cub18CUB_300001_SM_10006detail6reduce28DeviceReduceSingleTileKernelINS2_10policy_hubIiyN4cuda3std3__44plusIiEEE10Policy1000EN6thrust24THRUST_300001_SM_1000_NS10device_ptrIiEEPiyS9_iiNS7_10__identityEEEvT0_T1_T2_T3_T4_T6_)
        /*008c*/ 	.word	0x00000000


	//----- nvinfo : EIATTR_REGCOUNT
	.align		4
.L_67:
        /*0090*/ 	.byte	0x04, 0x2f
        /*0092*/ 	.short	(.L_69 - .L_68)
	.align		4
.L_68:
        /*0094*/ 	.word	index@(_ZN3cub18CUB_300001_SM_10006detail6reduce18DeviceReduceKernelINS2_10policy_hubIiyN4cuda3std3__44plusIiEEE10Policy1000EN6thrust24THRUST_300001_SM_1000_NS10device_ptrIiEEyS9_iNS7_10__identityEEEvT0_PT3_T1_NS0_13GridEvenShareISK_EET2_T4_)
        /*0098*/ 	.word	0x0000001e


	//----- nvinfo : EIATTR_FRAME_SIZE
	.align		4
.L_69:
        /*009c*/ 	.byte	0x04, 0x11
        /*009e*/ 	.short	(.L_71 - .L_70)
	.align		4
.L_70:
        /*00a0*/ 	.word	index@(_ZN3cub18CUB_300001_SM_10006detail6reduce18DeviceReduceKernelINS2_10policy_hubIiyN4cuda3std3__44plusIiEEE10Policy1000EN6thrust24THRUST_300001_SM_1000_NS10device_ptrIiEEyS9_iNS7_10__identityEEEvT0_PT3_T1_NS0_13GridEvenShareISK_EET2_T4_)
        /*00a4*/ 	.word	0x00000000


	//----- nvinfo : EIATTR_REGCOUNT
	.align		4
.L_71:
        /*00a8*/ 	.byte	0x04, 0x2f
        /*00aa*/ 	.short	(.L_73 - .L_72)
	.align		4
.L_72:
        /*00ac*/ 	.word	index@(_ZN3cub18CUB_300001_SM_10006detail6reduce28DeviceReduceSingleTileKernelINS2_10policy_hubIiyN4cuda3std3__44plusIiEEE10Policy1000EPiSC_iS9_iiNS7_10__identityEEEvT0_T1_T2_T3_T4_T6_)
        /*00b0*/ 	.word	0x00000020


	//----- nvinfo : EIATTR_FRAME_SIZE
	.align		4
.L_73:
        /*00b4*/ 	.byte	0x04, 0x11
        /*00b6*/ 	.short	(.L_75 - .L_74)
	.align		4
.L_74:
        /*00b8*/ 	.word	index@(_ZN3cub18CUB_300001_SM_10006detail6reduce28DeviceReduceSingleTileKernelINS2_10policy_hubIiyN4cuda3std3__44plusIiEEE10Policy1000EPiSC_iS9_iiNS7_10__identityEEEvT0_T1_T2_T3_T4_T6_)
        /*00bc*/ 	.word	0x00000000


	//----- nvinfo : EIATTR_MIN_STACK_SIZE
	.align		4
.L_75:
        /*00c0*/ 	.byte	0x04, 0x12
        /*00c2*/ 	.short	(.L_77 - .L_76)
	.align		4
.L_76:
        /*00c4*/ 	.word	index@(_ZN3cub18CUB_300001_SM_10006detail6reduce28DeviceReduceSingleTileKernelINS2_10policy_hubIiyN4cuda3std3__44plusIiEEE10Policy1000EPiSC_iS9_iiNS7_10__identityEEEvT0_T1_T2_T3_T4_T6_)
        /*00c8*/ 	.word	0x00000000


	//----- nvinfo : EIATTR_MIN_STACK_SIZE
	.align		4
.L_77:
        /*00cc*/ 	.byte	0x04, 0x12
        /*00ce*/ 	.short	(.L_79 - .L_78)
	.align		4
.L_78:
        /*00d0*/ 	.word	index@(_ZN3cub18CUB_300001_SM_10006detail6reduce18DeviceReduceKernelINS2_10policy_hubIiyN4cuda3std3__44plusIiEEE10Policy1000EN6thrust24THRUST_300001_SM_1000_NS10device_ptrIiEEyS9_iNS7_10__identityEEEvT0_PT3_T1_NS0_13GridEvenShareISK_EET2_T4_)
        /*00d4*/ 	.word	0x00000000


	//----- nvinfo : EIATTR_MIN_STACK_SIZE
	.align		4
.L_79:
        /*00d8*/ 	.byte	0x04, 0x12
        /*00da*/ 	.short	(.L_81 - .L_80)
	.align		4
.L_80:
        /*00dc*/ 	.word	index@(_ZN3cub18CUB_300001_SM_10006detail6reduce28DeviceReduceSingleTileKernelINS2_10policy_hubIiyN4cuda3std3__44plusIiEEE10Policy1000EN6thrust24THRUST_300001_SM_1000_NS10device_ptrIiEEPiyS9_iiNS7_10__identityEEEvT0_T1_T2_T3_T4_T6_)
        /*00e0*/ 	.word	0x00000000


	//----- nvinfo : EIATTR_MIN_STACK_SIZE
	.align		4
.L_81:
        /*00e4*/ 	.byte	0x04, 0x12
        /*00e6*/ 	.short	(.L_83 - .L_82)
	.align		4
.L_82:
        /*00e8*/ 	.word	index@(_ZN3cub18CUB_300001_SM_10006detail6reduce28DeviceReduceSingleTileKernelINS2_10policy_hubIijN4cuda3std3__44plusIiEEE10Policy1000EPiSC_iS9_iiNS7_10__identityEEEvT0_T1_T2_T3_T4_T6_)
        /*00ec*/ 	.word	0x00000000


	//----- nvinfo : EIATTR_MIN_STACK_SIZE
	.align		4
.L_83:
        /*00f0*/ 	.byte	0x04, 0x12
        /*00f2*/ 	.short	(.L_85 - .L_84)
	.align		4
.L_84:
        /*00f4*/ 	.word	index@(_ZN3cub18CUB_300001_SM_10006detail6reduce18DeviceReduceKernelINS2_10policy_hubIijN4cuda3std3__44plusIiEEE10Policy1000EN6thrust24THRUST_300001_SM_1000_NS10device_ptrIiEEjS9_iNS7_10__identityEEEvT0_PT3_T1_NS0_13GridEvenShareISK_EET2_T4_)
        /*00f8*/ 	.word	0x00000000


	//----- nvinfo : EIATTR_MIN_STACK_SIZE
	.align		4
.L_85:
        /*00fc*/ 	.byte	0x04, 0x12
        /*00fe*/ 	.short	(.L_87 - .L_86)
	.align		4
.L_86:
        /*0100*/ 	.word	index@(_ZN3cub18CUB_300001_SM_10006detail6reduce28DeviceReduceSingleTileKernelINS2_10policy_hubIijN4cuda3std3__44plusIiEEE10Policy1000EN6thrust24THRUST_300001_SM_1000_NS10device_ptrIiEEPijS9_iiNS7_10__identityEEEvT0_T1_T2_T3_T4_T6_)
        /*0104*/ 	.word	0x00000000


	//----- nvinfo : EIATTR_MIN_STACK_SIZE
	.align		4
.L_87:
        /*0108*/ 	.byte	0x04, 0x12
        /*010a*/ 	.short	(.L_89 - .L_88)
	.align		4
.L_88:
        /*010c*/ 	.word	index@(_ZN3cub18CUB_300001_SM_10006detail11EmptyKernelIvEEvv)
        /*0110*/ 	.word	0x00000000


	//----- nvinfo : EIATTR_MIN_STACK_SIZE
	.align		4
.L_89:
        /*0114*/ 	.byte	0x04, 0x12
        /*0116*/ 	.short	(.L_91 - .L_90)
	.align		4
.L_90:
        /*0118*/ 	.word	index@(_Z14getSitesEnegryPi)
        /*011c*/ 	.word	0x00000000
.L_91:


//--------------------- .nv.compat                --------------------------
	.section	.nv.compat,"",@"SHT_CUDA_COMPAT_INFO"
	.align	4
        /*0000*/ 	.byte	0x02, 0x09, 0x00, 0x00, 0x02, 0x02, 0x01, 0x00, 0x02, 0x05, 0x05, 0x00, 0x03, 0x07, 0x01, 0x01
        /*0010*/ 	.byte	0x02, 0x03, 0x00, 0x00, 0x02, 0x06, 0x01, 0x00, 0x04, 0x0b, 0x08, 0x00, 0x09, 0x00, 0x00, 0x00
        /*0020*/ 	.byte	0x00, 0x00, 0x00, 0x00


//--------------------- .nv.info._ZN3cub18CUB_300001_SM_10006detail6reduce28DeviceReduceSingleTileKernelINS2_10policy_hubIiyN4cuda3std3__44plusIiEEE10Policy1000EPiSC_iS9_iiNS7_10__identityEEEvT0_T1_T2_T3_T4_T6_ --------------------------
	.section	.nv.info._ZN3cub18CUB_300001_SM_10006detail6reduce28DeviceReduceSingleTileKernelINS2_10policy_hubIiyN4cuda3std3__44plusIiEEE10Policy1000EPiSC_iS9_iiNS7_10__identityEEEvT0_T1_T2_T3_T4_T6_,"",@"SHT_CUDA_INFO"
	.sectionflags	@""
	.align	4


	//----- nvinfo : EIATTR_CUDA_API_VERSION
	.align		4
        /*0000*/ 	.byte	0x04, 0x37
        /*0002*/ 	.short	(.L_93 - .L_92)
.L_92:
        /*0004*/ 	.word	0x00000082


	//----- nvinfo : EIATTR_KPARAM_INFO
	.align		4
.L_93:
        /*0008*/ 	.byte	0x04, 0x17
        /*000a*/ 	.short	(.L_95 - .L_94)
.L_94:
        /*000c*/ 	.word	0x00000000
        /*0010*/ 	.short	0x0005
        /*0012*/ 	.short	0x001c
        /*0014*/ 	.byte	0x00, 0xf0, 0x05, 0x00


	//----- nvinfo : EIATTR_KPARAM_INFO
	.align		4
.L_95:
        /*0018*/ 	.byte	0x04, 0x17
        /*001a*/ 	.short	(.L_97 - .L_96)
.L_96:
        /*001c*/ 	.word	0x00000000
        /*0020*/ 	.short	0x0004
        /*0022*/ 	.short	0x0018
        /*0024*/ 	.byte	0x00, 0xf0, 0x11, 0x00


	//----- nvinfo : EIATTR_KPARAM_INFO
	.align		4
.L_97:
        /*0028*/ 	.byte	0x04, 0x17
        /*002a*/ 	.short	(.L_99 - .L_98)
.L_98:
        /*002c*/ 	.word	0x00000000
        /*0030*/ 	.short	0x0003
        /*0032*/ 	.short	0x0014
        /*0034*/ 	.byte	0x00, 0xf0, 0x05, 0x00


	//----- nvinfo : EIATTR_KPARAM_INFO
	.align		4
.L_99:
        /*0038*/ 	.byte	0x04, 0x17
        /*003a*/ 	.short	(.L_101 - .L_100)
.L_100:
        /*003c*/ 	.word	0x00000000
        /*0040*/ 	.short	0x0002
        /*0042*/ 	.short	0x0010
        /*0044*/ 	.byte	0x00, 0xf0, 0x11, 0x00


	//----- nvinfo : EIATTR_KPARAM_INFO
	.align		4
.L_101:
        /*0048*/ 	.byte	0x04, 0x17
        /*004a*/ 	.short	(.L_103 - .L_102)
.L_102:
        /*004c*/ 	.word	0x00000000
        /*0050*/ 	.short	0x0001
        /*0052*/ 	.short	0x0008
        /*0054*/ 	.byte	0x00, 0xf5, 0x21, 0x00


	//----- nvinfo : EIATTR_KPARAM_INFO
	.align		4
.L_103:
        /*0058*/ 	.byte	0x04, 0x17
        /*005a*/ 	.short	(.L_105 - .L_104)
.L_104:
        /*005c*/ 	.word	0x00000000
        /*0060*/ 	.short	0x0000
        /*0062*/ 	.short	0x0000
        /*0064*/ 	.byte	0x00, 0xf5, 0x21, 0x00


	//----- nvinfo : EIATTR_SPARSE_MMA_MASK
	.align		4
.L_105:
        /*0068*/ 	.byte	0x03, 0x50
        /*006a*/ 	.short	0x0000


	//----- nvinfo : EIATTR_MAXREG_COUNT
	.align		4
        /*006c*/ 	.byte	0x03, 0x1b
        /*006e*/ 	.short	0x00ff


	//----- nvinfo : EIATTR_NUM_BARRIERS
	.align		4
        /*0070*/ 	.byte	0x02, 0x4c
        /*0072*/ 	.byte	0x01
	.zero		1


	//----- nvinfo : EIATTR_MERCURY_ISA_VERSION
	.align		4
        /*0074*/ 	.byte	0x03, 0x5f
        /*0076*/ 	.short	0x0101


	//----- nvinfo : EIATTR_COOP_GROUP_MASK_REGIDS
	.align		4
        /*0078*/ 	.byte	0x04, 0x29
        /*007a*/ 	.short	(.L_107 - .L_106)


	//   ....[0]....
.L_106:
        /*007c*/ 	.word	0xffffffff


	//   ....[1]....
        /*0080*/ 	.word	0xffffffff


	//   ....[2]....
        /*0084*/ 	.word	0xffffffff


	//   ....[3]....
        /*0088*/ 	.word	0xffffffff


	//   ....[4]....
        /*008c*/ 	.word	0xffffffff


	//   ....[5]....
        /*0090*/ 	.word	0xffffffff


	//   ....[6]....
        /*0094*/ 	.word	0xffffffff


	//   ....[7]....
        /*0098*/ 	.word	0xffffffff


	//   ....[8]....
        /*009c*/ 	.word	0xffffffff


	//   ....[9]....
        /*00a0*/ 	.word	0xffffffff


	//   ....[10]....
        /*00a4*/ 	.word	0xffffffff


	//   ....[11]....
        /*00a8*/ 	.word	0xffffffff


	//   ....[12]....
        /*00ac*/ 	.word	0xffffffff


	//   ....[13]....
        /*00b0*/ 	.word	0xffffffff


	//   ....[14]....
        /*00b4*/ 	.word	0xffffffff


	//   ....[15]....
        /*00b8*/ 	.word	0xffffffff


	//   ....[16]....
        /*00bc*/ 	.word	0xffffffff


	//   ....[17]....
        /*00c0*/ 	.word	0xffffffff


	//   ....[18]....
        /*00c4*/ 	.word	0xffffffff


	//   ....[19]....
        /*00c8*/ 	.word	0xffffffff


	//   ....[20]....
        /*00cc*/ 	.word	0xffffffff


	//   ....[21]....
        /*00d0*/ 	.word	0xffffffff


	//   ....[22]....
        /*00d4*/ 	.word	0xffffffff


	//   ....[23]....
        /*00d8*/ 	.word	0xffffffff


	//   ....[24]....
        /*00dc*/ 	.word	0xffffffff


	//   ....[25]....
        /*00e0*/ 	.word	0xffffffff


	//   ....[26]....
        /*00e4*/ 	.word	0xffffffff


	//   ....[27]....
        /*00e8*/ 	.word	0xffffffff


	//   ....[28]....
        /*00ec*/ 	.word	0xffffffff


	//   ....[29]....
        /*00f0*/ 	.word	0xffffffff


	//----- nvinfo : EIATTR_COOP_GROUP_INSTR_OFFSETS
	.align		4
.L_107:
        /*00f4*/ 	.byte	0x04, 0x28
        /*00f6*/ 	.short	(.L_109 - .L_108)


	//   ....[0]....
.L_108:
        /*00f8*/ 	.word	0x00000890


	//   ....[1]....
        /*00fc*/ 	.word	0x000008f0


	//   ....[2]....
        /*0100*/ 	.word	0x00000940


	//   ....[3]....
        /*0104*/ 	.word	0x000009b0


	//   ....[4]....
        /*0108*/ 	.word	0x00000a10


	//   ....[5]....
        /*010c*/ 	.word	0x00000ba0


	//   ....[6]....
        /*0110*/ 	.word	0x00000c40


	//   ....[7]....
        /*0114*/ 	.word	0x00000cc0


	//   ....[8]....
        /*0118*/ 	.word	0x00000d20


	//   ....[9]....
        /*011c*/ 	.word	0x00000d60


	//   ....[10]....
        /*0120*/ 	.word	0x000019d0


	//   ....[11]....
        /*0124*/ 	.word	0x00001a30


	//   ....[12]....
        /*0128*/ 	.word	0x00001a90


	//   ....[13]....
        /*012c*/ 	.word	0x00001af0


	//   ....[14]....
        /*0130*/ 	.word	0x00001b50


	//   ....[15]....
        /*0134*/ 	.word	0x000023f0


	//   ....[16]....
        /*0138*/ 	.word	0x00002450


	//   ....[17]....
        /*013c*/ 	.word	0x000024a0


	//   ....[18]....
        /*0140*/ 	.word	0x00002510


	//   ....[19]....
        /*0144*/ 	.word	0x00002570


	//   ....[20]....
        /*0148*/ 	.word	0x00002700


	//   ....[21]....
        /*014c*/ 	.word	0x00002790


	//   ....[22]....
        /*0150*/ 	.word	0x000027e0


	//   ....[23]....
        /*0154*/ 	.word	0x00002850


	//   ....[24]....
        /*0158*/ 	.word	0x000028c0


	//   ....[25]....
        /*015c*/ 	.word	0x000036a0


	//   ....[26]....
        /*0160*/ 	.word	0x00003700


	//   ....[27]....
        /*0164*/ 	.word	0x00003760


	//   ....[28]....
        /*0168*/ 	.word	0x000037c0


	//   ....[29]....
        /*016c*/ 	.word	0x00003820


	//----- nvinfo : EIATTR_VRC_CTA_INIT_COUNT
	.align		4
.L_109:
        /*0170*/ 	.byte	0x02, 0x4a
	.zero		1
	.zero		1


	//----- nvinfo : EIATTR_EXIT_INSTR_OFFSETS
	.align		4
        /*0174*/ 	.byte	0x04, 0x1c
        /*0176*/ 	.short	(.L_111 - .L_110)


	//   ....[0]....
.L_110:
        /*0178*/ 	.word	0x00000080


	//   ....[1]....
        /*017c*/ 	.word	0x000000c0


	//   ....[2]....
        /*0180*/ 	.word	0x00003940


	//   ....[3]....
        /*0184*/ 	.word	0x00003990


	//----- nvinfo : EIATTR_MAX_THREADS
	.align		4
.L_111:
        /*0188*/ 	.byte	0x04, 0x05
        /*018a*/ 	.short	(.L_113 - .L_112)
.L_112:
        /*018c*/ 	.word	0x00000100
        /*0190*/ 	.word	0x00000001
        /*0194*/ 	.word	0x00000001


	//----- nvinfo : EIATTR_CRS_STACK_SIZE
	.align		4
.L_113:
        /*0198*/ 	.byte	0x04, 0x1e
        /*019a*/ 	.short	(.L_115 - .L_114)
.L_114:
        /*019c*/ 	.word	0x00000000


	//----- nvinfo : EIATTR_CBANK_PARAM_SIZE
	.align		4
.L_115:
        /*01a0*/ 	.byte	0x03, 0x19
        /*01a2*/ 	.short	0x001d


	//----- nvinfo : EIATTR_PARAM_CBANK
	.align		4
        /*01a4*/ 	.byte	0x04, 0x0a
        /*01a6*/ 	.short	(.L_117 - .L_116)
	.align		4
.L_116:
        /*01a8*/ 	.word	index@(.nv.constant0._ZN3cub18CUB_300001_SM_10006detail6reduce28DeviceReduceSingleTileKernelINS2_10policy_hubIiyN4cuda3std3__44plusIiEEE10Policy1000EPiSC_iS9_iiNS7_10__identityEEEvT0_T1_T2_T3_T4_T6_)
        /*01ac*/ 	.short	0x0380
        /*01ae*/ 	.short	0x001d


	//----- nvinfo : EIATTR_SW_WAR
	.align		4
.L_117:
        /*01b0*/ 	.byte	0x04, 0x36
        /*01b2*/ 	.short	(.L_119 - .L_118)
.L_118:
        /*01b4*/ 	.word	0x00000008
.L_119:


//--------------------- .nv.info._ZN3cub18CUB_300001_SM_10006detail6reduce18DeviceReduceKernelINS2_10policy_hubIiyN4cuda3std3__44plusIiEEE10Policy1000EN6thrust24THRUST_300001_SM_1000_NS10device_ptrIiEEyS9_iNS7_10__identityEEEvT0_PT3_T1_NS0_13GridEvenShareISK_EET2_T4_ --------------------------
	.section	.nv.info._ZN3cub18CUB_300001_SM_10006detail6reduce18DeviceReduceKernelINS2_10policy_hubIiyN4cuda3std3__44plusIiEEE10Policy1000EN6thrust24THRUST_300001_SM_1000_NS10device_ptrIiEEyS9_iNS7_10__identityEEEvT0_PT3_T1_NS0_13GridEvenShareISK_EET2_T4_,"",@"SHT_CUDA_INFO"
	.sectionflags	@""
	.align	4


	//----- nvinfo : EIATTR_CUDA_API_VERSION
	.align		4
        /*0000*/ 	.byte	0x04, 0x37
        /*0002*/ 	.short	(.L_121 - .L_120)
.L_120:
        /*0004*/ 	.word	0x00000082


	//----- nvinfo : EIATTR_KPARAM_INFO
	.align		4
.L_121:
        /*0008*/ 	.byte	0x04, 0x17
        /*000a*/ 	.short	(.L_123 - .L_122)
.L_122:
        /*000c*/ 	.word	0x00000000
        /*0010*/ 	.short	0x0005
        /*0012*/ 	.short	0x0061
        /*0014*/ 	.byte	0x00, 0xf0, 0x05, 0x00


	//----- nvinfo : EIATTR_KPARAM_INFO
	.align		4
.L_123:
        /*0018*/ 	.byte	0x04, 0x17
        /*001a*/ 	.short	(.L_125 - .L_124)
.L_124:
        /*001c*/ 	.word	0x00000000
        /*0020*/ 	.short	0x0004
        /*0022*/ 	.short	0x0060
        /*0024*/ 	.byte	0x00, 0xf0, 0x05, 0x00


	//----- nvinfo : EIATTR_KPARAM_INFO
	.align		4
.L_125:
        /*0028*/ 	.byte	0x04, 0x17
        /*002a*/ 	.short	(.L_127 - .L_126)
.L_126:
        /*002c*/ 	.word	0x00000000
        /*0030*/ 	.short	0x0003
        /*0032*/ 	.short	0x0018
        /*0034*/ 	.byte	0x00, 0xf0, 0x21, 0x01


	//----- nvinfo : EIATTR_KPARAM_INFO
	.align		4
.L_127:
        /*0038*/ 	.byte	0x04, 0x17
        /*003a*/ 	.short	(.L_129 - .L_128)
.L_128:
        /*003c*/ 	.word	0x00000000
        /*0040*/ 	.short	0x0002
        /*0042*/ 	.short	0x0010
        /*0044*/ 	.byte	0x00, 0xf0, 0x21, 0x00


	//----- nvinfo : EIATTR_KPARAM_INFO
	.align		4
.L_129:
        /*0048*/ 	.byte	0x04, 0x17
        /*004a*/ 	.short	(.L_131 - .L_130)
.L_130:
        /*004c*/ 	.word	0x00000000
        /*0050*/ 	.short	0x0001
        /*0052*/ 	.short	0x0008
        /*0054*/ 	.byte	0x00, 0xf5, 0x21, 0x00


	//----- nvinfo : EIATTR_KPARAM_INFO
	.align		4
.L_131:
        /*0058*/ 	.byte	0x04, 0x17
        /*005a*/ 	.short	(.L_133 - .L_132)
.L_132:
        /*005c*/ 	.word	0x00000000
        /*0060*/ 	.short	0x0000
        /*0062*/ 	.short	0x0000
        /*0064*/ 	.byte	0x00, 0xf0, 0x21, 0x00


	//----- nvinfo : EIATTR_SPARSE_MMA_MASK
	.align		4
.L_133:
        /*0068*/ 	.byte	0x03, 0x50
        /*006a*/ 	.short	0x0000


	//----- nvinfo : EIATTR_MAXREG_COUNT
	.align		4
        /*006c*/ 	.byte	0x03, 0x1b
        /*006e*/ 	.short	0x00ff


	//----- nvinfo : EIATTR_NUM_BARRIERS
	.align		4
        /*0070*/ 	.byte	0x02, 0x4c
        /*0072*/ 	.byte	0x01
	.zero		1


	//----- nvinfo : EIATTR_MERCURY_ISA_VERSION
	.align		4
        /*0074*/ 	.byte	0x03, 0x5f
        /*0076*/ 	.short	0x0101


	//----- nvinfo : EIATTR_COOP_GROUP_MASK_REGIDS
	.align		4
        /*0078*/ 	.byte	0x04, 0x29
        /*007a*/ 	.short	(.L_135 - .L_134)


	//   ....[0]....
.L_134:
        /*007c*/ 	.word	0xffffffff


	//   ....[1]....
        /*0080*/ 	.word	0xffffffff


	//   ....[2]....
        /*0084*/ 	.word	0xffffffff


	//   ....[3]....
        /*0088*/ 	.word	0xffffffff


	//   ....[4]....
        /*008c*/ 	.word	0xffffffff


	//   ....[5]....
        /*0090*/ 	.word	0xffffffff


	//   ....[6]....
        /*0094*/ 	.word	0xffffffff


	//   ....[7]....
        /*0098*/ 	.word	0xffffffff


	//   ....[8]....
        /*009c*/ 	.word	0xffffffff


	//   ....[9]....
        /*00a0*/ 	.word	0xffffffff


	//   ....[10]....
        /*00a4*/ 	.word	0xffffffff


	//   ....[11]....
        /*00a8*/ 	.word	0xffffffff


	//   ....[12]....
        /*00ac*/ 	.word	0xffffffff


	//   ....[13]....
        /*00b0*/ 	.word	0xffffffff


	//   ....[14]....
        /*00b4*/ 	.word	0xffffffff


	//----- nvinfo : EIATTR_COOP_GROUP_INSTR_OFFSETS
	.align		4
.L_135:
        /*00b8*/ 	.byte	0x04, 0x28
        /*00ba*/ 	.short	(.L_137 - .L_136)


	//   ....[0]....
.L_136:
        /*00bc*/ 	.word	0x000008e0


	//   ....[1]....
        /*00c0*/ 	.word	0x00000940


	//   ....[2]....
        /*00c4*/ 	.word	0x000009a0


	//   ....[3]....
        /*00c8*/ 	.word	0x00000a00


	//   ....[4]....
        /*00cc*/ 	.word	0x00000a60


	//   ....[5]....
        /*00d0*/ 	.word	0x00000bf0


	//   ....[6]....
        /*00d4*/ 	.word	0x00000c90


	//   ....[7]....
        /*00d8*/ 	.word	0x00000d10


	//   ....[8]....
        /*00dc*/ 	.word	0x00000d70


	//   ....[9]....
        /*00e0*/ 	.word	0x00000db0


	//   ....[10]....
        /*00e4*/ 	.word	0x00001db0


	//   ....[11]....
        /*00e8*/ 	.word	0x00001e10


	//   ....[12]....
        /*00ec*/ 	.word	0x00001e70


	//   ....[13]....
        /*00f0*/ 	.word	0x00001ed0


	//   ....[14]....
        /*00f4*/ 	.word	0x00001f30


	//----- nvinfo : EIATTR_VRC_CTA_INIT_COUNT
	.align		4
.L_137:
        /*00f8*/ 	.byte	0x02, 0x4a
	.zero		1
	.zero		1


	//----- nvinfo : EIATTR_EXIT_INSTR_OFFSETS
	.align		4
        /*00fc*/ 	.byte	0x04, 0x1c
        /*00fe*/ 	.short	(.L_139 - .L_138)


	//   ....[0]....
.L_138:
        /*0100*/ 	.word	0x00002050


	//   ....[1]....
        /*0104*/ 	.word	0x000020b0


	//----- nvinfo : EIATTR_MAX_THREADS
	.align		4
.L_139:
        /*0108*/ 	.byte	0x04, 0x05
        /*010a*/ 	.short	(.L_141 - .L_140)
.L_140:
        /*010c*/ 	.word	0x00000100
        /*0110*/ 	.word	0x00000001
        /*0114*/ 	.word	0x00000001


	//----- nvinfo : EIATTR_CRS_STACK_SIZE
	.align		4
.L_141:
        /*0118*/ 	.byte	0x04, 0x1e
        /*011a*/ 	.short	(.L_143 - .L_142)
.L_142:
        /*011c*/ 	.word	0x00000000


	//----- nvinfo : EIATTR_CBANK_PARAM_SIZE
	.align		4
.L_143:
        /*0120*/ 	.byte	0x03, 0x19
        /*0122*/ 	.short	0x0062


	//----- nvinfo : EIATTR_PARAM_CBANK
	.align		4
        /*0124*/ 	.byte	0x04, 0x0a
        /*0126*/ 	.short	(.L_145 - .L_144)
	.align		4
.L_144:
        /*0128*/ 	.word	index@(.nv.constant0._ZN3cub18CUB_300001_SM_10006detail6reduce18DeviceReduceKernelINS2_10policy_hubIiyN4cuda3std3__44plusIiEEE10Policy1000EN6thrust24THRUST_300001_SM_1000_NS10device_ptrIiEEyS9_iNS7_10__identityEEEvT0_PT3_T1_NS0_13GridEvenShareISK_EET2_T4_)
        /*012c*/ 	.short	0x0380
        /*012e*/ 	.short	0x0062


	//----- nvinfo : EIATTR_SW_WAR
	.align		4
.L_145:
        /*0130*/ 	.byte	0x04, 0x36
        /*0132*/ 	.short	(.L_147 - .L_146)
.L_146:
        /*0134*/ 	.word	0x00000008
.L_147:


//--------------------- .nv.info._ZN3cub18CUB_300001_SM_10006detail6reduce28DeviceReduceSingleTileKernelINS2_10policy_hubIiyN4cuda3std3__44plusIiEEE10Policy1000EN6thrust24THRUST_300001_SM_1000_NS10device_ptrIiEEPiyS9_iiNS7_10__identityEEEvT0_T1_T2_T3_T4_T6_ --------------------------
	.section	.nv.info._ZN3cub18CUB_300001_SM_10006detail6reduce28DeviceReduceSingleTileKernelINS2_10policy_hubIiyN4cuda3std3__44plusIiEEE10Policy1000EN6thrust24THRUST_300001_SM_1000_NS10device_ptrIiEEPiyS9_iiNS7_10__identityEEEvT0_T1_T2_T3_T4_T6_,"",@"SHT_CUDA_INFO"
	.sectionflags	@""
	.align	4


	//----- nvinfo : EIATTR_CUDA_API_VERSION
	.align		4
        /*0000*/ 	.byte	0x04, 0x37
        /*0002*/ 	.short	(.L_149 - .L_148)
.L_148:
        /*0004*/ 	.word	0x00000082


	//----- nvinfo : EIATTR_KPARAM_INFO
	.align		4
.L_149:
        /*0008*/ 	.byte	0x04, 0x17
        /*000a*/ 	.short	(.L_151 - .L_150)
.L_150:
        /*000c*/ 	.word	0x00000000
        /*0010*/ 	.short	0x0005
        /*0012*/ 	.short	0x0020
        /*0014*/ 	.byte	0x00, 0xf0, 0x05, 0x00


	//----- nvinfo : EIATTR_KPARAM_INFO
	.align		4
.L_151:
        /*0018*/ 	.byte	0x04, 0x17
        /*001a*/ 	.short	(.L_153 - .L_152)
.L_152:
        /*001c*/ 	.word	0x00000000
        /*0020*/ 	.short	0x0004
        /*0022*/ 	.short	0x001c
        /*0024*/ 	.byte	0x00, 0xf0, 0x11, 0x00


	//----- nvinfo : EIATTR_KPARAM_INFO
	.align		4
.L_153:
        /*0028*/ 	.byte	0x04, 0x17
        /*002a*/ 	.short	(.L_155 - .L_154)
.L_154:
        /*002c*/ 	.word	0x00000000
        /*0030*/ 	.short	0x0003
        /*0032*/ 	.short	0x0018
        /*0034*/ 	.byte	0x00, 0xf0, 0x05, 0x00


	//----- nvinfo : EIATTR_KPARAM_INFO
	.align		4
.L_155:
        /*0038*/ 	.byte	0x04, 0x17
        /*003a*/ 	.short	(.L_157 - .L_156)
.L_156:
        /*003c*/ 	.word	0x00000000
        /*0040*/ 	.short	0x0002
        /*0042*/ 	.short	0x0010
        /*0044*/ 	.byte	0x00, 0xf0, 0x21, 0x00


	//----- nvinfo : EIATTR_KPARAM_INFO
	.align		4
.L_157:
        /*0048*/ 	.byte	0x04, 0x17
        /*004a*/ 	.short	(.L_159 - .L_158)
.L_158:
        /*004c*/ 	.word	0x00000000
        /*0050*/ 	.short	0x0001
        /*0052*/ 	.short	0x0008
        /*0054*/ 	.byte	0x00, 0xf5, 0x21, 0x00


	//----- nvinfo : EIATTR_KPARAM_INFO
	.align		4
.L_159:
        /*0058*/ 	.byte	0x04, 0x17
        /*005a*/ 	.short	(.L_161 - .L_160)
.L_160:
        /*005c*/ 	.word	0x00000000
        /*0060*/ 	.short	0x0000
        /*0062*/ 	.short	0x0000
        /*0064*/ 	.byte	0x00, 0xf0, 0x21, 0x00


	//----- nvinfo : EIATTR_SPARSE_MMA_MASK
	.align		4
.L_161:
        /*0068*/ 	.byte	0x03, 0x50
        /*006a*/ 	.short	0x0000


	//----- nvinfo : EIATTR_MAXREG_COUNT
	.align		4
        /*006c*/ 	.byte	0x03, 0x1b
        /*006e*/ 	.short	0x00ff


	//----- nvinfo : EIATTR_NUM_BARRIERS
	.align		4
        /*0070*/ 	.byte	0x02, 0x4c
        /*0072*/ 	.byte	0x01
	.zero		1


	//----- nvinfo : EIATTR_MERCURY_ISA_VERSION
	.align		4
        /*0074*/ 	.byte	0x03, 0x5f
        /*0076*/ 	.short	0x0101


	//----- nvinfo : EIATTR_COOP_GROUP_MASK_REGIDS
	.align		4
        /*0078*/ 	.byte	0x04, 0x29
        /*007a*/ 	.short	(.L_163 - .L_162)


	//   ....[0]....
.L_162:
        /*007c*/ 	.word	0xffffffff


	//   ....[1]....
        /*0080*/ 	.word	0xffffffff


	//   ....[2]....
        /*0084*/ 	.word	0xffffffff


	//   ....[3]....
        /*0088*/ 	.word	0xffffffff


	//   ....[4]....
        /*008c*/ 	.word	0xffffffff


	//   ....[5]....
        /*0090*/ 	.word	0xffffffff


	//   ....[6]....
        /*0094*/ 	.word	0xffffffff


	//   ....[7]....
        /*0098*/ 	.word	0xffffffff


	//   ....[8]....
        /*009c*/ 	.word	0xffffffff


	//   ....[9]....
        /*00a0*/ 	.word	0xffffffff


	//   ....[10]....
        /*00a4*/ 	.word	0xffffffff


	//   ....[11]....
        /*00a8*/ 	.word	0xffffffff


	//   ....[12]....
        /*00ac*/ 	.word	0xffffffff


	//   ....[13]....
        /*00b0*/ 	.word	0xffffffff


	//   ....[14]....
        /*00b4*/ 	.word	0xffffffff


	//----- nvinfo : EIATTR_COOP_GROUP_INSTR_OFFSETS
	.align		4
.L_163:
        /*00b8*/ 	.byte	0x04, 0x28
        /*00ba*/ 	.short	(.L_165 - .L_164)


	//   ....[0]....
.L_164:
        /*00bc*/ 	.word	0x00000850


	//   ....[1]....
        /*00c0*/ 	.word	0x000008b0


	//   ....[2]....
        /*00c4*/ 	.word	0x00000910


	//   ....[3]....
        /*00c8*/ 	.word	0x00000970


	//   ....[4]....
        /*00cc*/ 	.word	0x000009d0


	//   ....[5]....
        /*00d0*/ 	.word	0x00000b60


	//   ....[6]....
        /*00d4*/ 	.word	0x00000c00


	//   ....[7]....
        /*00d8*/ 	.word	0x00000c80


	//   ....[8]....
        /*00dc*/ 	.word	0x00000ce0


	//   ....[9]....
        /*00e0*/ 	.word	0x00000d20


	//   ....[10]....
        /*00e4*/ 	.word	0x00001b90


	//   ....[11]....
        /*00e8*/ 	.word	0x00001bf0


	//   ....[12]....
        /*00ec*/ 	.word	0x00001c50


	//   ....[13]....
        /*00f0*/ 	.word	0x00001cb0


	//   ....[14]....
        /*00f4*/ 	.word	0x00001d10


	//----- nvinfo : EIATTR_VRC_CTA_INIT_COUNT
	.align		4
.L_165:
        /*00f8*/ 	.byte	0x02, 0x4a
	.zero		1
	.zero		1


	//----- nvinfo : EIATTR_EXIT_INSTR_OFFSETS
	.align		4
        /*00fc*/ 	.byte	0x04, 0x1c
        /*00fe*/ 	.short	(.L_167 - .L_166)


	//   ....[0]....
.L_166:
        /*0100*/ 	.word	0x000000a0


	//   ....[1]....
        /*0104*/ 	.word	0x000000e0


	//   ....[2]....
        /*0108*/ 	.word	0x00001e20


	//   ....[3]....
        /*010c*/ 	.word	0x00001e70


	//----- nvinfo : EIATTR_MAX_THREADS
	.align		4
.L_167:
        /*0110*/ 	.byte	0x04, 0x05
        /*0112*/ 	.short	(.L_169 - .L_168)
.L_168:
        /*0114*/ 	.word	0x00000100
        /*0118*/ 	.word	0x00000001
        /*011c*/ 	.word	0x00000001


	//----- nvinfo : EIATTR_CRS_STACK_SIZE
	.align		4
.L_169:
        /*0120*/ 	.byte	0x04, 0x1e
        /*0122*/ 	.short	(.L_171 - .L_170)
.L_170:
        /*0124*/ 	.word	0x00000000


	//----- nvinfo : EIATTR_CBANK_PARAM_SIZE
	.align		4
.L_171:
        /*0128*/ 	.byte	0x03, 0x19
        /*012a*/ 	.short	0x0021


	//----- nvinfo : EIATTR_PARAM_CBANK
	.align		4
        /*012c*/ 	.byte	0x04, 0x0a
        /*012e*/ 	.short	(.L_173 - .L_172)
	.align		4
.L_172:
        /*0130*/ 	.word	index@(.nv.constant0._ZN3cub18CUB_300001_SM_10006detail6reduce28DeviceReduceSingleTileKernelINS2_10policy_hubIiyN4cuda3std3__44plusIiEEE10Policy1000EN6thrust24THRUST_300001_SM_1000_NS10device_ptrIiEEPiyS9_iiNS7_10__identityEEEvT0_T1_T2_T3_T4_T6_)
        /*0134*/ 	.short	0x0380
        /*0136*/ 	.short	0x0021


	//----- nvinfo : EIATTR_SW_WAR
	.align		4
.L_173:
        /*0138*/ 	.byte	0x04, 0x36
        /*013a*/ 	.short	(.L_175 - .L_174)
.L_174:
        /*013c*/ 	.word	0x00000008
.L_175:


//--------------------- .nv.info._ZN3cub18CUB_300001_SM_10006detail6reduce28DeviceReduceSingleTileKernelINS2_10policy_hubIijN4cuda3std3__44plusIiEEE10Policy1000EPiSC_iS9_iiNS7_10__identityEEEvT0_T1_T2_T3_T4_T6_ --------------------------
	.section	.nv.info._ZN3cub18CUB_300001_SM_10006detail6reduce28DeviceReduceSingleTileKernelINS2_10policy_hubIijN4cuda3std3__44plusIiEEE10Policy1000EPiSC_iS9_iiNS7_10__identityEEEvT0_T1_T2_T3_T4_T6_,"",@"SHT_CUDA_INFO"
	.sectionflags	@""
	.align	4


	//----- nvinfo : EIATTR_CUDA_API_VERSION
	.align		4
        /*0000*/ 	.byte	0x04, 0x37
        /*0002*/ 	.short	(.L_177 - .L_176)
.L_176:
        /*0004*/ 	.word	0x00000082


	//----- nvinfo : EIATTR_KPARAM_INFO
	.align		4
.L_177:
        /*0008*/ 	.byte	0x04, 0x17
        /*000a*/ 	.short	(.L_179 - .L_178)
.L_178:
        /*000c*/ 	.word	0x00000000
        /*0010*/ 	.short	0x0005
        /*0012*/ 	.short	0x001c
        /*0014*/ 	.byte	0x00, 0xf0, 0x05, 0x00


	//----- nvinfo : EIATTR_KPARAM_INFO
	.align		4
.L_179:
        /*0018*/ 	.byte	0x04, 0x17
        /*001a*/ 	.short	(.L_181 - .L_180)
.L_180:
        /*001c*/ 	.word	0x00000000
        /*0020*/ 	.short	0x0004
        /*0022*/ 	.short	0x0018
        /*0024*/ 	.byte	0x00, 0xf0, 0x11, 0x00


	//----- nvinfo : EIATTR_KPARAM_INFO
	.align		4
.L_181:
        /*0028*/ 	.byte	0x04, 0x17
        /*002a*/ 	.short	(.L_183 - .L_182)
.L_182:
        /*002c*/ 	.word	0x00000000
        /*0030*/ 	.short	0x0003
        /*0032*/ 	.short	0x0014
        /*0034*/ 	.byte	0x00, 0xf0, 0x05, 0x00


	//----- nvinfo : EIATTR_KPARAM_INFO
	.align		4
.L_183:
        /*0038*/ 	.byte	0x04, 0x17
        /*003a*/ 	.short	(.L_185 - .L_184)
.L_184:
        /*003c*/ 	.word	0x00000000
        /*0040*/ 	.short	0x0002
        /*0042*/ 	.short	0x0010
        /*0044*/ 	.byte	0x00, 0xf0, 0x11, 0x00


	//----- nvinfo : EIATTR_KPARAM_INFO
	.align		4
.L_185:
        /*0048*/ 	.byte	0x04, 0x17
        /*004a*/ 	.short	(.L_187 - .L_186)
.L_186:
        /*004c*/ 	.word	0x00000000
        /*0050*/ 	.short	0x0001
        /*0052*/ 	.short	0x0008
        /*0054*/ 	.byte	0x00, 0xf5, 0x21, 0x00


	//----- nvinfo : EIATTR_KPARAM_INFO
	.align		4
.L_187:
        /*0058*/ 	.byte	0x04, 0x17
        /*005a*/ 	.short	(.L_189 - .L_188)
.L_188:
        /*005c*/ 	.word	0x00000000
        /*0060*/ 	.short	0x0000
        /*0062*/ 	.short	0x0000
        /*0064*/ 	.byte	0x00, 0xf5, 0x21, 0x00


	//----- nvinfo : EIATTR_SPARSE_MMA_MASK
	.align		4
.L_189:
        /*0068*/ 	.byte	0x03, 0x50
        /*006a*/ 	.short	0x0000


	//----- nvinfo : EIATTR_MAXREG_COUNT
	.align		4
        /*006c*/ 	.byte	0x03, 0x1b
        /*006e*/ 	.short	0x00ff


	//----- nvinfo : EIATTR_NUM_BARRIERS
	.align		4
        /*0070*/ 	.byte	0x02, 0x4c
        /*0072*/ 	.byte	0x01
	.zero		1


	//----- nvinfo : EIATTR_MERCURY_ISA_VERSION
	.align		4
        /*0074*/ 	.byte	0x03, 0x5f
        /*0076*/ 	.short	0x0101


	//----- nvinfo : EIATTR_COOP_GROUP_MASK_REGIDS
	.align		4
        /*0078*/ 	.byte	0x04, 0x29
        /*007a*/ 	.short	(.L_191 - .L_190)


	//   ....[0]....
.L_190:
        /*007c*/ 	.word	0xffffffff


	//   ....[1]....
        /*0080*/ 	.word	0xffffffff


	//   ....[2]....
        /*0084*/ 	.word	0xffffffff


	//   ....[3]....
        /*0088*/ 	.word	0xffffffff


	//   ....[4]....
        /*008c*/ 	.word	0xffffffff


	//   ....[5]....
        /*0090*/ 	.word	0xffffffff


	//   ....[6]....
        /*0094*/ 	.word	0xffffffff


	//   ....[7]....
        /*0098*/ 	.word	0xffffffff


	//   ....[8]....
        /*009c*/ 	.word	0xffffffff


	//   ....[9]....
        /*00a0*/ 	.word	0xffffffff


	//   ....[10]....
        /*00a4*/ 	.word	0xffffffff


	//   ....[11]....
        /*00a8*/ 	.word	0xffffffff


	//   ....[12]....
        /*00ac*/ 	.word	0xffffffff


	//   ....[13]....
        /*00b0*/ 	.word	0xffffffff


	//   ....[14]....
        /*00b4*/ 	.word	0xffffffff


	//   ....[15]....
        /*00b8*/ 	.word	0xffffffff


	//   ....[16]....
        /*00bc*/ 	.word	0xffffffff


	//   ....[17]....
        /*00c0*/ 	.word	0xffffffff


	//   ....[18]....
        /*00c4*/ 	.word	0xffffffff


	//   ....[19]....
        /*00c8*/ 	.word	0xffffffff


	//   ....[20]....
        /*00cc*/ 	.word	0xffffffff


	//   ....[21]....
        /*00d0*/ 	.word	0xffffffff


	//   ....[22]....
        /*00d4*/ 	.word	0xffffffff


	//   ....[23]....
        /*00d8*/ 	.word	0xffffffff


	//   ....[24]....
        /*00dc*/ 	.word	0xffffffff


	//   ....[25]....
        /*00e0*/ 	.word	0xffffffff


	//   ....[26]....
        /*00e4*/ 	.word	0xffffffff


	//   ....[27]....
        /*00e8*/ 	.word	0xffffffff


	//   ....[28]....
        /*00ec*/ 	.word	0xffffffff


	//   ....[29]....
        /*00f0*/ 	.word	0xffffffff


	//----- nvinfo : EIATTR_COOP_GROUP_INSTR_OFFSETS
	.align		4
.L_191:
        /*00f4*/ 	.byte	0x04, 0x28
        /*00f6*/ 	.short	(.L_193 - .L_192)


	//   ....[0]....
.L_192:
        /*00f8*/ 	.word	0x00000890


	//   ....[1]....
        /*00fc*/ 	.word	0x000008f0


	//   ....[2]....
        /*0100*/ 	.word	0x00000940


	//   ....[3]....
        /*0104*/ 	.word	0x000009b0


	//   ....[4]....
        /*0108*/ 	.word	0x00000a10


	//   ....[5]....
        /*010c*/ 	.word	0x00000ba0


	//   ....[6]....
        /*0110*/ 	.word	0x00000c40


	//   ....[7]....
        /*0114*/ 	.word	0x00000cc0


	//   ....[8]....
        /*0118*/ 	.word	0x00000d20


	//   ....[9]....
        /*011c*/ 	.word	0x00000d60


	//   ....[10]....
        /*0120*/ 	.word	0x000019d0


	//   ....[11]....
        /*0124*/ 	.word	0x00001a30


	//   ....[12]....
        /*0128*/ 	.word	0x00001a90


	//   ....[13]....
        /*012c*/ 	.word	0x00001af0


	//   ....[14]....
        /*0130*/ 	.word	0x00001b50


	//   ....[15]....
        /*0134*/ 	.word	0x000023f0


	//   ....[16]....
        /*0138*/ 	.word	0x00002450


	//   ....[17]....
        /*013c*/ 	.word	0x000024a0


	//   ....[18]....
        /*0140*/ 	.word	0x00002510


	//   ....[19]....
        /*0144*/ 	.word	0x00002570


	//   ....[20]....
        /*0148*/ 	.word	0x00002700


	//   ....[21]....
        /*014c*/ 	.word	0x00002790


	//   ....[22]....
        /*0150*/ 	.word	0x000027e0


	//   ....[23]....
        /*0154*/ 	.word	0x00002850


	//   ....[24]....
        /*0158*/ 	.word	0x000028c0


	//   ....[25]....
        /*015c*/ 	.word	0x000036a0


	//   ....[26]....
        /*0160*/ 	.word	0x00003700


	//   ....[27]....
        /*0164*/ 	.word	0x00003760


	//   ....[28]....
        /*0168*/ 	.word	0x000037c0


	//   ....[29]....
        /*016c*/ 	.word	0x00003820


	//----- nvinfo : EIATTR_VRC_CTA_INIT_COUNT
	.align		4
.L_193:
        /*0170*/ 	.byte	0x02, 0x4a
	.zero		1
	.zero		1


	//----- nvinfo : EIATTR_EXIT_INSTR_OFFSETS
	.align		4
        /*0174*/ 	.byte	0x04, 0x1c
        /*0176*/ 	.short	(.L_195 - .L_194)


	//   ....[0]....
.L_194:
        /*0178*/ 	.word	0x00000080


	//   ....[1]....
        /*017c*/ 	.word	0x000000c0


	//   ....[2]....
        /*0180*/ 	.word	0x00003940


	//   ....[3]....
        /*0184*/ 	.word	0x00003990


	//----- nvinfo : EIATTR_MAX_THREADS
	.align		4
.L_195:
        /*0188*/ 	.byte	0x04, 0x05
        /*018a*/ 	.short	(.L_197 - .L_196)
.L_196:
        /*018c*/ 	.word	0x00000100
        /*0190*/ 	.word	0x00000001
        /*0194*/ 	.word	0x00000001


	//----- nvinfo : EIATTR_CRS_STACK_SIZE
	.align		4
.L_197:
        /*0198*/ 	.byte	0x04, 0x1e
        /*019a*/ 	.short	(.L_199 - .L_198)
.L_198:
        /*019c*/ 	.word	0x00000000


	//----- nvinfo : EIATTR_CBANK_PARAM_SIZE
	.align		4
.L_199:
        /*01a0*/ 	.byte	0x03, 0x19
        /*01a2*/ 	.short	0x001d


	//----- nvinfo : EIATTR_PARAM_CBANK
	.align		4
        /*01a4*/ 	.byte	0x04, 0x0a
        /*01a6*/ 	.short	(.L_201 - .L_200)
	.align		4
.L_200:
        /*01a8*/ 	.word	index@(.nv.constant0._ZN3cub18CUB_300001_SM_10006detail6reduce28DeviceReduceSingleTileKernelINS2_10policy_hubIijN4cuda3std3__44plusIiEEE10Policy1000EPiSC_iS9_iiNS7_10__identityEEEvT0_T1_T2_T3_T4_T6_)
        /*01ac*/ 	.short	0x0380
        /*01ae*/ 	.short	0x001d


	//----- nvinfo : EIATTR_SW_WAR
	.align		4
.L_201:
        /*01b0*/ 	.byte	0x04, 0x36
        /*01b2*/ 	.short	(.L_203 - .L_202)
.L_202:
        /*01b4*/ 	.word	0x00000008
.L_203:


//--------------------- .nv.info._ZN3cub18CUB_300001_SM_10006detail6reduce18DeviceReduceKernelINS2_10policy_hubIijN4cuda3std3__44plusIiEEE10Policy1000EN6thrust24THRUST_300001_SM_1000_NS10device_ptrIiEEjS9_iNS7_10__identityEEEvT0_PT3_T1_NS0_13GridEvenShareISK_EET2_T4_ --------------------------
	.section	.nv.info._ZN3cub18CUB_300001_SM_10006detail6reduce18DeviceReduceKernelINS2_10policy_hubIijN4cuda3std3__44plusIiEEE10Policy1000EN6thrust24THRUST_300001_SM_1000_NS10device_ptrIiEEjS9_iNS7_10__identityEEEvT0_PT3_T1_NS0_13GridEvenShareISK_EET2_T4_,"",@"SHT_CUDA_INFO"
	.sectionflags	@""
	.align	4


	//----- nvinfo : EIATTR_CUDA_API_VERSION
	.align		4
        /*0000*/ 	.byte	0x04, 0x37
        /*0002*/ 	.short	(.L_205 - .L_204)
.L_204:
        /*0004*/ 	.word	0x00000082


	//----- nvinfo : EIATTR_KPARAM_INFO
	.align		4
.L_205:
        /*0008*/ 	.byte	0x04, 0x17
        /*000a*/ 	.short	(.L_207 - .L_206)
.L_206:
        /*000c*/ 	.word	0x00000000
        /*0010*/ 	.short	0x0005
        /*0012*/ 	.short	0x003d
        /*0014*/ 	.byte	0x00, 0xf0, 0x05, 0x00


	//----- nvinfo : EIATTR_KPARAM_INFO
	.align		4
.L_207:
        /*0018*/ 	.byte	0x04, 0x17
        /*001a*/ 	.short	(.L_209 - .L_208)
.L_208:
        /*001c*/ 	.word	0x00000000
        /*0020*/ 	.short	0x0004
        /*0022*/ 	.short	0x003c
        /*0024*/ 	.byte	0x00, 0xf0, 0x05, 0x00


	//----- nvinfo : EIATTR_KPARAM_INFO
	.align		4
.L_209:
        /*0028*/ 	.byte	0x04, 0x17
        /*002a*/ 	.short	(.L_211 - .L_210)
.L_210:
        /*002c*/ 	.word	0x00000000
        /*0030*/ 	.short	0x0003
        /*0032*/ 	.short	0x0014
        /*0034*/ 	.byte	0x00, 0xf0, 0xa1, 0x00


	//----- nvinfo : EIATTR_KPARAM_INFO
	.align		4
.L_211:
        /*0038*/ 	.byte	0x04, 0x17
        /*003a*/ 	.short	(.L_213 - .L_212)
.L_212:
        /*003c*/ 	.word	0x00000000
        /*0040*/ 	.short	0x0002
        /*0042*/ 	.short	0x0010
        /*0044*/ 	.byte	0x00, 0xf0, 0x11, 0x00


	//----- nvinfo : EIATTR_KPARAM_INFO
	.align		4
.L_213:
        /*0048*/ 	.byte	0x04, 0x17
        /*004a*/ 	.short	(.L_215 - .L_214)
.L_214:
        /*004c*/ 	.word	0x00000000
        /*0050*/ 	.short	0x0001
        /*0052*/ 	.short	0x0008
        /*0054*/ 	.byte	0x00, 0xf5, 0x21, 0x00


	//----- nvinfo : EIATTR_KPARAM_INFO
	.align		4
.L_215:
        /*0058*/ 	.byte	0x04, 0x17
        /*005a*/ 	.short	(.L_217 - .L_216)
.L_216:
        /*005c*/ 	.word	0x00000000
        /*0060*/ 	.short	0x0000
        /*0062*/ 	.short	0x0000
        /*0064*/ 	.byte	0x00, 0xf0, 0x21, 0x00


	//----- nvinfo : EIATTR_SPARSE_MMA_MASK
	.align		4
.L_217:
        /*0068*/ 	.byte	0x03, 0x50
        /*006a*/ 	.short	0x0000


	//----- nvinfo : EIATTR_MAXREG_COUNT
	.align		4
        /*006c*/ 	.byte	0x03, 0x1b
        /*006e*/ 	.short	0x00ff


	//----- nvinfo : EIATTR_NUM_BARRIERS
	.align		4
        /*0070*/ 	.byte	0x02, 0x4c
        /*0072*/ 	.byte	0x01
	.zero		1


	//----- nvinfo : EIATTR_MERCURY_ISA_VERSION
	.align		4
        /*0074*/ 	.byte	0x03, 0x5f
        /*0076*/ 	.short	0x0101


	//----- nvinfo : EIATTR_COOP_GROUP_MASK_REGIDS
	.align		4
        /*0078*/ 	.byte	0x04, 0x29
        /*007a*/ 	.short	(.L_219 - .L_218)


	//   ....[0]....
.L_218:
        /*007c*/ 	.word	0xffffffff


	//   ....[1]....
        /*0080*/ 	.word	0xffffffff


	//   ....[2]....
        /*0084*/ 	.word	0xffffffff


	//   ....[3]....
        /*0088*/ 	.word	0xffffffff


	//   ....[4]....
        /*008c*/ 	.word	0xffffffff


	//   ....[5]....
        /*0090*/ 	.word	0xffffffff


	//   ....[6]....
        /*0094*/ 	.word	0xffffffff


	//   ....[7]....
        /*0098*/ 	.word	0xffffffff


	//   ....[8]....
        /*009c*/ 	.word	0xffffffff


	//   ....[9]....
        /*00a0*/ 	.word	0xffffffff


	//   ....[10]....
        /*00a4*/ 	.word	0xffffffff


	//   ....[11]....
        /*00a8*/ 	.word	0xffffffff


	//   ....[12]....
        /*00ac*/ 	.word	0xffffffff


	//   ....[13]....
        /*00b0*/ 	.word	0xffffffff


	//   ....[14]....
        /*00b4*/ 	.word	0xffffffff


	//----- nvinfo : EIATTR_COOP_GROUP_INSTR_OFFSETS
	.align		4
.L_219:
        /*00b8*/ 	.byte	0x04, 0x28
        /*00ba*/ 	.short	(.L_221 - .L_220)


	//   ....[0]....
.L_220:
        /*00bc*/ 	.word	0x00000b10


	//   ....[1]....
        /*00c0*/ 	.word	0x00000b70


	//   ....[2]....
        /*00c4*/ 	.word	0x00000bd0


	//   ....[3]....
        /*00c8*/ 	.word	0x00000c30


	//   ....[4]....
        /*00cc*/ 	.word	0x00000c90


	//   ....[5]....
        /*00d0*/ 	.word	0x00000e20


	//   ....[6]....
        /*00d4*/ 	.word	0x00000ec0


	//   ....[7]....
        /*00d8*/ 	.word	0x00000f20


	//   ....[8]....
        /*00dc*/ 	.word	0x00000f80


	//   ....[9]....
        /*00e0*/ 	.word	0x00000fe0


	//   ....[10]....
        /*00e4*/ 	.word	0x00002100


	//   ....[11]....
        /*00e8*/ 	.word	0x00002170


	//   ....[12]....
        /*00ec*/ 	.word	0x000021c0


	//   ....[13]....
        /*00f0*/ 	.word	0x00002210


	//   ....[14]....
        /*00f4*/ 	.word	0x00002280


	//----- nvinfo : EIATTR_VRC_CTA_INIT_COUNT
	.align		4
.L_221:
        /*00f8*/ 	.byte	0x02, 0x4a
	.zero		1
	.zero		1


	//----- nvinfo : EIATTR_EXIT_INSTR_OFFSETS
	.align		4
        /*00fc*/ 	.byte	0x04, 0x1c
        /*00fe*/ 	.short	(.L_223 - .L_222)


	//   ....[0]....
.L_222:
        /*0100*/ 	.word	0x000023b0


	//   ....[1]....
        /*0104*/ 	.word	0x000023f0


	//----- nvinfo : EIATTR_MAX_THREADS
	.align		4
.L_223:
        /*0108*/ 	.byte	0x04, 0x05
        /*010a*/ 	.short	(.L_225 - .L_224)
.L_224:
        /*010c*/ 	.word	0x00000100
        /*0110*/ 	.word	0x00000001
        /*0114*/ 	.word	0x00000001


	//----- nvinfo : EIATTR_CRS_STACK_SIZE
	.align		4
.L_225:
        /*0118*/ 	.byte	0x04, 0x1e
        /*011a*/ 	.short	(.L_227 - .L_226)
.L_226:
        /*011c*/ 	.word	0x00000000


	//----- nvinfo : EIATTR_CBANK_PARAM_SIZE
	.align		4
.L_227:
        /*0120*/ 	.byte	0x03, 0x19
        /*0122*/ 	.short	0x003e


	//----- nvinfo : EIATTR_PARAM_CBANK
	.align		4
        /*0124*/ 	.byte	0x04, 0x0a
        /*0126*/ 	.short	(.L_229 - .L_228)
	.align		4
.L_228:
        /*0128*/ 	.word	index@(.nv.constant0._ZN3cub18CUB_300001_SM_10006detail6reduce18DeviceReduceKernelINS2_10policy_hubIijN4cuda3std3__44plusIiEEE10Policy1000EN6thrust24THRUST_300001_SM_1000_NS10device_ptrIiEEjS9_iNS7_10__identityEEEvT0_PT3_T1_NS0_13GridEvenShareISK_EET2_T4_)
        /*012c*/ 	.short	0x0380
        /*012e*/ 	.short	0x003e


	//----- nvinfo : EIATTR_SW_WAR
	.align		4
.L_229:
        /*0130*/ 	.byte	0x04, 0x36
        /*0132*/ 	.short	(.L_231 - .L_230)
.L_230:
        /*0134*/ 	.word	0x00000008
.L_231:


//--------------------- .nv.info._ZN3cub18CUB_300001_SM_10006detail6reduce28DeviceReduceSingleTileKernelINS2_10policy_hubIijN4cuda3std3__44plusIiEEE10Policy1000EN6thrust24THRUST_300001_SM_1000_NS10device_ptrIiEEPijS9_iiNS7_10__identityEEEvT0_T1_T2_T3_T4_T6_ --------------------------
	.section	.nv.info._ZN3cub18CUB_300001_SM_10006detail6reduce28DeviceReduceSingleTileKernelINS2_10policy_hubIijN4cuda3std3__44plusIiEEE10Policy1000EN6thrust24THRUST_300001_SM_1000_NS10device_ptrIiEEPijS9_iiNS7_10__identityEEEvT0_T1_T2_T3_T4_T6_,"",@"SHT_CUDA_INFO"
	.sectionflags	@""
	.align	4


	//----- nvinfo : EIATTR_CUDA_API_VERSION
	.align		4
        /*0000*/ 	.byte	0x04, 0x37
        /*0002*/ 	.short	(.L_233 - .L_232)
.L_232:
        /*0004*/ 	.word	0x00000082


	//----- nvinfo : EIATTR_KPARAM_INFO
	.align		4
.L_233:
        /*0008*/ 	.byte	0x04, 0x17
        /*000a*/ 	.short	(.L_235 - .L_234)
.L_234:
        /*000c*/ 	.word	0x00000000
        /*0010*/ 	.short	0x0005
        /*0012*/ 	.short	0x001c
        /*0014*/ 	.byte	0x00, 0xf0, 0x05, 0x00


	//----- nvinfo : EIATTR_KPARAM_INFO
	.align		4
.L_235:
        /*0018*/ 	.byte	0x04, 0x17
        /*001a*/ 	.short	(.L_237 - .L_236)
.L_236:
        /*001c*/ 	.word	0x00000000
        /*0020*/ 	.short	0x0004
        /*0022*/ 	.short	0x0018
        /*0024*/ 	.byte	0x00, 0xf0, 0x11, 0x00


	//----- nvinfo : EIATTR_KPARAM_INFO
	.align		4
.L_237:
        /*0028*/ 	.byte	0x04, 0x17
        /*002a*/ 	.short	(.L_239 - .L_238)
.L_238:
        /*002c*/ 	.word	0x00000000
        /*0030*/ 	.short	0x0003
        /*0032*/ 	.short	0x0014
        /*0034*/ 	.byte	0x00, 0xf0, 0x05, 0x00


	//----- nvinfo : EIATTR_KPARAM_INFO
	.align		4
.L_239:
        /*0038*/ 	.byte	0x04, 0x17
        /*003a*/ 	.short	(.L_241 - .L_240)
.L_240:
        /*003c*/ 	.word	0x00000000
        /*0040*/ 	.short	0x0002
        /*0042*/ 	.short	0x0010
        /*0044*/ 	.byte	0x00, 0xf0, 0x11, 0x00


	//----- nvinfo : EIATTR_KPARAM_INFO
	.align		4
.L_241:
        /*0048*/ 	.byte	0x04, 0x17
        /*004a*/ 	.short	(.L_243 - .L_242)
.L_242:
        /*004c*/ 	.word	0x00000000
        /*0050*/ 	.short	0x0001
        /*0052*/ 	.short	0x0008
        /*0054*/ 	.byte	0x00, 0xf5, 0x21, 0x00


	//----- nvinfo : EIATTR_KPARAM_INFO
	.align		4
.L_243:
        /*0058*/ 	.byte	0x04, 0x17
        /*005a*/ 	.short	(.L_245 - .L_244)
.L_244:
        /*005c*/ 	.word	0x00000000
        /*0060*/ 	.short	0x0000
        /*0062*/ 	.short	0x0000
        /*0064*/ 	.byte	0x00, 0xf0, 0x21, 0x00


	//----- nvinfo : EIATTR_SPARSE_MMA_MASK
	.align		4
.L_245:
        /*0068*/ 	.byte	0x03, 0x50
        /*006a*/ 	.short	0x0000


	//----- nvinfo : EIATTR_MAXREG_COUNT
	.align		4
        /*006c*/ 	.byte	0x03, 0x1b
        /*006e*/ 	.short	0x00ff


	//----- nvinfo : EIATTR_NUM_BARRIERS
	.align		4
        /*0070*/ 	.byte	0x02, 0x4c
        /*0072*/ 	.byte	0x01
	.zero		1


	//----- nvinfo : EIATTR_MERCURY_ISA_VERSION
	.align		4
        /*0074*/ 	.byte	0x03, 0x5f
        /*0076*/ 	.short	0x0101


	//----- nvinfo : EIATTR_COOP_GROUP_MASK_REGIDS
	.align		4
        /*0078*/ 	.byte	0x04, 0x29
        /*007a*/ 	.short	(.L_247 - .L_246)


	//   ....[0]....
.L_246:
        /*007c*/ 	.word	0xffffffff


	//   ....[1]....
        /*0080*/ 	.word	0xffffffff


	//   ....[2]....
        /*0084*/ 	.word	0xffffffff


	//   ....[3]....
        /*0088*/ 	.word	0xffffffff


	//   ....[4]....
        /*008c*/ 	.word	0xffffffff


	//   ....[5]....
        /*0090*/ 	.word	0xffffffff


	//   ....[6]....
        /*0094*/ 	.word	0xffffffff


	//   ....[7]....
        /*0098*/ 	.word	0xffffffff


	//   ....[8]....
        /*009c*/ 	.word	0xffffffff


	//   ....[9]....
        /*00a0*/ 	.word	0xffffffff


	//   ....[10]....
        /*00a4*/ 	.word	0xffffffff


	//   ....[11]....
        /*00a8*/ 	.word	0xffffffff


	//   ....[12]....
        /*00ac*/ 	.word	0xffffffff


	//   ....[13]....
        /*00b0*/ 	.word	0xffffffff


	//   ....[14]....
        /*00b4*/ 	.word	0xffffffff


	//----- nvinfo : EIATTR_COOP_GROUP_INSTR_OFFSETS
	.align		4
.L_247:
        /*00b8*/ 	.byte	0x04, 0x28
        /*00ba*/ 	.short	(.L_249 - .L_248)


	//   ....[0]....
.L_248:
        /*00bc*/ 	.word	0x00000830


	//   ....[1]....
        /*00c0*/ 	.word	0x00000890


	//   ....[2]....
        /*00c4*/ 	.word	0x000008f0


	//   ....[3]....
        /*00c8*/ 	.word	0x00000950


	//   ....[4]....
        /*00cc*/ 	.word	0x000009b0


	//   ....[5]....
        /*00d0*/ 	.word	0x00000b40


	//   ....[6]....
        /*00d4*/ 	.word	0x00000be0


	//   ....[7]....
        /*00d8*/ 	.word	0x00000c60


	//   ....[8]....
        /*00dc*/ 	.word	0x00000cc0


	//   ....[9]....
        /*00e0*/ 	.word	0x00000d00


	//   ....[10]....
        /*00e4*/ 	.word	0x00001cc0


	//   ....[11]....
        /*00e8*/ 	.word	0x00001d20


	//   ....[12]....
        /*00ec*/ 	.word	0x00001d80


	//   ....[13]....
        /*00f0*/ 	.word	0x00001de0


	//   ....[14]....
        /*00f4*/ 	.word	0x00001e40


	//----- nvinfo : EIATTR_VRC_CTA_INIT_COUNT
	.align		4
.L_249:
        /*00f8*/ 	.byte	0x02, 0x4a
	.zero		1
	.zero		1


	//----- nvinfo : EIATTR_EXIT_INSTR_OFFSETS
	.align		4
        /*00fc*/ 	.byte	0x04, 0x1c
        /*00fe*/ 	.short	(.L_251 - .L_250)


	//   ....[0]....
.L_250:
        /*0100*/ 	.word	0x00000080


	//   ....[1]....
        /*0104*/ 	.word	0x000000c0


	//   ....[2]....
        /*0108*/ 	.word	0x00001f60


	//   ....[3]....
        /*010c*/ 	.word	0x00001fb0


	//----- nvinfo : EIATTR_MAX_THREADS
	.align		4
.L_251:
        /*0110*/ 	.byte	0x04, 0x05
        /*0112*/ 	.short	(.L_253 - .L_252)
.L_252:
        /*0114*/ 	.word	0x00000100
        /*0118*/ 	.word	0x00000001
        /*011c*/ 	.word	0x00000001


	//----- nvinfo : EIATTR_CRS_STACK_SIZE
	.align		4
.L_253:
        /*0120*/ 	.byte	0x04, 0x1e
        /*0122*/ 	.short	(.L_255 - .L_254)
.L_254:
        /*0124*/ 	.word	0x00000000


	//----- nvinfo : EIATTR_CBANK_PARAM_SIZE
	.align		4
.L_255:
        /*0128*/ 	.byte	0x03, 0x19
        /*012a*/ 	.short	0x001d


	//----- nvinfo : EIATTR_PARAM_CBANK
	.align		4
        /*012c*/ 	.byte	0x04, 0x0a
        /*012e*/ 	.short	(.L_257 - .L_256)
	.align		4
.L_256:
        /*0130*/ 	.word	index@(.nv.constant0._ZN3cub18CUB_300001_SM_10006detail6reduce28DeviceReduceSingleTileKernelINS2_10policy_hubIijN4cuda3std3__44plusIiEEE10Policy1000EN6thrust24THRUST_300001_SM_1000_NS10device_ptrIiEEPijS9_iiNS7_10__identityEEEvT0_T1_T2_T3_T4_T6_)
        /*0134*/ 	.short	0x0380
        /*0136*/ 	.short	0x001d


	//----- nvinfo : EIATTR_SW_WAR
	.align		4
.L_257:
        /*0138*/ 	.byte	0x04, 0x36
        /*013a*/ 	.short	(.L_259 - .L_258)
.L_258:
        /*013c*/ 	.word	0x00000008
.L_259:


//--------------------- .nv.info._ZN3cub18CUB_300001_SM_10006detail11EmptyKernelIvEEvv --------------------------
	.section	.nv.info._ZN3cub18CUB_300001_SM_10006detail11EmptyKernelIvEEvv,"",@"SHT_CUDA_INFO"
	.sectionflags	@""
	.align	4


	//----- nvinfo : EIATTR_CUDA_API_VERSION
	.align		4
        /*0000*/ 	.byte	0x04, 0x37
        /*0002*/ 	.short	(.L_261 - .L_260)
.L_260:
        /*0004*/ 	.word	0x00000082


	//----- nvinfo : EIATTR_SPARSE_MMA_MASK
	.align		4
.L_261:
        /*0008*/ 	.byte	0x03, 0x50
        /*000a*/ 	.short	0x0000


	//----- nvinfo : EIATTR_MAXREG_COUNT
	.align		4
        /*000c*/ 	.byte	0x03, 0x1b
        /*000e*/ 	.short	0x00ff


	//----- nvinfo : EIATTR_MERCURY_ISA_VERSION
	.align		4
        /*0010*/ 	.byte	0x03, 0x5f
        /*0012*/ 	.short	0x0101


	//----- nvinfo : EIATTR_VRC_CTA_INIT_COUNT
	.align		4
        /*0014*/ 	.byte	0x02, 0x4a
	.zero		1
	.zero		1


	//----- nvinfo : EIATTR_EXIT_INSTR_OFFSETS
	.align		4
        /*0018*/ 	.byte	0x04, 0x1c
        /*001a*/ 	.short	(.L_263 - .L_262)


	//   ....[0]....
.L_262:
        /*001c*/ 	.word	0x00000010


	//----- nvinfo : EIATTR_SW_WAR
	.align		4
.L_263:
        /*0020*/ 	.byte	0x04, 0x36
        /*0022*/ 	.short	(.L_265 - .L_264)
.L_264:
        /*0024*/ 	.word	0x00000008
.L_265:


//--------------------- .nv.info._Z14getSitesEnegryPi --------------------------
	.section	.nv.info._Z14getSitesEnegryPi,"",@"SHT_CUDA_INFO"
	.sectionflags	@""
	.align	4


	//----- nvinfo : EIATTR_CUDA_API_VERSION
	.align		4
        /*0000*/ 	.byte	0x04, 0x37
        /*0002*/ 	.short	(.L_267 - .L_266)
.L_266:
        /*0004*/ 	.word	0x00000082


	//----- nvinfo : EIATTR_KPARAM_INFO
	.align		4
.L_267:
        /*0008*/ 	.byte	0x04, 0x17
        /*000a*/ 	.short	(.L_269 - .L_268)
.L_268:
        /*000c*/ 	.word	0x00000000
        /*0010*/ 	.short	0x0000
        /*0012*/ 	.short	0x0000
        /*0014*/ 	.byte	0x00, 0xf5, 0x21, 0x00


	//----- nvinfo : EIATTR_SPARSE_MMA_MASK
	.align		4
.L_269:
        /*0018*/ 	.byte	0x03, 0x50
        /*001a*/ 	.short	0x0000


	//----- nvinfo : EIATTR_MAXREG_COUNT
	.align		4
        /*001c*/ 	.byte	0x03, 0x1b
        /*001e*/ 	.short	0x00ff


	//----- nvinfo : EIATTR_MERCURY_ISA_VERSION
	.align		4
        /*0020*/ 	.byte	0x03, 0x5f
        /*0022*/ 	.short	0x0101


	//----- nvinfo : EIATTR_VRC_CTA_INIT_COUNT
	.align		4
        /*0024*/ 	.byte	0x02, 0x4a
	.zero		1
	.zero		1


	//----- nvinfo : EIATTR_EXIT_INSTR_OFFSETS
	.align		4
        /*0028*/ 	.byte	0x04, 0x1c
        /*002a*/ 	.short	(.L_271 - .L_270)


	//   ....[0]....
.L_270:
        /*002c*/ 	.word	0x00000370


	//----- nvinfo : EIATTR_CRS_STACK_SIZE
	.align		4
.L_271:
        /*0030*/ 	.byte	0x04, 0x1e
        /*0032*/ 	.short	(.L_273 - .L_272)
.L_272:
        /*0034*/ 	.word	0x00000000


	//----- nvinfo : EIATTR_CBANK_PARAM_SIZE
	.align		4
.L_273:
        /*0038*/ 	.byte	0x03, 0x19
        /*003a*/ 	.short	0x0008


	//----- nvinfo : EIATTR_PARAM_CBANK
	.align		4
        /*003c*/ 	.byte	0x04, 0x0a
        /*003e*/ 	.short	(.L_275 - .L_274)
	.align		4
.L_274:
        /*0040*/ 	.word	index@(.nv.constant0._Z14getSitesEnegryPi)
        /*0044*/ 	.short	0x0380
        /*0046*/ 	.short	0x0008


	//----- nvinfo : EIATTR_SW_WAR
	.align		4
.L_275:
        /*0048*/ 	.byte	0x04, 0x36
        /*004a*/ 	.short	(.L_277 - .L_276)
.L_276:
        /*004c*/ 	.word	0x00000008
.L_277:


//--------------------- .nv.callgraph             --------------------------
	.section	.nv.callgraph,"",@"SHT_CUDA_CALLGRAPH"
	.align	4
	.sectionentsize	8
	.align		4
        /*0000*/ 	.word	0x00000000
	.align		4
        /*0004*/ 	.word	0xffffffff
	.align		4
        /*0008*/ 	.word	0x00000000
	.align		4
        /*000c*/ 	.word	0xfffffffe
	.align		4
        /*0010*/ 	.word	0x00000000
	.align		4
        /*0014*/ 	.word	0xfffffffd
	.align		4
        /*0018*/ 	.word	0x00000000
	.align		4
        /*001c*/ 	.word	0xfffffffc


//--------------------- .nv.constant4             --------------------------
	.section	.nv.constant4,"a",@progbits
	.align	8
	.align		8
.nv.constant4:
        /*0000*/ 	.dword	stateArray
	.align		8
        /*0008*/ 	.dword	_ZN27_INTERNAL_715b2a24_4_k_cu_T4cuda3std3__45__cpo5beginE
	.align		8
        /*0010*/ 	.dword	_ZN27_INTERNAL_715b2a24_4_k_cu_T4cuda3std3__45__cpo3endE
	.align		8
        /*0018*/ 	.dword	_ZN27_INTERNAL_715b2a24_4_k_cu_T4cuda3std3__45__cpo6cbeginE
	.align		8
        /*0020*/ 	.dword	_ZN27_INTERNAL_715b2a24_4_k_cu_T4cuda3std3__45__cpo4cendE
	.align		8
        /*0028*/ 	.dword	_ZN27_INTERNAL_715b2a24_4_k_cu_T4cuda3std3__45__cpo6rbeginE
	.align		8
        /*0030*/ 	.dword	_ZN27_INTERNAL_715b2a24_4_k_cu_T4cuda3std3__45__cpo4rendE
	.align		8
        /*0038*/ 	.dword	_ZN27_INTERNAL_715b2a24_4_k_cu_T4cuda3std3__45__cpo7crbeginE
	.align		8
        /*0040*/ 	.dword	_ZN27_INTERNAL_715b2a24_4_k_cu_T4cuda3std3__45__cpo5crendE
	.align		8
        /*0048*/ 	.dword	_ZN27_INTERNAL_715b2a24_4_k_cu_T4cuda3std3__429_GLOBAL__N__715b2a24_4_k_cu_T6ignoreE
	.align		8
        /*0050*/ 	.dword	_ZN27_INTERNAL_715b2a24_4_k_cu_T4cuda3std3__419piecewise_constructE
	.align		8
        /*0058*/ 	.dword	_ZN27_INTERNAL_715b2a24_4_k_cu_T4cuda3std3__48in_placeE
	.align		8
        /*0060*/ 	.dword	_ZN27_INTERNAL_715b2a24_4_k_cu_T4cuda3std3__420unreachable_sentinelE
	.align		8
        /*0068*/ 	.dword	_ZN27_INTERNAL_715b2a24_4_k_cu_T4cuda3std3__47nulloptE
	.align		8
        /*0070*/ 	.dword	_ZN27_INTERNAL_715b2a24_4_k_cu_T4cuda3std3__48unexpectE
	.align		8
        /*0078*/ 	.dword	_ZN27_INTERNAL_715b2a24_4_k_cu_T4cuda3std6ranges3__45__cpo4swapE
	.align		8
        /*0080*/ 	.dword	_ZN27_INTERNAL_715b2a24_4_k_cu_T4cuda3std6ranges3__45__cpo9iter_moveE
	.align		8
        /*0088*/ 	.dword	_ZN27_INTERNAL_715b2a24_4_k_cu_T4cuda3std6ranges3__45__cpo5beginE
	.align		8
        /*0090*/ 	.dword	_ZN27_INTERNAL_715b2a24_4_k_cu_T4cuda3std6ranges3__45__cpo3endE
	.align		8
        /*0098*/ 	.dword	_ZN27_INTERNAL_715b2a24_4_k_cu_T4cuda3std6ranges3__45__cpo6cbeginE
	.align		8
        /*00a0*/ 	.dword	_ZN27_INTERNAL_715b2a24_4_k_cu_T4cuda3std6ranges3__45__cpo4cendE
	.align		8
        /*00a8*/ 	.dword	_ZN27_INTERNAL_715b2a24_4_k_cu_T4cuda3std6ranges3__45__cpo7advanceE
	.align		8
        /*00b0*/ 	.dword	_ZN27_INTERNAL_715b2a24_4_k_cu_T4cuda3std6ranges3__45__cpo9iter_swapE
	.align		8
        /*00b8*/ 	.dword	_ZN27_INTERNAL_715b2a24_4_k_cu_T4cuda3std6ranges3__45__cpo4nextE
	.align		8
        /*00c0*/ 	.dword	_ZN27_INTERNAL_715b2a24_4_k_cu_T4cuda3std6ranges3__45__cpo4prevE
	.align		8
        /*00c8*/ 	.dword	_ZN27_INTERNAL_715b2a24_4_k_cu_T4cuda3std6ranges3__45__cpo4dataE
	.align		8
        /*00d0*/ 	.dword	_ZN27_INTERNAL_715b2a24_4_k_cu_T4cuda3std6ranges3__45__cpo5cdataE
	.align		8
        /*00d8*/ 	.dword	_ZN27_INTERNAL_715b2a24_4_k_cu_T4cuda3std6ranges3__45__cpo4sizeE
	.align		8
        /*00e0*/ 	.dword	_ZN27_INTERNAL_715b2a24_4_k_cu_T4cuda3std6ranges3__45__cpo5ssizeE
	.align		8
        /*00e8*/ 	.dword	_ZN27_INTERNAL_715b2a24_4_k_cu_T4cuda3std6ranges3__45__cpo8distanceE
	.align		8
        /*00f0*/ 	.dword	_ZN27_INTERNAL_715b2a24_4_k_cu_T6thrust24THRUST_300001_SM_1000_NS8cuda_cub3parE
	.align		8
        /*00f8*/ 	.dword	_ZN27_INTERNAL_715b2a24_4_k_cu_T6thrust24THRUST_300001_SM_1000_NS8cuda_cub10par_nosyncE
	.align		8
        /*0100*/ 	.dword	_ZN27_INTERNAL_715b2a24_4_k_cu_T6thrust24THRUST_300001_SM_1000_NS6system6detail10sequential3seqE
	.align		8
        /*0108*/ 	.dword	_ZN27_INTERNAL_715b2a24_4_k_cu_T6thrust24THRUST_300001_SM_1000_NS12placeholders2_1E
	.align		8
        /*0110*/ 	.dword	_ZN27_INTERNAL_715b2a24_4_k_cu_T6thrust24THRUST_300001_SM_1000_NS12placeholders2_2E
	.align		8
        /*0118*/ 	.dword	_ZN27_INTERNAL_715b2a24_4_k_cu_T6thrust24THRUST_300001_SM_1000_NS12placeholders2_3E
	.align		8
        /*0120*/ 	.dword	_ZN27_INTERNAL_715b2a24_4_k_cu_T6thrust24THRUST_300001_SM_1000_NS12placeholders2_4E
	.align		8
        /*0128*/ 	.dword	_ZN27_INTERNAL_715b2a24_4_k_cu_T6thrust24THRUST_300001_SM_1000_NS12placeholders2_5E
	.align		8
        /*0130*/ 	.dword	_ZN27_INTERNAL_715b2a24_4_k_cu_T6thrust24THRUST_300001_SM_1000_NS12placeholders2_6E
	.align		8
        /*0138*/ 	.dword	_ZN27_INTERNAL_715b2a24_4_k_cu_T6thrust24THRUST_300001_SM_1000_NS12placeholders2_7E
	.align		8
        /*0140*/ 	.dword	_ZN27_INTERNAL_715b2a24_4_k_cu_T6thrust24THRUST_300001_SM_1000_NS12placeholders2_8E
	.align		8
        /*0148*/ 	.dword	_ZN27_INTERNAL_715b2a24_4_k_cu_T6thrust24THRUST_300001_SM_1000_NS12placeholders2_9E
	.align		8
        /*0150*/ 	.dword	_ZN27_INTERNAL_715b2a24_4_k_cu_T6thrust24THRUST_300001_SM_1000_NS12placeholders3_10E
	.align		8
        /*0158*/ 	.dword	_ZN27_INTERNAL_715b2a24_4_k_cu_T6thrust24THRUST_300001_SM_1000_NS3seqE


//--------------------- .text._ZN3cub18CUB_300001_SM_10006detail6reduce28DeviceReduceSingleTileKernelINS2_10policy_hubIiyN4cuda3std3__44plusIiEEE10Policy1000EPiSC_iS9_iiNS7_10__identityEEEvT0_T1_T2_T3_T4_T6_ --------------------------
	.section	.text._ZN3cub18CUB_300001_SM_10006detail6reduce28DeviceReduceSingleTileKernelINS2_10policy_hubIiyN4cuda3std3__44plusIiEEE10Policy1000EPiSC_iS9_iiNS7_10__identityEEEvT0_T1_T2_T3_T4_T6_,"ax",@progbits
	.align	128
        .global         _ZN3cub18CUB_300001_SM_10006detail6reduce28DeviceReduceSingleTileKernelINS2_10policy_hubIiyN4cuda3std3__44plusIiEEE10Policy1000EPiSC_iS9_iiNS7_10__identityEEEvT0_T1_T2_T3_T4_T6_
        .type           _ZN3cub18CUB_300001_SM_10006detail6reduce28DeviceReduceSingleTileKernelINS2_10policy_hubIiyN4cuda3std3__44plusIiEEE10Policy1000EPiSC_iS9_iiNS7_10__identityEEEvT0_T1_T2_T3_T4_T6_,@function
        .size           _ZN3cub18CUB_300001_SM_10006detail6reduce28DeviceReduceSingleTileKernelINS2_10policy_hubIiyN4cuda3std3__44plusIiEEE10Policy1000EPiSC_iS9_iiNS7_10__identityEEEvT0_T1_T2_T3_T4_T6_,(.L_x_245 - _ZN3cub18CUB_300001_SM_10006detail6reduce28DeviceReduceSingleTileKernelINS2_10policy_hubIiyN4cuda3std3__44plusIiEEE10Policy1000EPiSC_iS9_iiNS7_10__identityEEEvT0_T1_T2_T3_T4_T6_)
        .other          _ZN3cub18CUB_300001_SM_10006detail6reduce28DeviceReduceSingleTileKernelINS2_10policy_hubIiyN4cuda3std3__44plusIiEEE10Policy1000EPiSC_iS9_iiNS7_10__identityEEEvT0_T1_T2_T3_T4_T6_,@"STO_CUDA_ENTRY STV_DEFAULT"
_ZN3cub18CUB_300001_SM_10006detail6reduce28DeviceReduceSingleTileKernelINS2_10policy_hubIiyN4cuda3std3__44plusIiEEE10Policy1000EPiSC_iS9_iiNS7_10__identityEEEvT0_T1_T2_T3_T4_T6_:
.text._ZN3cub18CUB_300001_SM_10006detail6reduce28DeviceReduceSingleTileKernelINS2_10policy_hubIiyN4cuda3std3__44plusIiEEE10Policy1000EPiSC_iS9_iiNS7_10__identityEEEvT0_T1_T2_T3_T4_T6_:
[----:B------:R-:W-:Y:S01]  /*0000*/  LDC R1, c[0x0][0x37c] ;  /* 0x0000df00ff017b82 */ /* 0x000fe20000000800 */
[----:B------:R-:W0:Y:S01]  /*0010*/  LDCU UR4, c[0x0][0x390] ;  /* 0x00007200ff0477ac */ /* 0x000e220008000800 */
[----:B------:R-:W1:Y:S01]  /*0020*/  LDCU.64 UR6, c[0x0][0x358] ;  /* 0x00006b00ff0677ac */ /* 0x000e620008000a00 */
[----:B0-----:R-:W-:-:S05]  /*0030*/  IMAD.U32 R20, RZ, RZ, UR4 ;  /* 0x00000004ff147e24 */ /* 0x001fca000f8e00ff */
[----:B------:R-:W-:-:S13]  /*0040*/  ISETP.NE.AND P0, PT, R20, RZ, PT ;  /* 0x000000ff1400720c */ /* 0x000fda0003f05270 */
[----:B-1----:R-:W-:Y:S05]  /*0050*/  @P0 BRA `(.L_x_0) ;  /* 0x00000000001c0947 */ /* 0x002fea0003800000 */
[----:B------:R-:W0:Y:S02]  /*0060*/  S2R R0, SR_TID.X ;  /* 0x0000000000007919 */ /* 0x000e240000002100 */
[----:B0-----:R-:W-:-:S13]  /*0070*/  ISETP.NE.AND P0, PT, R0, RZ, PT ;  /* 0x000000ff0000720c */ /* 0x001fda0003f05270 */
[----:B------:R-:W-:Y:S05]  /*0080*/  @P0 EXIT ;  /* 0x000000000000094d */ /* 0x000fea0003800000 */
[----:B------:R-:W0:Y:S08]  /*0090*/  LDC R5, c[0x0][0x398] ;  /* 0x0000e600ff057b82 */ /* 0x000e300000000800 */
[----:B------:R-:W0:Y:S02]  /*00a0*/  LDC.64 R2, c[0x0][0x388] ;  /* 0x0000e200ff027b82 */ /* 0x000e240000000a00 */
[----:B0-----:R-:W-:Y:S01]  /*00b0*/  STG.E desc[UR6][R2.64], R5 ;  /* 0x0000000502007986 */ /* 0x001fe2000c101906 */
[----:B------:R-:W-:Y:S05]  /*00c0*/  EXIT ;  /* 0x000000000000794d */ /* 0x000fea0003800000 */
.L_x_0:
[----:B------:R-:W0:Y:S01]  /*00d0*/  LDCU UR4, c[0x0][0x380] ;  /* 0x00007000ff0477ac */ /* 0x000e220008000800 */
[----:B------:R-:W-:Y:S01]  /*00e0*/  BSSY.RECONVERGENT B0, `(.L_x_1) ;  /* 0x0000385000007945 */ /* 0x000fe20003800200 */
[----:B0-----:R-:W-:-:S09]  /*00f0*/  ULOP3.LUT UP0, URZ, UR4, 0xf, URZ, 0xc0, !UPT ;  /* 0x0000000f04ff7892 */ /* 0x001fd2000f80c0ff */
[----:B------:R-:W-:Y:S05]  /*0100*/  BRA.U UP0, `(.L_x_2) ;  /* 0x0000001900d87547 */ /* 0x000fea000b800000 */
[----:B------:R-:W-:-:S13]  /*0110*/  ISETP.GT.AND P0, PT, R20, 0xfff, PT ;  /* 0x00000fff1400780c */ /* 0x000fda0003f04270 */
[----:B------:R-:W-:Y:S05]  /*0120*/  @P0 BRA `(.L_x_3) ;  /* 0x0000000c008c0947 */ /* 0x000fea0003800000 */
[----:B------:R-:W0:Y:S01]  /*0130*/  S2R R9, SR_TID.X ;  /* 0x0000000000097919 */ /* 0x000e220000002100 */
[----:B------:R-:W-:Y:S01]  /*0140*/  BSSY.RECONVERGENT B1, `(.L_x_4) ;  /* 0x0000009000017945 */ /* 0x000fe20003800200 */
[----:B------:R-:W-:Y:S01]  /*0150*/  IMAD.MOV.U32 R0, RZ, RZ, RZ ;  /* 0x000000ffff007224 */ /* 0x000fe200078e00ff */
[----:B0-----:R-:W-:Y:S01]  /*0160*/  ISETP.GE.AND P0, PT, R9, R20, PT ;  /* 0x000000140900720c */ /* 0x001fe20003f06270 */
[----:B------:R-:W-:-:S12]  /*0170*/  IMAD.MOV.U32 R11, RZ, RZ, R9 ;  /* 0x000000ffff0b7224 */ /* 0x000fd800078e0009 */
[----:B------:R-:W-:Y:S05]  /*0180*/  @P0 BRA `(.L_x_5) ;  /* 0x0000000000100947 */ /* 0x000fea0003800000 */
[----:B------:R-:W0:Y:S02]  /*0190*/  LDC.64 R2, c[0x0][0x380] ;  /* 0x0000e000ff027b82 */ /* 0x000e240000000a00 */
[----:B0-----:R-:W-:-:S05]  /*01a0*/  IMAD.WIDE.U32 R2, R9, 0x4, R2 ;  /* 0x0000000409027825 */ /* 0x001fca00078e0002 */
[----:B------:R0:W5:Y:S01]  /*01b0*/  LDG.E.CONSTANT R0, desc[UR6][R2.64] ;  /* 0x0000000602007981 */ /* 0x000162000c1e9900 */
[----:B------:R-:W-:-:S07]  /*01c0*/  VIADD R11, R9, 0x100 ;  /* 0x00000100090b7836 */ /* 0x000fce0000000000 */
.L_x_5:
[----:B------:R-:W-:Y:S05]  /*01d0*/  BSYNC.RECONVERGENT B1 ;  /* 0x0000000000017941 */ /* 0x000fea0003800200 */
.L_x_4:
[----:B------:R-:W-:Y:S01]  /*01e0*/  ISETP.GE.AND P0, PT, R11, R20, PT ;  /* 0x000000140b00720c */ /* 0x000fe20003f06270 */
[----:B------:R-:W-:-:S12]  /*01f0*/  BSSY.RECONVERGENT B1, `(.L_x_6) ;  /* 0x0000066000017945 */ /* 0x000fd80003800200 */
[----:B------:R-:W-:Y:S05]  /*0200*/  @P0 BRA `(.L_x_7) ;  /* 0x0000000400900947 */ /* 0x000fea0003800000 */
[----:B0-----:R-:W-:Y:S01]  /*0210*/  LOP3.LUT R3, RZ, R11, RZ, 0x33, !PT ;  /* 0x0000000bff037212 */ /* 0x001fe200078e33ff */
[----:B------:R-:W-:Y:S04]  /*0220*/  BSSY.RECONVERGENT B2, `(.L_x_8) ;  /* 0x0000015000027945 */ /* 0x000fe80003800200 */
[----:B------:R-:W-:-:S05]  /*0230*/  IMAD.IADD R4, R3, 0x1, R20 ;  /* 0x0000000103047824 */ /* 0x000fca00078e0214 */
[C---:B------:R-:W-:Y:S02]  /*0240*/  LOP3.LUT R2, R4.reuse, 0x300, RZ, 0xc0, !PT ;  /* 0x0000030004027812 */ /* 0x040fe400078ec0ff */
[----:B------:R-:W-:Y:S02]  /*0250*/  ISETP.GE.U32.AND P1, PT, R4, 0x300, PT ;  /* 0x000003000400780c */ /* 0x000fe40003f26070 */
[----:B------:R-:W-:-:S13]  /*0260*/  ISETP.NE.AND P0, PT, R2, 0x300, PT ;  /* 0x000003000200780c */ /* 0x000fda0003f05270 */
[----:B------:R-:W-:Y:S05]  /*0270*/  @!P0 BRA `(.L_x_9) ;  /* 0x00000000003c8947 */ /* 0x000fea0003800000 */
[----:B------:R-:W0:Y:S01]  /*0280*/  LDC.64 R2, c[0x0][0x380] ;  /* 0x0000e000ff027b82 */ /* 0x000e220000000a00 */
[----:B------:R-:W-:-:S04]  /*0290*/  LEA.HI R4, R4, 0x1, RZ, 0x18 ;  /* 0x0000000104047811 */ /* 0x000fc800078fc0ff */
[----:B------:R-:W-:-:S05]  /*02a0*/  LOP3.LUT R4, R4, 0x3, RZ, 0xc0, !PT ;  /* 0x0000000304047812 */ /* 0x000fca00078ec0ff */
[----:B------:R-:W-:Y:S02]  /*02b0*/  IMAD.MOV R4, RZ, RZ, -R4 ;  /* 0x000000ffff047224 */ /* 0x000fe400078e0a04 */
[----:B0-----:R-:W-:-:S04]  /*02c0*/  IMAD.WIDE.U32 R2, R11, 0x4, R2 ;  /* 0x000000040b027825 */ /* 0x001fc800078e0002 */
[----:B------:R-:W-:-:S07]  /*02d0*/  IMAD.MOV.U32 R5, RZ, RZ, R3 ;  /* 0x000000ffff057224 */ /* 0x000fce00078e0003 */
.L_x_10:
[----:B------:R-:W-:-:S06]  /*02e0*/  IMAD.MOV.U32 R3, RZ, RZ, R5 ;  /* 0x000000ffff037224 */ /* 0x000fcc00078e0005 */
[----:B------:R0:W2:Y:S01]  /*02f0*/  LDG.E.CONSTANT R3, desc[UR6][R2.64] ;  /* 0x0000000602037981 */ /* 0x0000a2000c1e9900 */
[----:B------:R-:W-:Y:S02]  /*0300*/  VIADD R4, R4, 0x1 ;  /* 0x0000000104047836 */ /* 0x000fe40000000000 */
[----:B------:R-:W-:-:S03]  /*0310*/  VIADD R11, R11, 0x100 ;  /* 0x000001000b0b7836 */ /* 0x000fc60000000000 */
[----:B------:R-:W-:Y:S02]  /*0320*/  ISETP.NE.AND P0, PT, R4, RZ, PT ;  /* 0x000000ff0400720c */ /* 0x000fe40003f05270 */
[----:B0-----:R-:W-:-:S05]  /*0330*/  IADD3 R2, P2, PT, R2, 0x400, RZ ;  /* 0x0000040002027810 */ /* 0x001fca0007f5e0ff */
[----:B------:R-:W-:Y:S02]  /*0340*/  IMAD.X R5, RZ, RZ, R5, P2 ;  /* 0x000000ffff057224 */ /* 0x000fe400010e0605 */
[----:B--2--5:R-:W-:-:S04]  /*0350*/  IMAD.IADD R0, R3, 0x1, R0 ;  /* 0x0000000103007824 */ /* 0x024fc800078e0200 */
[----:B------:R-:W-:Y:S05]  /*0360*/  @P0 BRA `(.L_x_10) ;  /* 0xfffffffc00dc0947 */ /* 0x000fea000383ffff */
.L_x_9:
[----:B------:R-:W-:Y:S05]  /*0370*/  BSYNC.RECONVERGENT B2 ;  /* 0x0000000000027941 */ /* 0x000fea0003800200 */
.L_x_8:
[----:B------:R-:W-:Y:S05]  /*0380*/  @!P1 BRA `(.L_x_7) ;  /* 0x0000000400309947 */ /* 0x000fea0003800000 */
[----:B------:R-:W-:Y:S01]  /*0390*/  IMAD.IADD R2, R20, 0x1, -R11 ;  /* 0x0000000114027824 */ /* 0x000fe200078e0a0b */
[----:B------:R-:W-:Y:S01]  /*03a0*/  BSSY.RECONVERGENT B2, `(.L_x_11) ;  /* 0x0000029000027945 */ /* 0x000fe20003800200 */
[----:B------:R-:W-:-:S03]  /*03b0*/  PLOP3.LUT P0, PT, PT, PT, PT, 0x80, 0x8 ;  /* 0x000000000008781c */ /* 0x000fc60003f0f070 */
[----:B------:R-:W-:-:S13]  /*03c0*/  ISETP.GT.AND P1, PT, R2, 0xc00, PT ;  /* 0x00000c000200780c */ /* 0x000fda0003f24270 */
[----:B------:R-:W-:Y:S05]  /*03d0*/  @!P1 BRA `(.L_x_12) ;  /* 0x0000000000949947 */ /* 0x000fea0003800000 */
[----:B------:R-:W-:Y:S01]  /*03e0*/  PLOP3.LUT P0, PT, PT, PT, PT, 0x8, 0x80 ;  /* 0x000000000080781c */ /* 0x000fe20003f0e170 */
[----:B------:R-:W-:-:S12]  /*03f0*/  VIADD R8, R20, 0xfffff400 ;  /* 0xfffff40014087836 */ /* 0x000fd80000000000 */
.L_x_13:
[----:B------:R-:W0:Y:S01]  /*0400*/  LDC.64 R4, c[0x0][0x380] ;  /* 0x0000e000ff047b82 */ /* 0x000e220000000a00 */
[C---:B------:R-:W-:Y:S02]  /*0410*/  VIADD R7, R11.reuse, 0x400 ;  /* 0x000004000b077836 */ /* 0x040fe40000000000 */
[C---:B------:R-:W-:Y:S02]  /*0420*/  VIADD R3, R11.reuse, 0x800 ;  /* 0x000008000b037836 */ /* 0x040fe40000000000 */
[----:B0-----:R-:W-:-:S05]  /*0430*/  IMAD.WIDE R22, R11, 0x4, R4 ;  /* 0x000000040b167825 */ /* 0x001fca00078e0204 */
[----:B------:R-:W2:Y:S01]  /*0440*/  LDG.E.CONSTANT R13, desc[UR6][R22.64] ;  /* 0x00000006160d7981 */ /* 0x000ea2000c1e9900 */
[----:B------:R-:W-:-:S03]  /*0450*/  IMAD.WIDE R6, R7, 0x4, R4 ;  /* 0x0000000407067825 */ /* 0x000fc600078e0204 */
[----:B------:R-:W2:Y:S04]  /*0460*/  LDG.E.CONSTANT R10, desc[UR6][R22.64+0x400] ;  /* 0x00040006160a7981 */ /* 0x000ea8000c1e9900 */
[----:B------:R-:W3:Y:S04]  /*0470*/  LDG.E.CONSTANT R12, desc[UR6][R22.64+0x800] ;  /* 0x00080006160c7981 */ /* 0x000ee8000c1e9900 */
[----:B------:R-:W3:Y:S01]  /*0480*/  LDG.E.CONSTANT R19, desc[UR6][R22.64+0xc00] ;  /* 0x000c000616137981 */ /* 0x000ee2000c1e9900 */
[----:B------:R-:W-:-:S03]  /*0490*/  IMAD.WIDE R2, R3, 0x4, R4 ;  /* 0x0000000403027825 */ /* 0x000fc600078e0204 */
[----:B------:R-:W4:Y:S04]  /*04a0*/  LDG.E.CONSTANT R16, desc[UR6][R6.64] ;  /* 0x0000000606107981 */ /* 0x000f28000c1e9900 */
[----:B------:R-:W4:Y:S01]  /*04b0*/  LDG.E.CONSTANT R15, desc[UR6][R6.64+0x400] ;  /* 0x00040006060f7981 */ /* 0x000f22000c1e9900 */
[----:B------:R-:W-:-:S03]  /*04c0*/  VIADD R25, R11, 0xc00 ;  /* 0x00000c000b197836 */ /* 0x000fc60000000000 */
[----:B------:R-:W4:Y:S04]  /*04d0*/  LDG.E.CONSTANT R14, desc[UR6][R6.64+0x800] ;  /* 0x00080006060e7981 */ /* 0x000f28000c1e9900 */
[----:B------:R-:W4:Y:S01]  /*04e0*/  LDG.E.CONSTANT R21, desc[UR6][R6.64+0xc00] ;  /* 0x000c000606157981 */ /* 0x000f22000c1e9900 */
[----:B------:R-:W-:-:S03]  /*04f0*/  IMAD.WIDE R4, R25, 0x4, R4 ;  /* 0x0000000419047825 */ /* 0x000fc600078e0204 */
[----:B------:R-:W4:Y:S04]  /*0500*/  LDG.E.CONSTANT R18, desc[UR6][R2.64] ;  /* 0x0000000602127981 */ /* 0x000f28000c1e9900 */
[----:B------:R-:W4:Y:S04]  /*0510*/  LDG.E.CONSTANT R17, desc[UR6][R2.64+0x400] ;  /* 0x0004000602117981 */ /* 0x000f28000c1e9900 */
[----:B------:R-:W4:Y:S04]  /*0520*/  LDG.E.CONSTANT R23, desc[UR6][R2.64+0x800] ;  /* 0x0008000602177981 */ /* 0x000f28000c1e9900 */
[----:B------:R-:W4:Y:S04]  /*0530*/  LDG.E.CONSTANT R24, desc[UR6][R2.64+0xc00] ;  /* 0x000c000602187981 */ /* 0x000f28000c1e9900 */
[----:B------:R-:W4:Y:S04]  /*0540*/  LDG.E.CONSTANT R25, desc[UR6][R4.64] ;  /* 0x0000000604197981 */ /* 0x000f28000c1e9900 */
[----:B------:R-:W4:Y:S04]  /*0550*/  LDG.E.CONSTANT R26, desc[UR6][R4.64+0x400] ;  /* 0x00040006041a7981 */ /* 0x000f28000c1e9900 */
[----:B------:R-:W4:Y:S04]  /*0560*/  LDG.E.CONSTANT R22, desc[UR6][R4.64+0x800] ;  /* 0x0008000604167981 */ /* 0x000f28000c1e9900 */
[----:B------:R-:W4:Y:S01]  /*0570*/  LDG.E.CONSTANT R27, desc[UR6][R4.64+0xc00] ;  /* 0x000c0006041b7981 */ /* 0x000f22000c1e9900 */
[----:B------:R-:W-:-:S05]  /*0580*/  VIADD R11, R11, 0x1000 ;  /* 0x000010000b0b7836 */ /* 0x000fca0000000000 */
[----:B------:R-:W-:Y:S02]  /*0590*/  ISETP.GE.AND P1, PT, R11, R8, PT ;  /* 0x000000080b00720c */ /* 0x000fe40003f26270 */
[----:B--2--5:R-:W-:-:S04]  /*05a0*/  IADD3 R10, PT, PT, R10, R13, R0 ;  /* 0x0000000d0a0a7210 */ /* 0x024fc80007ffe000 */
[----:B---3--:R-:W-:-:S04]  /*05b0*/  IADD3 R10, PT, PT, R19, R12, R10 ;  /* 0x0000000c130a7210 */ /* 0x008fc80007ffe00a */
[----:B----4-:R-:W-:-:S04]  /*05c0*/  IADD3 R10, PT, PT, R15, R16, R10 ;  /* 0x000000100f0a7210 */ /* 0x010fc80007ffe00a */
[----:B------:R-:W-:-:S04]  /*05d0*/  IADD3 R10, PT, PT, R21, R14, R10 ;  /* 0x0000000e150a7210 */ /* 0x000fc80007ffe00a */
[----:B------:R-:W-:-:S04]  /*05e0*/  IADD3 R10, PT, PT, R17, R18, R10 ;  /* 0x00000012110a7210 */ /* 0x000fc80007ffe00a */
[----:B------:R-:W-:-:S04]  /*05f0*/  IADD3 R10, PT, PT, R24, R23, R10 ;  /* 0x00000017180a7210 */ /* 0x000fc80007ffe00a */
[----:B------:R-:W-:-:S04]  /*0600*/  IADD3 R25, PT, PT, R26, R25, R10 ;  /* 0x000000191a197210 */ /* 0x000fc80007ffe00a */
[----:B------:R-:W-:Y:S01]  /*0610*/  IADD3 R0, PT, PT, R27, R22, R25 ;  /* 0x000000161b007210 */ /* 0x000fe20007ffe019 */
[----:B------:R-:W-:Y:S06]  /*0620*/  @!P1 BRA `(.L_x_13) ;  /* 0xfffffffc00749947 */ /* 0x000fec000383ffff */
.L_x_12:
[----:B------:R-:W-:Y:S05]  /*0630*/  BSYNC.RECONVERGENT B2 ;  /* 0x0000000000027941 */ /* 0x000fea0003800200 */
.L_x_11:
[----:B------:R-:W-:Y:S01]  /*0640*/  IMAD.IADD R2, R20, 0x1, -R11 ;  /* 0x0000000114027824 */ /* 0x000fe200078e0a0b */
[----:B------:R-:W-:Y:S04]  /*0650*/  BSSY.RECONVERGENT B2, `(.L_x_14) ;  /* 0x0000015000027945 */ /* 0x000fe80003800200 */
[----:B------:R-:W-:-:S13]  /*0660*/  ISETP.GT.AND P1, PT, R2, 0x400, PT ;  /* 0x000004000200780c */ /* 0x000fda0003f24270 */
[----:B------:R-:W-:Y:S05]  /*0670*/  @!P1 BRA `(.L_x_15) ;  /* 0x0000000000489947 */ /* 0x000fea0003800000 */
[----:B------:R-:W0:Y:S01]  /*0680*/  LDC.64 R4, c[0x0][0x380] ;  /* 0x0000e000ff047b82 */ /* 0x000e220000000a00 */
[C---:B------:R-:W-:Y:S02]  /*0690*/  VIADD R13, R11.reuse, 0x400 ;  /* 0x000004000b0d7836 */ /* 0x040fe40000000000 */
[----:B0-----:R-:W-:-:S05]  /*06a0*/  IMAD.WIDE R2, R11, 0x4, R4 ;  /* 0x000000040b027825 */ /* 0x001fca00078e0204 */
[----:B------:R-:W2:Y:S01]  /*06b0*/  LDG.E.CONSTANT R7, desc[UR6][R2.64] ;  /* 0x0000000602077981 */ /* 0x000ea2000c1e9900 */
[----:B------:R-:W-:-:S03]  /*06c0*/  IMAD.WIDE R4, R13, 0x4, R4 ;  /* 0x000000040d047825 */ /* 0x000fc600078e0204 */
[----:B------:R-:W2:Y:S04]  /*06d0*/  LDG.E.CONSTANT R6, desc[UR6][R2.64+0x400] ;  /* 0x0004000602067981 */ /* 0x000ea8000c1e9900 */
[----:B------:R-:W3:Y:S04]  /*06e0*/  LDG.E.CONSTANT R13, desc[UR6][R2.64+0x800] ;  /* 0x00080006020d7981 */ /* 0x000ee8000c1e9900 */
[----:B------:R-:W3:Y:S04]  /*06f0*/  LDG.E.CONSTANT R8, desc[UR6][R2.64+0xc00] ;  /* 0x000c000602087981 */ /* 0x000ee8000c1e9900 */
[----:B------:R-:W4:Y:S04]  /*0700*/  LDG.E.CONSTANT R15, desc[UR6][R4.64] ;  /* 0x00000006040f7981 */ /* 0x000f28000c1e9900 */
[----:B------:R-:W4:Y:S04]  /*0710*/  LDG.E.CONSTANT R10, desc[UR6][R4.64+0x400] ;  /* 0x00040006040a7981 */ /* 0x000f28000c1e9900 */
[----:B------:R-:W4:Y:S04]  /*0720*/  LDG.E.CONSTANT R17, desc[UR6][R4.64+0x800] ;  /* 0x0008000604117981 */ /* 0x000f28000c1e9900 */
[----:B------:R-:W4:Y:S01]  /*0730*/  LDG.E.CONSTANT R12, desc[UR6][R4.64+0xc00] ;  /* 0x000c0006040c7981 */ /* 0x000f22000c1e9900 */
[----:B------:R-:W-:Y:S01]  /*0740*/  PLOP3.LUT P0, PT, PT, PT, PT, 0x8, 0x80 ;  /* 0x000000000080781c */ /* 0x000fe20003f0e170 */
[----:B------:R-:W-:Y:S01]  /*0750*/  VIADD R11, R11, 0x800 ;  /* 0x000008000b0b7836 */ /* 0x000fe20000000000 */
[----:B--2--5:R-:W-:-:S04]  /*0760*/  IADD3 R6, PT, PT, R6, R7, R0 ;  /* 0x0000000706067210 */ /* 0x024fc80007ffe000 */
[----:B---3--:R-:W-:-:S04]  /*0770*/  IADD3 R6, PT, PT, R8, R13, R6 ;  /* 0x0000000d08067210 */ /* 0x008fc80007ffe006 */
[----:B----4-:R-:W-:-:S04]  /*0780*/  IADD3 R6, PT, PT, R10, R15, R6 ;  /* 0x0000000f0a067210 */ /* 0x010fc80007ffe006 */
[----:B------:R-:W-:-:S07]  /*0790*/  IADD3 R0, PT, PT, R12, R17, R6 ;  /* 0x000000110c007210 */ /* 0x000fce0007ffe006 */
.L_x_15:
[----:B------:R-:W-:Y:S05]  /*07a0*/  BSYNC.RECONVERGENT B2 ;  /* 0x0000000000027941 */ /* 0x000fea0003800200 */
.L_x_14:
[----:B------:R-:W-:-:S13]  /*07b0*/  ISETP.LT.OR P0, PT, R11, R20, P0 ;  /* 0x000000140b00720c */ /* 0x000fda0000701670 */
[----:B------:R-:W-:Y:S05]  /*07c0*/  @!P0 BRA `(.L_x_7) ;  /* 0x0000000000208947 */ /* 0x000fea0003800000 */
[----:B------:R-:W0:Y:S02]  /*07d0*/  LDC.64 R2, c[0x0][0x380] ;  /* 0x0000e000ff027b82 */ /* 0x000e240000000a00 */
[----:B0-----:R-:W-:-:S05]  /*07e0*/  IMAD.WIDE R2, R11, 0x4, R2 ;  /* 0x000000040b027825 */ /* 0x001fca00078e0202 */
[----:B------:R-:W2:Y:S04]  /*07f0*/  LDG.E.CONSTANT R5, desc[UR6][R2.64] ;  /* 0x0000000602057981 */ /* 0x000ea8000c1e9900 */
[----:B------:R-:W2:Y:S04]  /*0800*/  LDG.E.CONSTANT R4, desc[UR6][R2.64+0x400] ;  /* 0x0004000602047981 */ /* 0x000ea8000c1e9900 */
[----:B------:R-:W3:Y:S04]  /*0810*/  LDG.E.CONSTANT R7, desc[UR6][R2.64+0x800] ;  /* 0x0008000602077981 */ /* 0x000ee8000c1e9900 */
[----:B------:R-:W3:Y:S01]  /*0820*/  LDG.E.CONSTANT R6, desc[UR6][R2.64+0xc00] ;  /* 0x000c000602067981 */ /* 0x000ee2000c1e9900 */
[----:B--2--5:R-:W-:-:S04]  /*0830*/  IADD3 R0, PT, PT, R4, R5, R0 ;  /* 0x0000000504007210 */ /* 0x024fc80007ffe000 */
[----:B---3--:R-:W-:-:S07]  /*0840*/  IADD3 R0, PT, PT, R6, R7, R0 ;  /* 0x0000000706007210 */ /* 0x008fce0007ffe000 */
.L_x_7:
[----:B------:R-:W-:Y:S05]  /*0850*/  BSYNC.RECONVERGENT B1 ;  /* 0x0000000000017941 */ /* 0x000fea0003800200 */
.L_x_6:
[----:B------:R-:W-:-:S13]  /*0860*/  ISETP.GE.AND P0, PT, R20, 0x100, PT ;  /* 0x000001001400780c */ /* 0x000fda0003f06270 */
[----:B------:R-:W-:Y:S05]  /*0870*/  @!P0 BRA `(.L_x_16) ;  /* 0x0000000000ac8947 */ /* 0x000fea0003800000 */
[----:B------:R-:W1:Y:S01]  /*0880*/  S2R R6, SR_LANEID ;  /* 0x0000000000067919 */ /* 0x000e620000000000 */
[----:B0----5:R-:W0:Y:S01]  /*0890*/  SHFL.DOWN PT, R2, R0, 0x1, 0x1f ;  /* 0x08201f0000027f89 */ /* 0x021e2200000e0000 */
[C---:B-1----:R-:W-:Y:S02]  /*08a0*/  ISETP.GT.AND P0, PT, R6.reuse, 0x1e, PT ;  /* 0x0000001e0600780c */ /* 0x042fe40003f04270 */
[----:B------:R-:W-:Y:S02]  /*08b0*/  ISETP.NE.AND P1, PT, R6, RZ, PT ;  /* 0x000000ff0600720c */ /* 0x000fe40003f25270 */
[----:B0-----:R-:W-:Y:S02]  /*08c0*/  SEL R3, R2, RZ, !P0 ;  /* 0x000000ff02037207 */ /* 0x001fe40004000000 */
[----:B------:R-:W-:-:S03]  /*08d0*/  ISETP.GT.AND P0, PT, R6, 0x1d, PT ;  /* 0x0000001d0600780c */ /* 0x000fc60003f04270 */
[----:B------:R-:W-:-:S05]  /*08e0*/  IMAD.IADD R3, R3, 0x1, R0 ;  /* 0x0000000103037824 */ /* 0x000fca00078e0200 */
[----:B------:R-:W0:Y:S01]  /*08f0*/  SHFL.DOWN PT, R2, R3, 0x2, 0x1f ;  /* 0x08401f0003027f89 */ /* 0x000e2200000e0000 */
[----:B------:R-:W1:Y:S01]  /*0900*/  @!P1 S2R R7, SR_CgaCtaId ;  /* 0x0000000000079919 */ /* 0x000e620000008800 */
[----:B0-----:R-:W-:Y:S02]  /*0910*/  SEL R2, R2, RZ, !P0 ;  /* 0x000000ff02027207 */ /* 0x001fe40004000000 */
[----:B------:R-:W-:-:S03]  /*0920*/  ISETP.GT.AND P0, PT, R6, 0x1b, PT ;  /* 0x0000001b0600780c */ /* 0x000fc60003f04270 */
[----:B------:R-:W-:-:S05]  /*0930*/  IMAD.IADD R2, R3, 0x1, R2 ;  /* 0x0000000103027824 */ /* 0x000fca00078e0202 */
[----:B------:R-:W0:Y:S02]  /*0940*/  SHFL.DOWN PT, R4, R2, 0x4, 0x1f ;  /* 0x08801f0002047f89 */ /* 0x000e2400000e0000 */
[----:B0-----:R-:W-:Y:S02]  /*0950*/  SEL R5, R4, RZ, !P0 ;  /* 0x000000ff04057207 */ /* 0x001fe40004000000 */
[----:B------:R-:W-:Y:S02]  /*0960*/  ISETP.GT.AND P0, PT, R6, 0x17, PT ;  /* 0x000000170600780c */ /* 0x000fe40003f04270 */
[----:B------:R-:W-:Y:S01]  /*0970*/  @!P1 MOV R4, 0x400 ;  /* 0x0000040000049802 */ /* 0x000fe20000000f00 */
[----:B------:R-:W-:Y:S01]  /*0980*/  IMAD.IADD R5, R2, 0x1, R5 ;  /* 0x0000000102057824 */ /* 0x000fe200078e0205 */
[----:B------:R-:W-:Y:S02]  /*0990*/  @!P1 SHF.R.U32.HI R2, RZ, 0x3, R9 ;  /* 0x00000003ff029819 */ /* 0x000fe40000011609 */
[----:B-1----:R-:W-:-:S02]  /*09a0*/  @!P1 LEA R7, R7, R4, 0x18 ;  /* 0x0000000407079211 */ /* 0x002fc400078ec0ff */
[----:B------:R-:W0:Y:S01]  /*09b0*/  SHFL.DOWN PT, R0, R5, 0x8, 0x1f ;  /* 0x09001f0005007f89 */ /* 0x000e2200000e0000 */
[----:B------:R-:W-:-:S05]  /*09c0*/  @!P1 LOP3.LUT R2, R2, 0x7c, RZ, 0xc0, !PT ;  /* 0x0000007c02029812 */ /* 0x000fca00078ec0ff */
[----:B------:R-:W-:Y:S01]  /*09d0*/  @!P1 IMAD.IADD R2, R2, 0x1, R7 ;  /* 0x0000000102029824 */ /* 0x000fe200078e0207 */
[----:B0-----:R-:W-:Y:S02]  /*09e0*/  SEL R0, R0, RZ, !P0 ;  /* 0x000000ff00007207 */ /* 0x001fe40004000000 */
[----:B------:R-:W-:-:S03]  /*09f0*/  ISETP.GT.AND P0, PT, R6, 0xf, PT ;  /* 0x0000000f0600780c */ /* 0x000fc60003f04270 */
[----:B------:R-:W-:-:S05]  /*0a00*/  IMAD.IADD R0, R5, 0x1, R0 ;  /* 0x0000000105007824 */ /* 0x000fca00078e0200 */
[----:B------:R-:W0:Y:S02]  /*0a10*/  SHFL.DOWN PT, R3, R0, 0x10, 0x1f ;  /* 0x0a001f0000037f89 */ /* 0x000e2400000e0000 */
[----:B0-----:R-:W-:Y:S02]  /*0a20*/  SEL R3, R3, RZ, !P0 ;  /* 0x000000ff03037207 */ /* 0x001fe40004000000 */
[----:B------:R-:W-:-:S03]  /*0a30*/  ISETP.NE.AND P0, PT, R9, RZ, PT ;  /* 0x000000ff0900720c */ /* 0x000fc60003f05270 */
[----:B------:R-:W-:-:S05]  /*0a40*/  IMAD.IADD R3, R0, 0x1, R3 ;  /* 0x0000000100037824 */ /* 0x000fca00078e0203 */
[----:B------:R0:W-:Y:S01]  /*0a50*/  @!P1 STS [R2+0x8], R3 ;  /* 0x0000080302009388 */ /* 0x0001e20000000800 */
[----:B------:R-:W-:Y:S06]  /*0a60*/  BAR.SYNC.DEFER_BLOCKING 0x0 ;  /* 0x0000000000007b1d */ /* 0x000fec0000010000 */
[----:B------:R-:W-:Y:S05]  /*0a70*/  @P0 BRA `(.L_x_17) ;  /* 0x0000002c00ac0947 */ /* 0x000fea0003800000 */
[----:B------:R-:W1:Y:S01]  /*0a80*/  S2UR UR5, SR_CgaCtaId ;  /* 0x00000000000579c3 */ /* 0x000e620000008800 */
[----:B------:R-:W-:Y:S02]  /*0a90*/  UMOV UR4, 0x400 ;  /* 0x0000040000047882 */ /* 0x000fe40000000000 */
[----:B-1----:R-:W-:-:S09]  /*0aa0*/  ULEA UR4, UR5, UR4, 0x18 ;  /* 0x0000000405047291 */ /* 0x002fd2000f8ec0ff */
[----:B------:R-:W-:Y:S04]  /*0ab0*/  LDS R0, [UR4+0xc] ;  /* 0x00000c04ff007984 */ /* 0x000fe80008000800 */
[----:B------:R-:W1:Y:S04]  /*0ac0*/  LDS.128 R4, [UR4+0x10] ;  /* 0x00001004ff047984 */ /* 0x000e680008000c00 */
[----:B------:R-:W2:Y:S01]  /*0ad0*/  LDS.64 R8, [UR4+0x20] ;  /* 0x00002004ff087984 */ /* 0x000ea20008000a00 */
[----:B-1----:R-:W-:-:S04]  /*0ae0*/  IADD3 R0, PT, PT, R4, R0, R3 ;  /* 0x0000000004007210 */ /* 0x002fc80007ffe003 */
[----:B------:R-:W-:-:S04]  /*0af0*/  IADD3 R0, PT, PT, R6, R0, R5 ;  /* 0x0000000006007210 */ /* 0x000fc80007ffe005 */
[----:B--2---:R-:W-:-:S05]  /*0b00*/  IADD3 R0, PT, PT, R8, R0, R7 ;  /* 0x0000000008007210 */ /* 0x004fca0007ffe007 */
[----:B0-----:R-:W-:Y:S01]  /*0b10*/  IMAD.IADD R3, R0, 0x1, R9 ;  /* 0x0000000100037824 */ /* 0x001fe200078e0209 */
[----:B------:R-:W-:Y:S06]  /*0b20*/  BRA `(.L_x_17) ;  /* 0x0000002c00807947 */ /* 0x000fec0003800000 */
.L_x_16:
[----:B0-----:R-:W-:Y:S01]  /*0b30*/  LOP3.LUT R2, R9, 0x3e0, RZ, 0xc0, !PT ;  /* 0x000003e009027812 */ /* 0x001fe200078ec0ff */
[----:B------:R-:W0:Y:S03]  /*0b40*/  S2R R8, SR_LANEID ;  /* 0x0000000000087919 */ /* 0x000e260000000000 */
[----:B------:R-:W-:Y:S01]  /*0b50*/  LOP3.LUT R5, RZ, R2, RZ, 0x33, !PT ;  /* 0x00000002ff057212 */ /* 0x000fe200078e33ff */
[----:B------:R-:W-:-:S04]  /*0b60*/  VIADD R3, R2, 0x20 ;  /* 0x0000002002037836 */ /* 0x000fc80000000000 */
[----:B------:R-:W-:Y:S01]  /*0b70*/  IMAD.IADD R5, R5, 0x1, R20 ;  /* 0x0000000105057824 */ /* 0x000fe200078e0214 */
[----:B------:R-:W-:-:S04]  /*0b80*/  ISETP.GT.AND P0, PT, R3, R20, PT ;  /* 0x000000140300720c */ /* 0x000fc80003f04270 */
[----:B------:R-:W-:-:S05]  /*0b90*/  SEL R5, R5, 0x1f, P0 ;  /* 0x0000001f05057807 */ /* 0x000fca0000000000 */
[----:B-----5:R-:W1:Y:S01]  /*0ba0*/  SHFL.DOWN PT, R2, R0, 0x1, R5 ;  /* 0x0820000000027989 */ /* 0x020e6200000e0005 */
[CC--:B0-----:R-:W-:Y:S01]  /*0bb0*/  ISETP.GE.AND P0, PT, R8.reuse, R5.reuse, PT ;  /* 0x000000050800720c */ /* 0x0c1fe20003f06270 */
[C---:B------:R-:W-:Y:S01]  /*0bc0*/  VIADD R4, R8.reuse, 0x2 ;  /* 0x0000000208047836 */ /* 0x040fe20000000000 */
[C---:B------:R-:W-:Y:S01]  /*0bd0*/  ISETP.NE.AND P1, PT, R8.reuse, RZ, PT ;  /* 0x000000ff0800720c */ /* 0x040fe20003f25270 */
[----:B------:R-:W-:Y:S01]  /*0be0*/  VIADD R6, R8, 0x4 ;  /* 0x0000000408067836 */ /* 0x000fe20000000000 */
[----:B-1----:R-:W-:Y:S02]  /*0bf0*/  SEL R3, R2, RZ, !P0 ;  /* 0x000000ff02037207 */ /* 0x002fe40004000000 */
[----:B------:R-:W-:-:S03]  /*0c00*/  ISETP.GT.AND P0, PT, R4, R5, PT ;  /* 0x000000050400720c */ /* 0x000fc60003f04270 */
[----:B------:R-:W-:-:S06]  /*0c10*/  IMAD.IADD R2, R3, 0x1, R0 ;  /* 0x0000000103027824 */ /* 0x000fcc00078e0200 */
[----:B------:R-:W0:Y:S01]  /*0c20*/  @!P1 S2R R10, SR_CgaCtaId ;  /* 0x00000000000a9919 */ /* 0x000e220000008800 */
[----:B------:R-:W-:Y:S01]  /*0c30*/  @!P1 MOV R7, 0x400 ;  /* 0x0000040000079802 */ /* 0x000fe20000000f00 */
[----:B------:R-:W1:Y:S02]  /*0c40*/  SHFL.DOWN PT, R3, R2, 0x2, R5 ;  /* 0x0840000002037989 */ /* 0x000e6400000e0005 */
[----:B-1----:R-:W-:Y:S02]  /*0c50*/  SEL R3, R3, RZ, !P0 ;  /* 0x000000ff03037207 */ /* 0x002fe40004000000 */
[----:B------:R-:W-:Y:S02]  /*0c60*/  ISETP.GT.AND P0, PT, R6, R5, PT ;  /* 0x000000050600720c */ /* 0x000fe40003f04270 */
[----:B------:R-:W-:Y:S01]  /*0c70*/  @!P1 SHF.R.U32.HI R6, RZ, 0x3, R9 ;  /* 0x00000003ff069819 */ /* 0x000fe20000011609 */
[----:B------:R-:W-:Y:S01]  /*0c80*/  IMAD.IADD R4, R2, 0x1, R3 ;  /* 0x0000000102047824 */ /* 0x000fe200078e0203 */
[----:B0-----:R-:W-:Y:S01]  /*0c90*/  @!P1 LEA R7, R10, R7, 0x18 ;  /* 0x000000070a079211 */ /* 0x001fe200078ec0ff */
[----:B------:R-:W-:Y:S01]  /*0ca0*/  VIADD R2, R8, 0x8 ;  /* 0x0000000808027836 */ /* 0x000fe20000000000 */
[----:B------:R-:W-:-:S02]  /*0cb0*/  @!P1 LOP3.LUT R6, R6, 0x7c, RZ, 0xc0, !PT ;  /* 0x0000007c06069812 */ /* 0x000fc400078ec0ff */
[----:B------:R-:W0:Y:S03]  /*0cc0*/  SHFL.DOWN PT, R3, R4, 0x4, R5 ;  /* 0x0880000004037989 */ /* 0x000e2600000e0005 */
[----:B------:R-:W-:Y:S01]  /*0cd0*/  @!P1 IMAD.IADD R6, R6, 0x1, R7 ;  /* 0x0000000106069824 */ /* 0x000fe200078e0207 */
[----:B0-----:R-:W-:Y:S02]  /*0ce0*/  SEL R3, R3, RZ, !P0 ;  /* 0x000000ff03037207 */ /* 0x001fe40004000000 */
[----:B------:R-:W-:-:S03]  /*0cf0*/  ISETP.GT.AND P0, PT, R2, R5, PT ;  /* 0x000000050200720c */ /* 0x000fc60003f04270 */
[----:B------:R-:W-:Y:S02]  /*0d00*/  IMAD.IADD R0, R4, 0x1, R3 ;  /* 0x0000000104007824 */ /* 0x000fe400078e0203 */
[----:B------:R-:W-:-:S03]  /*0d10*/  VIADD R4, R8, 0x10 ;  /* 0x0000001008047836 */ /* 0x000fc60000000000 */
[----:B------:R-:W0:Y:S02]  /*0d20*/  SHFL.DOWN PT, R3, R0, 0x8, R5 ;  /* 0x0900000000037989 */ /* 0x000e2400000e0005 */
[----:B0-----:R-:W-:Y:S02]  /*0d30*/  SEL R3, R3, RZ, !P0 ;  /* 0x000000ff03037207 */ /* 0x001fe40004000000 */
[----:B------:R-:W-:-:S03]  /*0d40*/  ISETP.GT.AND P0, PT, R4, R5, PT ;  /* 0x000000050400720c */ /* 0x000fc60003f04270 */
[----:B------:R-:W-:-:S05]  /*0d50*/  IMAD.IADD R2, R0, 0x1, R3 ;  /* 0x0000000100027824 */ /* 0x000fca00078e0203 */
[----:B------:R-:W0:Y:S02]  /*0d60*/  SHFL.DOWN PT, R3, R2, 0x10, R5 ;  /* 0x0a00000002037989 */ /* 0x000e2400000e0005 */
[----:B0-----:R-:W-:Y:S02]  /*0d70*/  SEL R3, R3, RZ, !P0 ;  /* 0x000000ff03037207 */ /* 0x001fe40004000000 */
[----:B------:R-:W-:-:S03]  /*0d80*/  ISETP.NE.AND P0, PT, R9, RZ, PT ;  /* 0x000000ff0900720c */ /* 0x000fc60003f05270 */
[----:B------:R-:W-:-:S05]  /*0d90*/  IMAD.IADD R3, R2, 0x1, R3 ;  /* 0x0000000102037824 */ /* 0x000fca00078e0203 */
[----:B------:R4:W-:Y:S01]  /*0da0*/  @!P1 STS [R6+0x8], R3 ;  /* 0x0000080306009388 */ /* 0x0009e20000000800 */
[----:B------:R-:W-:Y:S06]  /*0db0*/  BAR.SYNC.DEFER_BLOCKING 0x0 ;  /* 0x0000000000007b1d */ /* 0x000fec0000010000 */
[----:B------:R-:W-:Y:S05]  /*0dc0*/  @P0 BRA `(.L_x_17) ;  /* 0x0000002800d80947 */ /* 0x000fea0003800000 */
[----:B------:R-:W0:Y:S01]  /*0dd0*/  S2UR UR5, SR_CgaCtaId ;  /* 0x00000000000579c3 */ /* 0x000e220000008800 */
[----:B------:R-:W-:Y:S01]  /*0de0*/  UMOV UR4, 0x400 ;  /* 0x0000040000047882 */ /* 0x000fe20000000000 */
[C---:B------:R-:W-:Y:S02]  /*0df0*/  ISETP.GT.AND P2, PT, R20.reuse, 0x40, PT ;  /* 0x000000401400780c */ /* 0x040fe40003f44270 */
[C---:B------:R-:W-:Y:S02]  /*0e00*/  ISETP.GT.AND P1, PT, R20.reuse, 0x20, PT ;  /* 0x000000201400780c */ /* 0x040fe40003f24270 */
[----:B------:R-:W-:Y:S01]  /*0e10*/  ISETP.GT.AND P3, PT, R20, 0x80, PT ;  /* 0x000000801400780c */ /* 0x000fe20003f64270 */
[----:B0-----:R-:W-:-:S09]  /*0e20*/  ULEA UR4, UR5, UR4, 0x18 ;  /* 0x0000000405047291 */ /* 0x001fd2000f8ec0ff */
[----:B----4-:R-:W0:Y:S04]  /*0e30*/  LDS.128 R4, [UR4+0x10] ;  /* 0x00001004ff047984 */ /* 0x010e280008000c00 */
[----:B------:R-:W1:Y:S04]  /*0e40*/  LDS R0, [UR4+0xc] ;  /* 0x00000c04ff007984 */ /* 0x000e680008000800 */
[----:B------:R-:W2:Y:S01]  /*0e50*/  LDS.64 R8, [UR4+0x20] ;  /* 0x00002004ff087984 */ /* 0x000ea20008000a00 */
[----:B0-----:R-:W-:Y:S02]  /*0e60*/  SEL R4, R4, RZ, P2 ;  /* 0x000000ff04047207 */ /* 0x001fe40001000000 */
[----:B------:R-:W-:-:S02]  /*0e70*/  ISETP.GT.AND P2, PT, R20, 0x60, PT ;  /* 0x000000601400780c */ /* 0x000fc40003f44270 */
[----:B-1----:R-:W-:Y:S02]  /*0e80*/  SEL R0, R0, RZ, P1 ;  /* 0x000000ff00007207 */ /* 0x002fe40000800000 */
[----:B------:R-:W-:Y:S02]  /*0e90*/  SEL R5, R5, RZ, P2 ;  /* 0x000000ff05057207 */ /* 0x000fe40001000000 */
[----:B------:R-:W-:Y:S02]  /*0ea0*/  IADD3 R0, PT, PT, R4, R0, R3 ;  /* 0x0000000004007210 */ /* 0x000fe40007ffe003 */
[----:B------:R-:W-:Y:S02]  /*0eb0*/  ISETP.GT.AND P1, PT, R20, 0xa0, PT ;  /* 0x000000a01400780c */ /* 0x000fe40003f24270 */
[----:B------:R-:W-:Y:S02]  /*0ec0*/  SEL R6, R6, RZ, P3 ;  /* 0x000000ff06067207 */ /* 0x000fe40001800000 */
[----:B------:R-:W-:-:S02]  /*0ed0*/  ISETP.GT.AND P2, PT, R20, 0xc0, PT ;  /* 0x000000c01400780c */ /* 0x000fc40003f44270 */
[----:B------:R-:W-:Y:S02]  /*0ee0*/  ISETP.GT.AND P3, PT, R20, 0xe0, PT ;  /* 0x000000e01400780c */ /* 0x000fe40003f64270 */
[----:B------:R-:W-:Y:S02]  /*0ef0*/  SEL R7, R7, RZ, P1 ;  /* 0x000000ff07077207 */ /* 0x000fe40000800000 */
[----:B------:R-:W-:Y:S02]  /*0f00*/  IADD3 R0, PT, PT, R6, R0, R5 ;  /* 0x0000000006007210 */ /* 0x000fe40007ffe005 */
[----:B--2---:R-:W-:Y:S02]  /*0f10*/  SEL R8, R8, RZ, P2 ;  /* 0x000000ff08087207 */ /* 0x004fe40001000000 */
[----:B------:R-:W-:Y:S02]  /*0f20*/  SEL R9, R9, RZ, P3 ;  /* 0x000000ff09097207 */ /* 0x000fe40001800000 */
[----:B------:R-:W-:-:S05]  /*0f30*/  IADD3 R0, PT, PT, R8, R0, R7 ;  /* 0x0000000008007210 */ /* 0x000fca0007ffe007 */
[----:B------:R-:W-:Y:S01]  /*0f40*/  IMAD.IADD R3, R0, 0x1, R9 ;  /* 0x0000000100037824 */ /* 0x000fe200078e0209 */
[----:B------:R-:W-:Y:S06]  /*0f50*/  BRA `(.L_x_17) ;  /* 0x0000002800747947 */ /* 0x000fec0003800000 */
.L_x_3:
[----:B------:R-:W0:Y:S01]  /*0f60*/  S2R R0, SR_TID.X ;  /* 0x0000000000007919 */ /* 0x000e220000002100 */
[----:B------:R-:W1:Y:S01]  /*0f70*/  LDC.64 R2, c[0x0][0x380] ;  /* 0x0000e000ff027b82 */ /* 0x000e620000000a00 */
[----:B0-----:R-:W-:-:S04]  /*0f80*/  IMAD.SHL.U32 R5, R0, 0x4, RZ ;  /* 0x0000000400057824 */ /* 0x001fc800078e00ff */
[----:B-1----:R-:W-:-:S05]  /*0f90*/  IMAD.WIDE.U32 R2, R5, 0x4, R2 ;  /* 0x0000000405027825 */ /* 0x002fca00078e0002 */
[----:B------:R-:W2:Y:S04]  /*0fa0*/  LDG.E.128.CONSTANT R4, desc[UR6][R2.64] ;  /* 0x0000000602047981 */ /* 0x000ea8000c1e9d00 */
[----:B------:R-:W3:Y:S04]  /*0fb0*/  LDG.E.128.CONSTANT R8, desc[UR6][R2.64+0x1000] ;  /* 0x0010000602087981 */ /* 0x000ee8000c1e9d00 */
[----:B------:R-:W4:Y:S04]  /*0fc0*/  LDG.E.128.CONSTANT R12, desc[UR6][R2.64+0x2000] ;  /* 0x00200006020c7981 */ /* 0x000f28000c1e9d00 */
[----:B------:R-:W5:Y:S01]  /*0fd0*/  LDG.E.128.CONSTANT R16, desc[UR6][R2.64+0x3000] ;  /* 0x0030000602107981 */ /* 0x000f62000c1e9d00 */
[----:B------:R-:W-:Y:S01]  /*0fe0*/  ISETP.GE.U32.AND P0, PT, R20, 0x2000, PT ;  /* 0x000020001400780c */ /* 0x000fe20003f06070 */
[----:B------:R-:W-:Y:S01]  /*0ff0*/  IMAD.MOV.U32 R23, RZ, RZ, 0x1000 ;  /* 0x00001000ff177424 */ /* 0x000fe200078e00ff */
[----:B--2---:R-:W-:-:S04]  /*1000*/  IADD3 R5, PT, PT, R6, R5, R4 ;  /* 0x0000000506057210 */ /* 0x004fc80007ffe004 */
[----:B---3--:R-:W-:-:S04]  /*1010*/  IADD3 R5, PT, PT, R8, R7, R5 ;  /* 0x0000000708057210 */ /* 0x008fc80007ffe005 */
[----:B------:R-:W-:-:S04]  /*1020*/  IADD3 R5, PT, PT, R10, R9, R5 ;  /* 0x000000090a057210 */ /* 0x000fc80007ffe005 */
[----:B----4-:R-:W-:-:S04]  /*1030*/  IADD3 R5, PT, PT, R12, R11, R5 ;  /* 0x0000000b0c057210 */ /* 0x010fc80007ffe005 */
[----:B------:R-:W-:-:S04]  /*1040*/  IADD3 R5, PT, PT, R14, R13, R5 ;  /* 0x0000000d0e057210 */ /* 0x000fc80007ffe005 */
[----:B-----5:R-:W-:-:S04]  /*1050*/  IADD3 R5, PT, PT, R16, R15, R5 ;  /* 0x0000000f10057210 */ /* 0x020fc80007ffe005 */
[----:B------:R-:W-:-:S05]  /*1060*/  IADD3 R5, PT, PT, R18, R17, R5 ;  /* 0x0000001112057210 */ /* 0x000fca0007ffe005 */
[----:B------:R-:W-:Y:S01]  /*1070*/  IMAD.IADD R21, R19, 0x1, R5 ;  /* 0x0000000113157824 */ /* 0x000fe200078e0205 */
[----:B------:R-:W-:Y:S06]  /*1080*/  @!P0 BRA `(.L_x_18) ;  /* 0x00000000005c8947 */ /* 0x000fec0003800000 */
[----:B------:R-:W0:Y:S01]  /*1090*/  LDC R24, c[0x0][0x390] ;  /* 0x0000e400ff187b82 */ /* 0x000e220000000800 */
[----:B------:R-:W-:Y:S02]  /*10a0*/  VIADD R22, R20, 0xfffff000 ;  /* 0xfffff00014167836 */ /* 0x000fe40000000000 */
[----:B------:R-:W-:-:S07]  /*10b0*/  IMAD.MOV.U32 R23, RZ, RZ, 0x1000 ;  /* 0x00001000ff177424 */ /* 0x000fce00078e00ff */
.L_x_20:
[----:B------:R-:W-:-:S05]  /*10c0*/  IMAD.WIDE R26, R23, 0x4, R2 ;  /* 0x00000004171a7825 */ /* 0x000fca00078e0202 */
[----:B------:R-:W2:Y:S04]  /*10d0*/  LDG.E.128.CONSTANT R12, desc[UR6][R26.64] ;  /* 0x000000061a0c7981 */ /* 0x000ea8000c1e9d00 */
[----:B------:R-:W3:Y:S04]  /*10e0*/  LDG.E.128.CONSTANT R16, desc[UR6][R26.64+0x1000] ;  /* 0x001000061a107981 */ /* 0x000ee8000c1e9d00 */
[----:B------:R-:W4:Y:S04]  /*10f0*/  LDG.E.128.CONSTANT R4, desc[UR6][R26.64+0x2000] ;  /* 0x002000061a047981 */ /* 0x000f28000c1e9d00 */
[----:B------:R-:W5:Y:S01]  /*1100*/  LDG.E.128.CONSTANT R8, desc[UR6][R26.64+0x3000] ;  /* 0x003000061a087981 */ /* 0x000f62000c1e9d00 */
[----:B0-----:R-:W-:Y:S01]  /*1110*/  IMAD.MOV.U32 R20, RZ, RZ, R24 ;  /* 0x000000ffff147224 */ /* 0x001fe200078e0018 */
[----:B--2---:R-:W-:-:S04]  /*1120*/  IADD3 R13, PT, PT, R13, R12, R21 ;  /* 0x0000000c0d0d7210 */ /* 0x004fc80007ffe015 */
[----:B------:R-:W-:-:S04]  /*1130*/  IADD3 R13, PT, PT, R15, R14, R13 ;  /* 0x0000000e0f0d7210 */ /* 0x000fc80007ffe00d */
[----:B---3--:R-:W-:-:S04]  /*1140*/  IADD3 R13, PT, PT, R17, R16, R13 ;  /* 0x00000010110d7210 */ /* 0x008fc80007ffe00d */
[----:B------:R-:W-:-:S04]  /*1150*/  IADD3 R13, PT, PT, R19, R18, R13 ;  /* 0x00000012130d7210 */ /* 0x000fc80007ffe00d */
[----:B----4-:R-:W-:Y:S01]  /*1160*/  IADD3 R13, PT, PT, R5, R4, R13 ;  /* 0x00000004050d7210 */ /* 0x010fe20007ffe00d */
[----:B------:R-:W-:-:S03]  /*1170*/  IMAD.IADD R4, R20, 0x1, -R23 ;  /* 0x0000000114047824 */ /* 0x000fc600078e0a17 */
[----:B------:R-:W-:Y:S02]  /*1180*/  IADD3 R13, PT, PT, R7, R6, R13 ;  /* 0x00000006070d7210 */ /* 0x000fe40007ffe00d */
[----:B------:R-:W-:Y:S02]  /*1190*/  ISETP.GE.AND P0, PT, R4, 0x1000, PT ;  /* 0x000010000400780c */ /* 0x000fe40003f06270 */
[----:B-----5:R-:W-:-:S04]  /*11a0*/  IADD3 R13, PT, PT, R9, R8, R13 ;  /* 0x00000008090d7210 */ /* 0x020fc80007ffe00d */
[----:B------:R-:W-:-:S07]  /*11b0*/  IADD3 R21, PT, PT, R11, R10, R13 ;  /* 0x0000000a0b157210 */ /* 0x000fce0007ffe00d */
[----:B------:R-:W-:Y:S05]  /*11c0*/  @!P0 BRA `(.L_x_19) ;  /* 0x0000000400fc8947 */ /* 0x000fea0003800000 */
[----:B------:R-:W-:-:S05]  /*11d0*/  VIADD R23, R23, 0x1000 ;  /* 0x0000100017177836 */ /* 0x000fca0000000000 */
[----:B------:R-:W-:-:S13]  /*11e0*/  ISETP.GT.AND P0, PT, R23, R22, PT ;  /* 0x000000161700720c */ /* 0x000fda0003f04270 */
[----:B------:R-:W-:Y:S05]  /*11f0*/  @!P0 BRA `(.L_x_20) ;  /* 0xfffffffc00b08947 */ /* 0x000fea000383ffff */
.L_x_18:
[----:B------:R-:W-:-:S13]  /*1200*/  ISETP.GE.AND P0, PT, R23, R20, PT ;  /* 0x000000141700720c */ /* 0x000fda0003f06270 */
[----:B------:R-:W-:Y:S05]  /*1210*/  @P0 BRA `(.L_x_19) ;  /* 0x0000000400e80947 */ /* 0x000fea0003800000 */
[----:B------:R-:W-:Y:S01]  /*1220*/  IMAD.IADD R9, R20, 0x1, -R23 ;  /* 0x0000000114097824 */ /* 0x000fe200078e0a17 */
[----:B------:R-:W-:Y:S04]  /*1230*/  BSSY.RECONVERGENT B1, `(.L_x_19) ;  /* 0x0000078000017945 */ /* 0x000fe80003800200 */
[----:B------:R-:W-:-:S13]  /*1240*/  ISETP.GE.AND P0, PT, R0, R9, PT ;  /* 0x000000090000720c */ /* 0x000fda0003f06270 */
[----:B------:R-:W-:Y:S05]  /*1250*/  @P0 BRA `(.L_x_21) ;  /* 0x0000000400d40947 */ /* 0x000fea0003800000 */
[----:B------:R-:W-:Y:S01]  /*1260*/  LOP3.LUT R2, RZ, R0, RZ, 0x33, !PT ;  /* 0x00000000ff027212 */ /* 0x000fe200078e33ff */
[----:B------:R-:W-:Y:S01]  /*1270*/  BSSY.RECONVERGENT B2, `(.L_x_22) ;  /* 0x0000015000027945 */ /* 0x000fe20003800200 */
[----:B------:R-:W-:Y:S02]  /*1280*/  IMAD.MOV.U32 R8, RZ, RZ, R0 ;  /* 0x000000ffff087224 */ /* 0x000fe400078e0000 */
[----:B------:R-:W-:-:S04]  /*1290*/  IADD3 R2, PT, PT, -R23, R20, R2 ;  /* 0x0000001417027210 */ /* 0x000fc80007ffe102 */
[C---:B------:R-:W-:Y:S02]  /*12a0*/  LOP3.LUT R3, R2.reuse, 0x300, RZ, 0xc0, !PT ;  /* 0x0000030002037812 */ /* 0x040fe400078ec0ff */
[----:B------:R-:W-:Y:S02]  /*12b0*/  ISETP.GE.U32.AND P1, PT, R2, 0x300, PT ;  /* 0x000003000200780c */ /* 0x000fe40003f26070 */
[----:B------:R-:W-:-:S13]  /*12c0*/  ISETP.NE.AND P0, PT, R3, 0x300, PT ;  /* 0x000003000300780c */ /* 0x000fda0003f05270 */
[----:B------:R-:W-:Y:S05]  /*12d0*/  @!P0 BRA `(.L_x_23) ;  /* 0x0000000000388947 */ /* 0x000fea0003800000 */
[----:B------:R-:W0:Y:S01]  /*12e0*/  LDC.64 R4, c[0x0][0x380] ;  /* 0x0000e000ff047b82 */ /* 0x000e220000000a00 */
[----:B------:R-:W-:Y:S01]  /*12f0*/  LEA.HI R2, R2, 0x1, RZ, 0x18 ;  /* 0x0000000102027811 */ /* 0x000fe200078fc0ff */
[----:B------:R-:W-:Y:S02]  /*1300*/  IMAD.IADD R7, R0, 0x1, R23 ;  /* 0x0000000100077824 */ /* 0x000fe400078e0217 */
[----:B------:R-:W-:Y:S01]  /*1310*/  IMAD.MOV.U32 R8, RZ, RZ, R0 ;  /* 0x000000ffff087224 */ /* 0x000fe200078e0000 */
[----:B------:R-:W-:-:S05]  /*1320*/  LOP3.LUT R2, R2, 0x3, RZ, 0xc0, !PT ;  /* 0x0000000302027812 */ /* 0x000fca00078ec0ff */
[----:B------:R-:W-:-:S07]  /*1330*/  IMAD.MOV R6, RZ, RZ, -R2 ;  /* 0x000000ffff067224 */ /* 0x000fce00078e0a02 */
.L_x_24:
[----:B0-----:R-:W-:-:S06]  /*1340*/  IMAD.WIDE.U32 R2, R7, 0x4, R4 ;  /* 0x0000000407027825 */ /* 0x001fcc00078e0004 */
[----:B------:R-:W2:Y:S01]  /*1350*/  LDG.E.CONSTANT R2, desc[UR6][R2.64] ;  /* 0x0000000602027981 */ /* 0x000ea2000c1e9900 */
[----:B------:R-:W-:Y:S02]  /*1360*/  VIADD R6, R6, 0x1 ;  /* 0x0000000106067836 */ /* 0x000fe40000000000 */
[----:B------:R-:W-:Y:S02]  /*1370*/  VIADD R8, R8, 0x100 ;  /* 0x0000010008087836 */ /* 0x000fe40000000000 */
[----:B------:R-:W-:Y:S01]  /*1380*/  VIADD R7, R7, 0x100 ;  /* 0x0000010007077836 */ /* 0x000fe20000000000 */
[----:B------:R-:W-:Y:S01]  /*1390*/  ISETP.NE.AND P0, PT, R6, RZ, PT ;  /* 0x000000ff0600720c */ /* 0x000fe20003f05270 */
[----:B--2---:R-:W-:-:S12]  /*13a0*/  IMAD.IADD R21, R2, 0x1, R21 ;  /* 0x0000000102157824 */ /* 0x004fd800078e0215 */
[----:B------:R-:W-:Y:S05]  /*13b0*/  @P0 BRA `(.L_x_24) ;  /* 0xfffffffc00e00947 */ /* 0x000fea000383ffff */
.L_x_23:
[----:B------:R-:W-:Y:S05]  /*13c0*/  BSYNC.RECONVERGENT B2 ;  /* 0x0000000000027941 */ /* 0x000fea0003800200 */
.L_x_22:
[----:B------:R-:W-:Y:S05]  /*13d0*/  @!P1 BRA `(.L_x_21) ;  /* 0x0000000400749947 */ /* 0x000fea0003800000 */
[----:B------:R-:W0:Y:S01]  /*13e0*/  LDCU.64 UR4, c[0x0][0x380] ;  /* 0x00007000ff0477ac */ /* 0x000e220008000a00 */
[----:B------:R-:W-:Y:S01]  /*13f0*/  IMAD.IADD R5, R9, 0x1, -R8 ;  /* 0x0000000109057824 */ /* 0x000fe200078e0a08 */
[C---:B------:R-:W-:Y:S01]  /*1400*/  IADD3 R3, P0, PT, R8.reuse, R23, RZ ;  /* 0x0000001708037210 */ /* 0x040fe20007f1e0ff */
[----:B------:R-:W-:Y:S01]  /*1410*/  BSSY.RECONVERGENT B2, `(.L_x_25) ;  /* 0x0000033000027945 */ /* 0x000fe20003800200 */
[----:B------:R-:W-:Y:S02]  /*1420*/  IMAD.IADD R23, R8, 0x1, R23 ;  /* 0x0000000108177824 */ /* 0x000fe400078e0217 */
[----:B------:R-:W-:Y:S01]  /*1430*/  ISETP.GT.AND P1, PT, R5, 0xc00, PT ;  /* 0x00000c000500780c */ /* 0x000fe20003f24270 */
[----:B------:R-:W-:Y:S01]  /*1440*/  IMAD.X R4, RZ, RZ, RZ, P0 ;  /* 0x000000ffff047224 */ /* 0x000fe200000e06ff */
[----:B0-----:R-:W-:-:S04]  /*1450*/  LEA R2, P0, R3, UR4, 0x2 ;  /* 0x0000000403027c11 */ /* 0x001fc8000f8010ff */
[----:B------:R-:W-:Y:S02]  /*1460*/  LEA.HI.X R3, R3, UR5, R4, 0x2, P0 ;  /* 0x0000000503037c11 */ /* 0x000fe400080f1404 */
[----:B------:R-:W-:-:S05]  /*1470*/  IADD3 R2, P0, PT, R2, 0x800, RZ ;  /* 0x0000080002027810 */ /* 0x000fca0007f1e0ff */
[----:B------:R-:W-:Y:S01]  /*1480*/  IMAD.X R3, RZ, RZ, R3, P0 ;  /* 0x000000ffff037224 */ /* 0x000fe200000e0603 */
[----:B------:R-:W-:Y:S01]  /*1490*/  PLOP3.LUT P0, PT, PT, PT, PT, 0x80, 0x8 ;  /* 0x000000000008781c */ /* 0x000fe20003f0f070 */
[----:B------:R-:W-:-:S12]  /*14a0*/  @!P1 BRA `(.L_x_26) ;  /* 0x0000000000a49947 */ /* 0x000fd80003800000 */
[----:B------:R-:W-:Y:S01]  /*14b0*/  PLOP3.LUT P0, PT, PT, PT, PT, 0x8, 0x80 ;  /* 0x000000000080781c */ /* 0x000fe20003f0e170 */
[----:B------:R-:W-:-:S12]  /*14c0*/  VIADD R11, R9, 0xfffff400 ;  /* 0xfffff400090b7836 */ /* 0x000fd80000000000 */
.L_x_27:
[----:B------:R-:W0:Y:S01]  /*14d0*/  LDC.64 R4, c[0x0][0x380] ;  /* 0x0000e000ff047b82 */ /* 0x000e220000000a00 */
[C---:B------:R-:W-:Y:S01]  /*14e0*/  VIADD R27, R23.reuse, 0x400 ;  /* 0x00000400171b7836 */ /* 0x040fe20000000000 */
[----:B------:R-:W2:Y:S01]  /*14f0*/  LDG.E.CONSTANT R12, desc[UR6][R2.64+-0x400] ;  /* 0xfffc0006020c7981 */ /* 0x000ea2000c1e9900 */
[----:B------:R-:W-:-:S03]  /*1500*/  VIADD R7, R23, 0x800 ;  /* 0x0000080017077836 */ /* 0x000fc60000000000 */
[----:B------:R-:W3:Y:S04]  /*1510*/  LDG.E.CONSTANT R18, desc[UR6][R2.64] ;  /* 0x0000000602127981 */ /* 0x000ee8000c1e9900 */
[----:B------:R-:W3:Y:S04]  /*1520*/  LDG.E.CONSTANT R17, desc[UR6][R2.64+0x400] ;  /* 0x0004000602117981 */ /* 0x000ee8000c1e9900 */
[----:B------:R-:W4:Y:S01]  /*1530*/  LDG.E.CONSTANT R15, desc[UR6][R2.64+0xc00] ;  /* 0x000c0006020f7981 */ /* 0x000f22000c1e9900 */
[----:B------:R-:W-:-:S03]  /*1540*/  VIADD R29, R23, 0xc00 ;  /* 0x00000c00171d7836 */ /* 0x000fc60000000000 */
[----:B------:R-:W5:Y:S04]  /*1550*/  LDG.E.CONSTANT R14, desc[UR6][R2.64+0x1000] ;  /* 0x00100006020e7981 */ /* 0x000f68000c1e9900 */
[----:B------:R-:W5:Y:S01]  /*1560*/  LDG.E.CONSTANT R13, desc[UR6][R2.64+0x1400] ;  /* 0x00140006020d7981 */ /* 0x000f62000c1e9900 */
[----:B0-----:R-:W-:-:S03]  /*1570*/  IMAD.WIDE.U32 R24, R23, 0x4, R4 ;  /* 0x0000000417187825 */ /* 0x001fc600078e0004 */
[----:B------:R-:W5:Y:S04]  /*1580*/  LDG.E.CONSTANT R19, desc[UR6][R2.64+0x1c00] ;  /* 0x001c000602137981 */ /* 0x000f68000c1e9900 */
[----:B------:R-:W2:Y:S01]  /*1590*/  LDG.E.CONSTANT R10, desc[UR6][R24.64] ;  /* 0x00000006180a7981 */ /* 0x000ea2000c1e9900 */
[----:B------:R-:W-:-:S03]  /*15a0*/  IMAD.WIDE.U32 R26, R27, 0x4, R4 ;  /* 0x000000041b1a7825 */ /* 0x000fc600078e0004 */
[----:B------:R-:W5:Y:S01]  /*15b0*/  LDG.E.CONSTANT R20, desc[UR6][R2.64+0x2400] ;  /* 0x0024000602147981 */ /* 0x000f62000c1e9900 */
[----:B------:R-:W-:-:S03]  /*15c0*/  IMAD.WIDE.U32 R6, R7, 0x4, R4 ;  /* 0x0000000407067825 */ /* 0x000fc600078e0004 */
[----:B------:R-:W4:Y:S01]  /*15d0*/  LDG.E.CONSTANT R16, desc[UR6][R26.64] ;  /* 0x000000061a107981 */ /* 0x000f22000c1e9900 */
[----:B------:R-:W-:-:S03]  /*15e0*/  IMAD.WIDE.U32 R4, R29, 0x4, R4 ;  /* 0x000000041d047825 */ /* 0x000fc600078e0004 */
[----:B------:R-:W5:Y:S04]  /*15f0*/  LDG.E.CONSTANT R6, desc[UR6][R6.64] ;  /* 0x0000000606067981 */ /* 0x000f68000c1e9900 */
[----:B------:R-:W5:Y:S04]  /*1600*/  LDG.E.CONSTANT R25, desc[UR6][R2.64+0x2000] ;  /* 0x0020000602197981 */ /* 0x000f68000c1e9900 */
[----:B------:R0:W5:Y:S04]  /*1610*/  LDG.E.CONSTANT R5, desc[UR6][R4.64] ;  /* 0x0000000604057981 */ /* 0x000168000c1e9900 */
[----:B------:R-:W5:Y:S04]  /*1620*/  LDG.E.CONSTANT R24, desc[UR6][R2.64+0x2c00] ;  /* 0x002c000602187981 */ /* 0x000f68000c1e9900 */
[----:B------:R-:W5:Y:S04]  /*1630*/  LDG.E.CONSTANT R27, desc[UR6][R2.64+0x3000] ;  /* 0x00300006021b7981 */ /* 0x000f68000c1e9900 */
[----:B------:R1:W5:Y:S01]  /*1640*/  LDG.E.CONSTANT R22, desc[UR6][R2.64+0x3400] ;  /* 0x0034000602167981 */ /* 0x000362000c1e9900 */
[----:B------:R-:W-:-:S05]  /*1650*/  VIADD R8, R8, 0x1000 ;  /* 0x0000100008087836 */ /* 0x000fca0000000000 */
[----:B------:R-:W-:Y:S02]  /*1660*/  ISETP.GE.AND P1, PT, R8, R11, PT ;  /* 0x0000000b0800720c */ /* 0x000fe40003f26270 */
[----:B0-----:R-:W-:Y:S01]  /*1670*/  IADD3 R4, P2, PT, R2, 0x4000, RZ ;  /* 0x0000400002047810 */ /* 0x001fe20007f5e0ff */
[----:B------:R-:W-:-:S04]  /*1680*/  VIADD R23, R23, 0x1000 ;  /* 0x0000100017177836 */ /* 0x000fc80000000000 */
[----:B-1----:R-:W-:Y:S02]  /*1690*/  IMAD.X R3, RZ, RZ, R3, P2 ;  /* 0x000000ffff037224 */ /* 0x002fe400010e0603 */
[----:B------:R-:W-:Y:S01]  /*16a0*/  IMAD.MOV.U32 R2, RZ, RZ, R4 ;  /* 0x000000ffff027224 */ /* 0x000fe200078e0004 */
[----:B--2---:R-:W-:-:S04]  /*16b0*/  IADD3 R10, PT, PT, R12, R10, R21 ;  /* 0x0000000a0c0a7210 */ /* 0x004fc80007ffe015 */
[----:B---3--:R-:W-:-:S04]  /*16c0*/  IADD3 R10, PT, PT, R17, R18, R10 ;  /* 0x00000012110a7210 */ /* 0x008fc80007ffe00a */
[----:B----4-:R-:W-:-:S04]  /*16d0*/  IADD3 R10, PT, PT, R15, R16, R10 ;  /* 0x000000100f0a7210 */ /* 0x010fc80007ffe00a */
[----:B-----5:R-:W-:-:S04]  /*16e0*/  IADD3 R10, PT, PT, R13, R14, R10 ;  /* 0x0000000e0d0a7210 */ /* 0x020fc80007ffe00a */
[----:B------:R-:W-:-:S04]  /*16f0*/  IADD3 R6, PT, PT, R19, R6, R10 ;  /* 0x0000000613067210 */ /* 0x000fc80007ffe00a */
[----:B------:R-:W-:-:S04]  /*1700*/  IADD3 R6, PT, PT, R20, R25, R6 ;  /* 0x0000001914067210 */ /* 0x000fc80007ffe006 */
[----:B------:R-:W-:-:S04]  /*1710*/  IADD3 R5, PT, PT, R24, R5, R6 ;  /* 0x0000000518057210 */ /* 0x000fc80007ffe006 */
[----:B------:R-:W-:Y:S01]  /*1720*/  IADD3 R21, PT, PT, R22, R27, R5 ;  /* 0x0000001b16157210 */ /* 0x000fe20007ffe005 */
[----:B------:R-:W-:Y:S06]  /*1730*/  @!P1 BRA `(.L_x_27) ;  /* 0xfffffffc00649947 */ /* 0x000fec000383ffff */
.L_x_26:
[----:B------:R-:W-:Y:S05]  /*1740*/  BSYNC.RECONVERGENT B2 ;  /* 0x0000000000027941 */ /* 0x000fea0003800200 */
.L_x_25:
[----:B------:R-:W-:Y:S01]  /*1750*/  IMAD.IADD R4, R9, 0x1, -R8 ;  /* 0x0000000109047824 */ /* 0x000fe200078e0a08 */
[----:B------:R-:W-:Y:S04]  /*1760*/  BSSY.RECONVERGENT B2, `(.L_x_28) ;  /* 0x000001a000027945 */ /* 0x000fe80003800200 */
[----:B------:R-:W-:-:S13]  /*1770*/  ISETP.GT.AND P1, PT, R4, 0x400, PT ;  /* 0x000004000400780c */ /* 0x000fda0003f24270 */
[----:B------:R-:W-:Y:S05]  /*1780*/  @!P1 BRA `(.L_x_29) ;  /* 0x00000000005c9947 */ /* 0x000fea0003800000 */
[----:B------:R-:W0:Y:S01]  /*1790*/  LDC.64 R6, c[0x0][0x380] ;  /* 0x0000e000ff067b82 */ /* 0x000e220000000a00 */
[C---:B------:R-:W-:Y:S01]  /*17a0*/  VIADD R11, R23.reuse, 0x400 ;  /* 0x00000400170b7836 */ /* 0x040fe20000000000 */
[----:B------:R-:W2:Y:S04]  /*17b0*/  LDG.E.CONSTANT R10, desc[UR6][R2.64+-0x400] ;  /* 0xfffc0006020a7981 */ /* 0x000ea8000c1e9900 */
[----:B------:R-:W3:Y:S04]  /*17c0*/  LDG.E.CONSTANT R12, desc[UR6][R2.64+0x400] ;  /* 0x00040006020c7981 */ /* 0x000ee8000c1e9900 */
[----:B------:R-:W4:Y:S04]  /*17d0*/  LDG.E.CONSTANT R13, desc[UR6][R2.64+0xc00] ;  /* 0x000c0006020d7981 */ /* 0x000f28000c1e9900 */
[----:B------:R-:W5:Y:S04]  /*17e0*/  LDG.E.CONSTANT R15, desc[UR6][R2.64+0x1000] ;  /* 0x00100006020f7981 */ /* 0x000f68000c1e9900 */
[----:B------:R1:W5:Y:S01]  /*17f0*/  LDG.E.CONSTANT R14, desc[UR6][R2.64+0x1400] ;  /* 0x00140006020e7981 */ /* 0x000362000c1e9900 */
[----:B0-----:R-:W-:-:S04]  /*1800*/  IMAD.WIDE.U32 R4, R23, 0x4, R6 ;  /* 0x0000000417047825 */ /* 0x001fc800078e0006 */
[----:B------:R-:W-:Y:S02]  /*1810*/  IMAD.WIDE.U32 R6, R11, 0x4, R6 ;  /* 0x000000040b067825 */ /* 0x000fe400078e0006 */
[----:B------:R-:W2:Y:S04]  /*1820*/  LDG.E.CONSTANT R4, desc[UR6][R4.64] ;  /* 0x0000000604047981 */ /* 0x000ea8000c1e9900 */
[----:B------:R-:W3:Y:S04]  /*1830*/  LDG.E.CONSTANT R11, desc[UR6][R2.64] ;  /* 0x00000006020b7981 */ /* 0x000ee8000c1e9900 */
[----:B------:R-:W4:Y:S01]  /*1840*/  LDG.E.CONSTANT R7, desc[UR6][R6.64] ;  /* 0x0000000606077981 */ /* 0x000f22000c1e9900 */
[----:B------:R-:W-:Y:S01]  /*1850*/  PLOP3.LUT P0, PT, PT, PT, PT, 0x8, 0x80 ;  /* 0x000000000080781c */ /* 0x000fe20003f0e170 */
[----:B------:R-:W-:-:S02]  /*1860*/  VIADD R8, R8, 0x800 ;  /* 0x0000080008087836 */ /* 0x000fc40000000000 */
[----:B------:R-:W-:Y:S01]  /*1870*/  VIADD R23, R23, 0x800 ;  /* 0x0000080017177836 */ /* 0x000fe20000000000 */
[----:B--2---:R-:W-:Y:S02]  /*1880*/  IADD3 R10, PT, PT, R10, R4, R21 ;  /* 0x000000040a0a7210 */ /* 0x004fe40007ffe015 */
[----:B------:R-:W-:Y:S02]  /*1890*/  IADD3 R4, P1, PT, R2, 0x2000, RZ ;  /* 0x0000200002047810 */ /* 0x000fe40007f3e0ff */
[----:B---3--:R-:W-:-:S03]  /*18a0*/  IADD3 R10, PT, PT, R12, R11, R10 ;  /* 0x0000000b0c0a7210 */ /* 0x008fc60007ffe00a */
[----:B------:R-:W-:Y:S01]  /*18b0*/  IMAD.X R5, RZ, RZ, R3, P1 ;  /* 0x000000ffff057224 */ /* 0x000fe200008e0603 */
[----:B----4-:R-:W-:Y:S01]  /*18c0*/  IADD3 R10, PT, PT, R13, R7, R10 ;  /* 0x000000070d0a7210 */ /* 0x010fe20007ffe00a */
[----:B-1----:R-:W-:Y:S02]  /*18d0*/  IMAD.MOV.U32 R2, RZ, RZ, R4 ;  /* 0x000000ffff027224 */ /* 0x002fe400078e0004 */
[----:B------:R-:W-:Y:S01]  /*18e0*/  IMAD.MOV.U32 R3, RZ, RZ, R5 ;  /* 0x000000ffff037224 */ /* 0x000fe200078e0005 */
[----:B-----5:R-:W-:-:S07]  /*18f0*/  IADD3 R21, PT, PT, R14, R15, R10 ;  /* 0x0000000f0e157210 */ /* 0x020fce0007ffe00a */
.L_x_29:
[----:B------:R-:W-:Y:S05]  /*1900*/  BSYNC.RECONVERGENT B2 ;  /* 0x0000000000027941 */ /* 0x000fea0003800200 */
.L_x_28:
[----:B------:R-:W-:-:S13]  /*1910*/  ISETP.LT.OR P0, PT, R8, R9, P0 ;  /* 0x000000090800720c */ /* 0x000fda0000701670 */
[----:B------:R-:W-:Y:S05]  /*1920*/  @!P0 BRA `(.L_x_21) ;  /* 0x0000000000208947 */ /* 0x000fea0003800000 */
[----:B------:R-:W0:Y:S01]  /*1930*/  LDC.64 R4, c[0x0][0x380] ;  /* 0x0000e000ff047b82 */ /* 0x000e220000000a00 */
[----:B------:R-:W2:Y:S04]  /*1940*/  LDG.E.CONSTANT R6, desc[UR6][R2.64+-0x400] ;  /* 0xfffc000602067981 */ /* 0x000ea8000c1e9900 */
[----:B------:R-:W3:Y:S04]  /*1950*/  LDG.E.CONSTANT R7, desc[UR6][R2.64] ;  /* 0x0000000602077981 */ /* 0x000ee8000c1e9900 */
[----:B------:R-:W3:Y:S01]  /*1960*/  LDG.E.CONSTANT R8, desc[UR6][R2.64+0x400] ;  /* 0x0004000602087981 */ /* 0x000ee2000c1e9900 */
[----:B0-----:R-:W-:-:S06]  /*1970*/  IMAD.WIDE.U32 R4, R23, 0x4, R4 ;  /* 0x0000000417047825 */ /* 0x001fcc00078e0004 */
[----:B------:R-:W2:Y:S02]  /*1980*/  LDG.E.CONSTANT R4, desc[UR6][R4.64] ;  /* 0x0000000604047981 */ /* 0x000ea4000c1e9900 */
[----:B--2---:R-:W-:-:S04]  /*1990*/  IADD3 R6, PT, PT, R6, R4, R21 ;  /* 0x0000000406067210 */ /* 0x004fc80007ffe015 */
[----:B---3--:R-:W-:-:S07]  /*19a0*/  IADD3 R21, PT, PT, R8, R7, R6 ;  /* 0x0000000708157210 */ /* 0x008fce0007ffe006 */
.L_x_21:
[----:B------:R-:W-:Y:S05]  /*19b0*/  BSYNC.RECONVERGENT B1 ;  /* 0x0000000000017941 */ /* 0x000fea0003800200 */
.L_x_19:
[----:B------:R-:W0:Y:S01]  /*19c0*/  S2R R8, SR_LANEID ;  /* 0x0000000000087919 */ /* 0x000e220000000000 */
[----:B------:R-:W1:Y:S01]  /*19d0*/  SHFL.DOWN PT, R2, R21, 0x1, 0x1f ;  /* 0x08201f0015027f89 */ /* 0x000e6200000e0000 */
[C---:B0-----:R-:W-:Y:S02]  /*19e0*/  ISETP.GT.AND P0, PT, R8.reuse, 0x1e, PT ;  /* 0x0000001e0800780c */ /* 0x041fe40003f04270 */
[----:B------:R-:W-:Y:S02]  /*19f0*/  ISETP.NE.AND P1, PT, R8, RZ, PT ;  /* 0x000000ff0800720c */ /* 0x000fe40003f25270 */
[----:B-1----:R-:W-:Y:S02]  /*1a00*/  SEL R2, R2, RZ, !P0 ;  /* 0x000000ff02027207 */ /* 0x002fe40004000000 */
[----:B------:R-:W-:-:S03]  /*1a10*/  ISETP.GT.AND P0, PT, R8, 0x1d, PT ;  /* 0x0000001d0800780c */ /* 0x000fc60003f04270 */
[----:B------:R-:W-:-:S05]  /*1a20*/  IMAD.IADD R2, R2, 0x1, R21 ;  /* 0x0000000102027824 */ /* 0x000fca00078e0215 */
[----:B------:R-:W0:Y:S01]  /*1a30*/  SHFL.DOWN PT, R3, R2, 0x2, 0x1f ;  /* 0x08401f0002037f89 */ /* 0x000e2200000e0000 */
[----:B------:R-:W-:Y:S01]  /*1a40*/  @!P1 MOV R6, 0x400 ;  /* 0x0000040000069802 */ /* 0x000fe20000000f00 */
[----:B------:R-:W1:Y:S01]  /*1a50*/  @!P1 S2R R7, SR_CgaCtaId ;  /* 0x0000000000079919 */ /* 0x000e620000008800 */
[----:B0-----:R-:W-:Y:S02]  /*1a60*/  SEL R3, R3, RZ, !P0 ;  /* 0x000000ff03037207 */ /* 0x001fe40004000000 */
[----:B------:R-:W-:-:S03]  /*1a70*/  ISETP.GT.AND P0, PT, R8, 0x1b, PT ;  /* 0x0000001b0800780c */ /* 0x000fc60003f04270 */
[----:B------:R-:W-:-:S05]  /*1a80*/  IMAD.IADD R3, R2, 0x1, R3 ;  /* 0x0000000102037824 */ /* 0x000fca00078e0203 */
[----:B------:R-:W0:Y:S01]  /*1a90*/  SHFL.DOWN PT, R4, R3, 0x4, 0x1f ;  /* 0x08801f0003047f89 */ /* 0x000e2200000e0000 */
[----:B-1----:R-:W-:Y:S02]  /*1aa0*/  @!P1 LEA R6, R7, R6, 0x18 ;  /* 0x0000000607069211 */ /* 0x002fe400078ec0ff */
[----:B0-----:R-:W-:Y:S02]  /*1ab0*/  SEL R4, R4, RZ, !P0 ;  /* 0x000000ff04047207 */ /* 0x001fe40004000000 */
[----:B------:R-:W-:-:S03]  /*1ac0*/  ISETP.GT.AND P0, PT, R8, 0x17, PT ;  /* 0x000000170800780c */ /* 0x000fc60003f04270 */
[----:B------:R-:W-:Y:S01]  /*1ad0*/  IMAD.IADD R4, R3, 0x1, R4 ;  /* 0x0000000103047824 */ /* 0x000fe200078e0204 */
[----:B------:R-:W-:-:S04]  /*1ae0*/  @!P1 SHF.R.U32.HI R3, RZ, 0x3, R0 ;  /* 0x00000003ff039819 */ /* 0x000fc80000011600 */
        /* <DEDUP_REMOVED lines=13> */
[----:B------:R-:W0:Y:S01]  /*1bc0*/  S2UR UR5, SR_CgaCtaId ;  /* 0x00000000000579c3 */ /* 0x000e220000008800 */
[----:B------:R-:W-:Y:S02]  /*1bd0*/  UMOV UR4, 0x400 ;  /* 0x0000040000047882 */ /* 0x000fe40000000000 */
[----:B0-----:R-:W-:-:S09]  /*1be0*/  ULEA UR4, UR5, UR4, 0x18 ;  /* 0x0000000405047291 */ /* 0x001fd2000f8ec0ff */
[----:B------:R-:W-:Y:S04]  /*1bf0*/  LDS R0, [UR4+0xc] ;  /* 0x00000c04ff007984 */ /* 0x000fe80008000800 */
[----:B---3--:R-:W0:Y:S04]  /*1c00*/  LDS.128 R4, [UR4+0x10] ;  /* 0x00001004ff047984 */ /* 0x008e280008000c00 */
[----:B------:R-:W1:Y:S01]  /*1c10*/  LDS.64 R8, [UR4+0x20] ;  /* 0x00002004ff087984 */ /* 0x000e620008000a00 */
[----:B0-----:R-:W-:-:S04]  /*1c20*/  IADD3 R0, PT, PT, R4, R0, R3 ;  /* 0x0000000004007210 */ /* 0x001fc80007ffe003 */
[----:B------:R-:W-:-:S04]  /*1c30*/  IADD3 R0, PT, PT, R6, R0, R5 ;  /* 0x0000000006007210 */ /* 0x000fc80007ffe005 */
[----:B-1----:R-:W-:-:S05]  /*1c40*/  IADD3 R0, PT, PT, R8, R0, R7 ;  /* 0x0000000008007210 */ /* 0x002fca0007ffe007 */
[----:B------:R-:W-:Y:S01]  /*1c50*/  IMAD.IADD R3, R0, 0x1, R9 ;  /* 0x0000000100037824 */ /* 0x000fe200078e0209 */
[----:B------:R-:W-:Y:S06]  /*1c60*/  BRA `(.L_x_17) ;  /* 0x0000001c00307947 */ /* 0x000fec0003800000 */
.L_x_2:
        /* <DEDUP_REMOVED lines=12> */
.L_x_32:
[----:B------:R-:W-:Y:S05]  /*1d30*/  BSYNC.RECONVERGENT B1 ;  /* 0x0000000000017941 */ /* 0x000fea0003800200 */
.L_x_31:
        /* <DEDUP_REMOVED lines=16> */
.L_x_37:
        /* <DEDUP_REMOVED lines=9> */
.L_x_36:
[----:B------:R-:W-:Y:S05]  /*1ed0*/  BSYNC.RECONVERGENT B2 ;  /* 0x0000000000027941 */ /* 0x000fea0003800200 */
.L_x_35:
        /* <DEDUP_REMOVED lines=8> */
.L_x_40:
        /* <DEDUP_REMOVED lines=35> */
.L_x_39:
[----:B------:R-:W-:Y:S05]  /*2190*/  BSYNC.RECONVERGENT B2 ;  /* 0x0000000000027941 */ /* 0x000fea0003800200 */
.L_x_38:
        /* <DEDUP_REMOVED lines=22> */
.L_x_42:
[----:B------:R-:W-:Y:S05]  /*2300*/  BSYNC.RECONVERGENT B2 ;  /* 0x0000000000027941 */ /* 0x000fea0003800200 */
.L_x_41:
        /* <DEDUP_REMOVED lines=10> */
.L_x_34:
[----:B------:R-:W-:Y:S05]  /*23b0*/  BSYNC.RECONVERGENT B1 ;  /* 0x0000000000017941 */ /* 0x000fea0003800200 */
.L_x_33:
        /* <DEDUP_REMOVED lines=38> */
[----:B------:R-:W0:Y:S04]  /*2620*/  LDS.128 R4, [UR4+0x10] ;  /* 0x00001004ff047984 */ /* 0x000e280008000c00 */
[----:B------:R-:W1:Y:S01]  /*2630*/  LDS.64 R8, [UR4+0x20] ;  /* 0x00002004ff087984 */ /* 0x000e620008000a00 */
[----:B0-----:R-:W-:-:S04]  /*2640*/  IADD3 R0, PT, PT, R4, R0, R3 ;  /* 0x0000000004007210 */ /* 0x001fc80007ffe003 */
[----:B------:R-:W-:-:S04]  /*2650*/  IADD3 R0, PT, PT, R6, R0, R5 ;  /* 0x0000000006007210 */ /* 0x000fc80007ffe005 */
[----:B-1----:R-:W-:-:S05]  /*2660*/  IADD3 R0, PT, PT, R8, R0, R7 ;  /* 0x0000000008007210 */ /* 0x002fca0007ffe007 */
[----:B--2---:R-:W-:Y:S01]  /*2670*/  IMAD.IADD R3, R0, 0x1, R9 ;  /* 0x0000000100037824 */ /* 0x004fe200078e0209 */
[----:B------:R-:W-:Y:S06]  /*2680*/  BRA `(.L_x_17) ;  /* 0x0000001000a87947 */ /* 0x000fec0003800000 */
.L_x_43:
        /* <DEDUP_REMOVED lines=16> */
[----:B------:R-:W1:Y:S02]  /*2790*/  SHFL.DOWN PT, R2, R3, 0x2, R7 ;  /* 0x0840000003027989 */ /* 0x000e6400000e0007 */
[----:B-1----:R-:W-:Y:S02]  /*27a0*/  SEL R2, R2, RZ, !P0 ;  /* 0x000000ff02027207 */ /* 0x002fe40004000000 */
[----:B------:R-:W-:-:S03]  /*27b0*/  ISETP.GT.AND P0, PT, R8, R7, PT ;  /* 0x000000070800720c */ /* 0x000fc60003f04270 */
[----:B------:R-:W-:Y:S01]  /*27c0*/  IMAD.IADD R2, R3, 0x1, R2 ;  /* 0x0000000103027824 */ /* 0x000fe200078e0202 */
[----:B------:R-:W-:-:S04]  /*27d0*/  @!P1 SHF.R.U32.HI R3, RZ, 0x3, R9 ;  /* 0x00000003ff039819 */ /* 0x000fc80000011609 */
[----:B------:R-:W1:Y:S02]  /*27e0*/  SHFL.DOWN PT, R4, R2, 0x4, R7 ;  /* 0x0880000002047989 */ /* 0x000e6400000e0007 */
[----:B-1----:R-:W-:Y:S01]  /*27f0*/  SEL R5, R4, RZ, !P0 ;  /* 0x000000ff04057207 */ /* 0x002fe20004000000 */
[C---:B------:R-:W-:Y:S02]  /*2800*/  VIADD R4, R6.reuse, 0x8 ;  /* 0x0000000806047836 */ /* 0x040fe40000000000 */
[----:B------:R-:W-:Y:S02]  /*2810*/  VIADD R6, R6, 0x10 ;  /* 0x0000001006067836 */ /* 0x000fe40000000000 */
[----:B------:R-:W-:Y:S01]  /*2820*/  IMAD.IADD R5, R2, 0x1, R5 ;  /* 0x0000000102057824 */ /* 0x000fe200078e0205 */
[----:B------:R-:W-:Y:S02]  /*2830*/  ISETP.GT.AND P0, PT, R4, R7, PT ;  /* 0x000000070400720c */ /* 0x000fe40003f04270 */
[----:B------:R-:W-:-:S02]  /*2840*/  @!P1 MOV R4, 0x400 ;  /* 0x0000040000049802 */ /* 0x000fc40000000f00 */
[----:B------:R-:W1:Y:S02]  /*2850*/  SHFL.DOWN PT, R0, R5, 0x8, R7 ;  /* 0x0900000005007989 */ /* 0x000e6400000e0007 */
[----:B0-----:R-:W-:Y:S02]  /*2860*/  @!P1 LEA R11, R11, R4, 0x18 ;  /* 0x000000040b0b9211 */ /* 0x001fe400078ec0ff */
[----:B------:R-:W-:-:S05]  /*2870*/  @!P1 LOP3.LUT R4, R3, 0x7c, RZ, 0xc0, !PT ;  /* 0x0000007c03049812 */ /* 0x000fca00078ec0ff */
[----:B------:R-:W-:Y:S01]  /*2880*/  @!P1 IMAD.IADD R4, R4, 0x1, R11 ;  /* 0x0000000104049824 */ /* 0x000fe200078e020b */
[----:B-1----:R-:W-:Y:S02]  /*2890*/  SEL R0, R0, RZ, !P0 ;  /* 0x000000ff00007207 */ /* 0x002fe40004000000 */
        /* <DEDUP_REMOVED lines=15> */
[----:B-1----:R-:W0:Y:S04]  /*2990*/  LDS.128 R4, [UR4+0x10] ;  /* 0x00001004ff047984 */ /* 0x002e280008000c00 */
        /* <DEDUP_REMOVED lines=18> */
.L_x_30:
[----:B------:R-:W0:Y:S01]  /*2ac0*/  S2R R0, SR_TID.X ;  /* 0x0000000000007919 */ /* 0x000e220000002100 */
[----:B------:R-:W0:Y:S02]  /*2ad0*/  LDC.64 R2, c[0x0][0x380] ;  /* 0x0000e000ff027b82 */ /* 0x000e240000000a00 */
[----:B0-----:R-:W-:-:S05]  /*2ae0*/  IMAD.WIDE.U32 R2, R0, 0x4, R2 ;  /* 0x0000000400027825 */ /* 0x001fca00078e0002 */
[----:B------:R-:W2:Y:S04]  /*2af0*/  LDG.E.CONSTANT R19, desc[UR6][R2.64] ;  /* 0x0000000602137981 */ /* 0x000ea8000c1e9900 */
[----:B------:R-:W2:Y:S04]  /*2b00*/  LDG.E.CONSTANT R4, desc[UR6][R2.64+0x400] ;  /* 0x0004000602047981 */ /* 0x000ea8000c1e9900 */
[----:B------:R-:W2:Y:S04]  /*2b10*/  LDG.E.CONSTANT R5, desc[UR6][R2.64+0x800] ;  /* 0x0008000602057981 */ /* 0x000ea8000c1e9900 */
[----:B------:R-:W3:Y:S04]  /*2b20*/  LDG.E.CONSTANT R6, desc[UR6][R2.64+0xc00] ;  /* 0x000c000602067981 */ /* 0x000ee8000c1e9900 */
[----:B------:R-:W3:Y:S04]  /*2b30*/  LDG.E.CONSTANT R7, desc[UR6][R2.64+0x1000] ;  /* 0x0010000602077981 */ /* 0x000ee8000c1e9900 */
[----:B------:R-:W4:Y:S04]  /*2b40*/  LDG.E.CONSTANT R8, desc[UR6][R2.64+0x1400] ;  /* 0x0014000602087981 */ /* 0x000f28000c1e9900 */
[----:B------:R-:W4:Y:S04]  /*2b50*/  LDG.E.CONSTANT R9, desc[UR6][R2.64+0x1800] ;  /* 0x0018000602097981 */ /* 0x000f28000c1e9900 */
[----:B------:R-:W5:Y:S04]  /*2b60*/  LDG.E.CONSTANT R10, desc[UR6][R2.64+0x1c00] ;  /* 0x001c0006020a7981 */ /* 0x000f68000c1e9900 */
[----:B------:R-:W5:Y:S04]  /*2b70*/  LDG.E.CONSTANT R11, desc[UR6][R2.64+0x2000] ;  /* 0x00200006020b7981 */ /* 0x000f68000c1e9900 */
[----:B------:R-:W5:Y:S04]  /*2b80*/  LDG.E.CONSTANT R12, desc[UR6][R2.64+0x2400] ;  /* 0x00240006020c7981 */ /* 0x000f68000c1e9900 */
[----:B------:R-:W5:Y:S04]  /*2b90*/  LDG.E.CONSTANT R13, desc[UR6][R2.64+0x2800] ;  /* 0x00280006020d7981 */ /* 0x000f68000c1e9900 */
[----:B------:R-:W5:Y:S04]  /*2ba0*/  LDG.E.CONSTANT R14, desc[UR6][R2.64+0x2c00] ;  /* 0x002c0006020e7981 */ /* 0x000f68000c1e9900 */
[----:B------:R-:W5:Y:S04]  /*2bb0*/  LDG.E.CONSTANT R15, desc[UR6][R2.64+0x3000] ;  /* 0x00300006020f7981 */ /* 0x000f68000c1e9900 */
[----:B------:R-:W5:Y:S04]  /*2bc0*/  LDG.E.CONSTANT R16, desc[UR6][R2.64+0x3400] ;  /* 0x0034000602107981 */ /* 0x000f68000c1e9900 */
[----:B------:R-:W5:Y:S04]  /*2bd0*/  LDG.E.CONSTANT R17, desc[UR6][R2.64+0x3800] ;  /* 0x0038000602117981 */ /* 0x000f68000c1e9900 */
[----:B------:R-:W5:Y:S01]  /*2be0*/  LDG.E.CONSTANT R18, desc[UR6][R2.64+0x3c00] ;  /* 0x003c000602127981 */ /* 0x000f62000c1e9900 */
[----:B------:R-:W-:-:S02]  /*2bf0*/  ISETP.GE.U32.AND P0, PT, R20, 0x2000, PT ;  /* 0x000020001400780c */ /* 0x000fc40003f06070 */
[----:B--2---:R-:W-:-:S04]  /*2c00*/  IADD3 R4, PT, PT, R5, R4, R19 ;  /* 0x0000000405047210 */ /* 0x004fc80007ffe013 */
[----:B---3--:R-:W-:-:S04]  /*2c10*/  IADD3 R4, PT, PT, R7, R6, R4 ;  /* 0x0000000607047210 */ /* 0x008fc80007ffe004 */
[----:B----4-:R-:W-:-:S04]  /*2c20*/  IADD3 R4, PT, PT, R9, R8, R4 ;  /* 0x0000000809047210 */ /* 0x010fc80007ffe004 */
[----:B-----5:R-:W-:Y:S01]  /*2c30*/  IADD3 R4, PT, PT, R11, R10, R4 ;  /* 0x0000000a0b047210 */ /* 0x020fe20007ffe004 */
[----:B------:R-:W-:-:S03]  /*2c40*/  IMAD.MOV.U32 R11, RZ, RZ, 0x1000 ;  /* 0x00001000ff0b7424 */ /* 0x000fc600078e00ff */
[----:B------:R-:W-:-:S04]  /*2c50*/  IADD3 R4, PT, PT, R13, R12, R4 ;  /* 0x0000000c0d047210 */ /* 0x000fc80007ffe004 */
[----:B------:R-:W-:-:S04]  /*2c60*/  IADD3 R4, PT, PT, R15, R14, R4 ;  /* 0x0000000e0f047210 */ /* 0x000fc80007ffe004 */
[----:B------:R-:W-:-:S05]  /*2c70*/  IADD3 R17, PT, PT, R17, R16, R4 ;  /* 0x0000001011117210 */ /* 0x000fca0007ffe004 */
[----:B------:R-:W-:Y:S01]  /*2c80*/  IMAD.IADD R8, R18, 0x1, R17 ;  /* 0x0000000112087824 */ /* 0x000fe200078e0211 */
[----:B------:R-:W-:Y:S06]  /*2c90*/  @!P0 BRA `(.L_x_44) ;  /* 0x00000000008c8947 */ /* 0x000fec0003800000 */
[----:B------:R-:W0:Y:S01]  /*2ca0*/  LDC R7, c[0x0][0x390] ;  /* 0x0000e400ff077b82 */ /* 0x000e220000000800 */
[----:B------:R-:W-:Y:S02]  /*2cb0*/  VIADD R6, R20, 0xfffff000 ;  /* 0xfffff00014067836 */ /* 0x000fe40000000000 */
[----:B------:R-:W-:-:S07]  /*2cc0*/  IMAD.MOV.U32 R11, RZ, RZ, 0x1000 ;  /* 0x00001000ff0b7424 */ /* 0x000fce00078e00ff */
.L_x_46:
[----:B------:R-:W-:-:S05]  /*2cd0*/  IMAD.WIDE R4, R11, 0x4, R2 ;  /* 0x000000040b047825 */ /* 0x000fca00078e0202 */
        /* <DEDUP_REMOVED lines=16> */
[----:B--2---:R-:W-:-:S04]  /*2de0*/  IADD3 R18, PT, PT, R18, R19, R8 ;  /* 0x0000001312127210 */ /* 0x004fc80007ffe008 */
[----:B---3--:R-:W-:Y:S01]  /*2df0*/  IADD3 R18, PT, PT, R21, R20, R18 ;  /* 0x0000001415127210 */ /* 0x008fe20007ffe012 */
[----:B0-----:R-:W-:-:S04]  /*2e00*/  IMAD.MOV.U32 R20, RZ, RZ, R7 ;  /* 0x000000ffff147224 */ /* 0x001fc800078e0007 */
[----:B------:R-:W-:Y:S01]  /*2e10*/  IMAD.IADD R8, R20, 0x1, -R11 ;  /* 0x0000000114087824 */ /* 0x000fe200078e0a0b */
[----:B----4-:R-:W-:-:S04]  /*2e20*/  IADD3 R18, PT, PT, R23, R22, R18 ;  /* 0x0000001617127210 */ /* 0x010fc80007ffe012 */
[----:B------:R-:W-:Y:S02]  /*2e30*/  ISETP.GE.AND P0, PT, R8, 0x1000, PT ;  /* 0x000010000800780c */ /* 0x000fe40003f06270 */
[----:B-----5:R-:W-:-:S04]  /*2e40*/  IADD3 R18, PT, PT, R25, R24, R18 ;  /* 0x0000001819127210 */ /* 0x020fc80007ffe012 */
[----:B------:R-:W-:-:S04]  /*2e50*/  IADD3 R14, PT, PT, R14, R17, R18 ;  /* 0x000000110e0e7210 */ /* 0x000fc80007ffe012 */
[----:B------:R-:W-:-:S04]  /*2e60*/  IADD3 R12, PT, PT, R15, R12, R14 ;  /* 0x0000000c0f0c7210 */ /* 0x000fc80007ffe00e */
[----:B------:R-:W-:-:S04]  /*2e70*/  IADD3 R10, PT, PT, R10, R13, R12 ;  /* 0x0000000d0a0a7210 */ /* 0x000fc80007ffe00c */
[----:B------:R-:W-:Y:S01]  /*2e80*/  IADD3 R8, PT, PT, R16, R9, R10 ;  /* 0x0000000910087210 */ /* 0x000fe20007ffe00a */
[----:B------:R-:W-:Y:S06]  /*2e90*/  @!P0 BRA `(.L_x_45) ;  /* 0x0000000400fc8947 */ /* 0x000fec0003800000 */
[----:B------:R-:W-:-:S05]  /*2ea0*/  VIADD R11, R11, 0x1000 ;  /* 0x000010000b0b7836 */ /* 0x000fca0000000000 */
[----:B------:R-:W-:-:S13]  /*2eb0*/  ISETP.GT.AND P0, PT, R11, R6, PT ;  /* 0x000000060b00720c */ /* 0x000fda0003f04270 */
[----:B------:R-:W-:Y:S05]  /*2ec0*/  @!P0 BRA `(.L_x_46) ;  /* 0xfffffffc00808947 */ /* 0x000fea000383ffff */
.L_x_44:
        /* <DEDUP_REMOVED lines=20> */
.L_x_50:
        /* <DEDUP_REMOVED lines=8> */
.L_x_49:
[----:B------:R-:W-:Y:S05]  /*3090*/  BSYNC.RECONVERGENT B2 ;  /* 0x0000000000027941 */ /* 0x000fea0003800200 */
.L_x_48:
        /* <DEDUP_REMOVED lines=16> */
.L_x_53:
        /* <DEDUP_REMOVED lines=20> */
[----:B------:R-:W5:Y:S04]  /*32e0*/  LDG.E.CONSTANT R22, desc[UR6][R2.64+0x2400] ;  /* 0x0024000602167981 */ /* 0x000f68000c1e9900 */
[----:B------:R0:W5:Y:S04]  /*32f0*/  LDG.E.CONSTANT R5, desc[UR6][R4.64] ;  /* 0x0000000604057981 */ /* 0x000168000c1e9900 */
        /* <DEDUP_REMOVED lines=17> */
.L_x_52:
[----:B------:R-:W-:Y:S05]  /*3410*/  BSYNC.RECONVERGENT B2 ;  /* 0x0000000000027941 */ /* 0x000fea0003800200 */
.L_x_51:
        /* <DEDUP_REMOVED lines=10> */
[----:B------:R-:W5:Y:S01]  /*34c0*/  LDG.E.CONSTANT R16, desc[UR6][R2.64+0x1400] ;  /* 0x0014000602107981 */ /* 0x000f62000c1e9900 */
[----:B0-----:R-:W-:-:S04]  /*34d0*/  IMAD.WIDE.U32 R4, R11, 0x4, R6 ;  /* 0x000000040b047825 */ /* 0x001fc800078e0006 */
[----:B------:R-:W-:Y:S02]  /*34e0*/  IMAD.WIDE.U32 R6, R13, 0x4, R6 ;  /* 0x000000040d067825 */ /* 0x000fe400078e0006 */
[----:B------:R0:W2:Y:S04]  /*34f0*/  LDG.E.CONSTANT R5, desc[UR6][R4.64] ;  /* 0x0000000604057981 */ /* 0x0000a8000c1e9900 */
[----:B------:R1:W3:Y:S04]  /*3500*/  LDG.E.CONSTANT R13, desc[UR6][R2.64] ;  /* 0x00000006020d7981 */ /* 0x0002e8000c1e9900 */
[----:B------:R-:W4:Y:S01]  /*3510*/  LDG.E.CONSTANT R7, desc[UR6][R6.64] ;  /* 0x0000000606077981 */ /* 0x000f22000c1e9900 */
[----:B0-----:R-:W-:Y:S01]  /*3520*/  IADD3 R4, P1, PT, R2, 0x2000, RZ ;  /* 0x0000200002047810 */ /* 0x001fe20007f3e0ff */
[----:B------:R-:W-:Y:S01]  /*3530*/  VIADD R10, R10, 0x800 ;  /* 0x000008000a0a7836 */ /* 0x000fe20000000000 */
[----:B------:R-:W-:Y:S01]  /*3540*/  PLOP3.LUT P0, PT, PT, PT, PT, 0x8, 0x80 ;  /* 0x000000000080781c */ /* 0x000fe20003f0e170 */
[----:B------:R-:W-:-:S02]  /*3550*/  VIADD R11, R11, 0x800 ;  /* 0x000008000b0b7836 */ /* 0x000fc40000000000 */
[----:B-1----:R-:W-:Y:S01]  /*3560*/  IMAD.MOV.U32 R2, RZ, RZ, R4 ;  /* 0x000000ffff027224 */ /* 0x002fe200078e0004 */
[----:B--2---:R-:W-:-:S04]  /*3570*/  IADD3 R12, PT, PT, R12, R5, R8 ;  /* 0x000000050c0c7210 */ /* 0x004fc80007ffe008 */
[----:B---3--:R-:W-:Y:S01]  /*3580*/  IADD3 R12, PT, PT, R14, R13, R12 ;  /* 0x0000000d0e0c7210 */ /* 0x008fe20007ffe00c */
[----:B------:R-:W-:-:S03]  /*3590*/  IMAD.X R5, RZ, RZ, R3, P1 ;  /* 0x000000ffff057224 */ /* 0x000fc600008e0603 */
[----:B----4-:R-:W-:Y:S01]  /*35a0*/  IADD3 R12, PT, PT, R15, R7, R12 ;  /* 0x000000070f0c7210 */ /* 0x010fe20007ffe00c */
[----:B------:R-:W-:-:S03]  /*35b0*/  IMAD.MOV.U32 R3, RZ, RZ, R5 ;  /* 0x000000ffff037224 */ /* 0x000fc600078e0005 */
[----:B-----5:R-:W-:-:S07]  /*35c0*/  IADD3 R8, PT, PT, R16, R17, R12 ;  /* 0x0000001110087210 */ /* 0x020fce0007ffe00c */
.L_x_55:
[----:B------:R-:W-:Y:S05]  /*35d0*/  BSYNC.RECONVERGENT B2 ;  /* 0x0000000000027941 */ /* 0x000fea0003800200 */
.L_x_54:
        /* <DEDUP_REMOVED lines=10> */
.L_x_47:
[----:B------:R-:W-:Y:S05]  /*3680*/  BSYNC.RECONVERGENT B1 ;  /* 0x0000000000017941 */ /* 0x000fea0003800200 */
.L_x_45:
[----:B------:R-:W0:Y:S01]  /*3690*/  S2R R9, SR_LANEID ;  /* 0x0000000000097919 */ /* 0x000e220000000000 */
[----:B------:R-:W1:Y:S01]  /*36a0*/  SHFL.DOWN PT, R2, R8, 0x1, 0x1f ;  /* 0x08201f0008027f89 */ /* 0x000e6200000e0000 */
[C---:B0-----:R-:W-:Y:S02]  /*36b0*/  ISETP.GT.AND P0, PT, R9.reuse, 0x1e, PT ;  /* 0x0000001e0900780c */ /* 0x041fe40003f04270 */
[C---:B------:R-:W-:Y:S02]  /*36c0*/  ISETP.NE.AND P1, PT, R9.reuse, RZ, PT ;  /* 0x000000ff0900720c */ /* 0x040fe40003f25270 */
        /* <DEDUP_REMOVED lines=37> */
[----:B0-----:R-:W-:-:S07]  /*3920*/  IMAD.IADD R3, R0, 0x1, R9 ;  /* 0x0000000100037824 */ /* 0x001fce00078e0209 */
.L_x_17:
[----:B------:R-:W-:Y:S05]  /*3930*/  BSYNC.RECONVERGENT B0 ;  /* 0x0000000000007941 */ /* 0x000fea0003800200 */
.L_x_1:
[----:B------:R-:W-:Y:S05]  /*3940*/  @P0 EXIT ;  /* 0x000000000000094d */ /* 0x000fea0003800000 */
[----:B-1----:R-:W1:Y:S01]  /*3950*/  LDC.64 R4, c[0x0][0x388] ;  /* 0x0000e200ff047b82 */ /* 0x002e620000000a00 */
[----:B------:R-:W0:Y:S02]  /*3960*/  LDCU UR4, c[0x0][0x398] ;  /* 0x00007300ff0477ac */ /* 0x000e240008000800 */
[----:B0-234-:R-:W-:-:S05]  /*3970*/  VIADD R3, R3, UR4 ;  /* 0x0000000403037c36 */ /* 0x01dfca0008000000 */
[----:B-1----:R-:W-:Y:S01]  /*3980*/  STG.E desc[UR6][R4.64], R3 ;  /* 0x0000000304007986 */ /* 0x002fe2000c101906 */
[----:B------:R-:W-:Y:S05]  /*3990*/  EXIT ;  /* 0x000000000000794d */ /* 0x000fea0003800000 */
.L_x_56:
[----:B------:R-:W-:-:S00]  /*39a0*/  BRA `(.L_x_56) ;  /* 0xfffffffc00fc7947 */ /* 0x000fc0000383ffff */
[----:B------:R-:W-:-:S00]  /*39b0*/  NOP ;  /* 0x0000000000007918 */ /* 0x000fc00000000000 */
        /* <DEDUP_REMOVED lines=12> */
.L_x_245:


//--------------------- .text._ZN3cub18CUB_300001_SM_10006detail6reduce18DeviceReduceKernelINS2_10policy_hubIiyN4cuda3std3__44plusIiEEE10Policy1000EN6thrust24THRUST_300001_SM_1000_NS10device_ptrIiEEyS9_iNS7_10__identityEEEvT0_PT3_T1_NS0_13GridEvenShareISK_EET2_T4_ --------------------------
	.section	.text._ZN3cub18CUB_300001_SM_10006detail6reduce18DeviceReduceKernelINS2_10policy_hubIiyN4cuda3std3__44plusIiEEE10Policy1000EN6thrust24THRUST_300001_SM_1000_NS10device_ptrIiEEyS9_iNS7_10__identityEEEvT0_PT3_T1_NS0_13GridEvenShareISK_EET2_T4_,"ax",@progbits
	.align	128
        .global         _ZN3cub18CUB_300001_SM_10006detail6reduce18DeviceReduceKernelINS2_10policy_hubIiyN4cuda3std3__44plusIiEEE10Policy1000EN6thrust24THRUST_300001_SM_1000_NS10device_ptrIiEEyS9_iNS7_10__identityEEEvT0_PT3_T1_NS0_13GridEvenShareISK_EET2_T4_
        .type           _ZN3cub18CUB_300001_SM_10006detail6reduce18DeviceReduceKernelINS2_10policy_hubIiyN4cuda3std3__44plusIiEEE10Policy1000EN6thrust24THRUST_300001_SM_1000_NS10device_ptrIiEEyS9_iNS7_10__identityEEEvT0_PT3_T1_NS0_13GridEvenShareISK_EET2_T4_,@function
        .size           _ZN3cub18CUB_300001_SM_10006detail6reduce18DeviceReduceKernelINS2_10policy_hubIiyN4cuda3std3__44plusIiEEE10Policy1000EN6thrust24THRUST_300001_SM_1000_NS10device_ptrIiEEyS9_iNS7_10__identityEEEvT0_PT3_T1_NS0_13GridEvenShareISK_EET2_T4_,(.L_x_246 - _ZN3cub18CUB_300001_SM_10006detail6reduce18DeviceReduceKernelINS2_10policy_hubIiyN4cuda3std3__44plusIiEEE10Policy1000EN6thrust24THRUST_300001_SM_1000_NS10device_ptrIiEEyS9_iNS7_10__identityEEEvT0_PT3_T1_NS0_13GridEvenShareISK_EET2_T4_)
        .other          _ZN3cub18CUB_300001_SM_10006detail6reduce18DeviceReduceKernelINS2_10policy_hubIiyN4cuda3std3__44plusIiEEE10Policy1000EN6thrust24THRUST_300001_SM_1000_NS10device_ptrIiEEyS9_iNS7_10__identityEEEvT0_PT3_T1_NS0_13GridEvenShareISK_EET2_T4_,@"STO_CUDA_ENTRY STV_DEFAULT"
_ZN3cub18CUB_300001_SM_10006detail6reduce18DeviceReduceKernelINS2_10policy_hubIiyN4cuda3std3__44plusIiEEE10Policy1000EN6thrust24THRUST_300001_SM_1000_NS10device_ptrIiEEyS9_iNS7_10__identityEEEvT0_PT3_T1_NS0_13GridEvenShareISK_EET2_T4_:
.text._ZN3cub18CUB_300001_SM_10006detail6reduce18DeviceReduceKernelINS2_10policy_hubIiyN4cuda3std3__44plusIiEEE10Policy1000EN6thrust24THRUST_300001_SM_1000_NS10device_ptrIiEEyS9_iNS7_10__identityEEEvT0_PT3_T1_NS0_13GridEvenShareISK_EET2_T4_:
[----:B------:R-:W-:Y:S08]  /*0000*/  LDC R1, c[0x0][0x37c] ;  /* 0x0000df00ff017b82 */ /* 0x000ff00000000800 */
[----:B------:R-:W0:Y:S01]  /*0010*/  S2UR UR16, SR_CTAID.X ;  /* 0x00000000001079c3 */ /* 0x000e220000002500 */
[----:B------:R-:W1:Y:S01]  /*0020*/  LDCU.64 UR8, c[0x0][0x3b8] ;  /* 0x00007700ff0877ac */ /* 0x000e620008000a00 */
[----:B------:R-:W-:Y:S01]  /*0030*/  BSSY.RECONVERGENT B0, `(.L_x_57) ;  /* 0x0000201000007945 */ /* 0x000fe20003800200 */
[----:B------:R-:W2:Y:S01]  /*0040*/  LDCU UR5, c[0x0][0x3c0] ;  /* 0x00007800ff0577ac */ /* 0x000ea20008000800 */
[----:B------:R-:W3:Y:S01]  /*0050*/  LDCU.64 UR14, c[0x0][0x358] ;  /* 0x00006b00ff0e77ac */ /* 0x000ee20008000a00 */
[----:B-1----:R-:W-:-:S02]  /*0060*/  IMAD.U32 R2, RZ, RZ, UR8 ;  /* 0x00000008ff027e24 */ /* 0x002fc4000f8e00ff */
[----:B------:R-:W-:Y:S01]  /*0070*/  IMAD.U32 R3, RZ, RZ, UR9 ;  /* 0x00000009ff037e24 */ /* 0x000fe2000f8e00ff */
[----:B--2---:R-:W-:Y:S02]  /*0080*/  USHF.L.U32 UR5, UR5, 0xc, URZ ;  /* 0x0000000c05057899 */ /* 0x004fe400080006ff */
[----:B0-----:R-:W-:Y:S02]  /*0090*/  USHF.L.U32 UR7, UR16, 0xc, URZ ;  /* 0x0000000c10077899 */ /* 0x001fe400080006ff */
[----:B------:R-:W-:-:S04]  /*00a0*/  USHF.R.S32.HI UR4, URZ, 0x1f, UR5 ;  /* 0x0000001fff047899 */ /* 0x000fc80008011405 */
[----:B------:R-:W-:-:S04]  /*00b0*/  IADD3 R23, P1, PT, R2, -UR7, RZ ;  /* 0x8000000702177c10 */ /* 0x000fc8000ff3e0ff */
[----:B------:R-:W-:Y:S02]  /*00c0*/  ISETP.GT.U32.AND P0, PT, R23, 0xfff, PT ;  /* 0x00000fff1700780c */ /* 0x000fe40003f04070 */
[----:B------:R-:W-:-:S04]  /*00d0*/  IADD3.X R22, PT, PT, R3, -0x1, RZ, P1, !PT ;  /* 0xffffffff03167810 */ /* 0x000fc80000ffe4ff */
[----:B------:R-:W-:-:S13]  /*00e0*/  ISETP.GT.U32.AND.EX P0, PT, R22, RZ, PT, P0 ;  /* 0x000000ff1600720c */ /* 0x000fda0003f04100 */
[----:B---3--:R-:W-:Y:S05]  /*00f0*/  @P0 BRA `(.L_x_58) ;  /* 0x0000000c00ac0947 */ /* 0x008fea0003800000 */
[----:B------:R-:W0:Y:S01]  /*0100*/  S2R R3, SR_TID.X ;  /* 0x0000000000037919 */ /* 0x000e220000002100 */
[----:B------:R-:W-:Y:S01]  /*0110*/  VIADD R0, R2, -UR7 ;  /* 0x8000000702007c36 */ /* 0x000fe20008000000 */
[----:B------:R-:W-:Y:S01]  /*0120*/  BSSY.RECONVERGENT B1, `(.L_x_59) ;  /* 0x000000a000017945 */ /* 0x000fe20003800200 */
[----:B------:R-:W-:-:S03]  /*0130*/  IMAD.MOV.U32 R4, RZ, RZ, RZ ;  /* 0x000000ffff047224 */ /* 0x000fc600078e00ff */
[----:B0-----:R-:W-:Y:S01]  /*0140*/  ISETP.GE.AND P0, PT, R3, R0, PT ;  /* 0x000000000300720c */ /* 0x001fe20003f06270 */
[----:B------:R-:W-:-:S12]  /*0150*/  IMAD.MOV.U32 R5, RZ, RZ, R3 ;  /* 0x000000ffff057224 */ /* 0x000fd800078e0003 */
[----:B------:R-:W-:Y:S05]  /*0160*/  @P0 BRA `(.L_x_60) ;  /* 0x0000000000140947 */ /* 0x000fea0003800000 */
[----:B------:R-:W0:Y:S01]  /*0170*/  LDC.64 R6, c[0x0][0x380] ;  /* 0x0000e000ff067b82 */ /* 0x000e220000000a00 */
[----:B------:R-:W-:-:S04]  /*0180*/  VIADD R5, R3, UR7 ;  /* 0x0000000703057c36 */ /* 0x000fc80008000000 */
[----:B0-----:R-:W-:-:S05]  /*0190*/  IMAD.WIDE.U32 R6, R5, 0x4, R6 ;  /* 0x0000000405067825 */ /* 0x001fca00078e0006 */
[----:B------:R0:W5:Y:S01]  /*01a0*/  LDG.E R4, desc[UR14][R6.64] ;  /* 0x0000000e06047981 */ /* 0x000162000c1e1900 */
[----:B------:R-:W-:-:S07]  /*01b0*/  VIADD R5, R3, 0x100 ;  /* 0x0000010003057836 */ /* 0x000fce0000000000 */
.L_x_60:
[----:B------:R-:W-:Y:S05]  /*01c0*/  BSYNC.RECONVERGENT B1 ;  /* 0x0000000000017941 */ /* 0x000fea0003800200 */
.L_x_59:
[----:B------:R-:W-:Y:S01]  /*01d0*/  ISETP.GE.AND P0, PT, R5, R0, PT ;  /* 0x000000000500720c */ /* 0x000fe20003f06270 */
[----:B------:R-:W-:-:S12]  /*01e0*/  BSSY.RECONVERGENT B1, `(.L_x_61) ;  /* 0x000006c000017945 */ /* 0x000fd80003800200 */
[----:B------:R-:W-:Y:S05]  /*01f0*/  @P0 BRA `(.L_x_62) ;  /* 0x0000000400a80947 */ /* 0x000fea0003800000 */
[----:B0-----:R-:W-:Y:S01]  /*0200*/  LOP3.LUT R7, RZ, R5, RZ, 0x33, !PT ;  /* 0x00000005ff077212 */ /* 0x001fe200078e33ff */
[----:B------:R-:W-:Y:S03]  /*0210*/  BSSY.RECONVERGENT B2, `(.L_x_63) ;  /* 0x0000030000027945 */ /* 0x000fe60003800200 */
[----:B------:R-:W-:-:S04]  /*0220*/  IADD3 R7, PT, PT, R2, -UR7, R7 ;  /* 0x8000000702077c10 */ /* 0x000fc8000fffe007 */
[C---:B------:R-:W-:Y:S02]  /*0230*/  ISETP.GE.U32.AND P1, PT, R7.reuse, 0xf00, PT ;  /* 0x00000f000700780c */ /* 0x040fe40003f26070 */
[----:B------:R-:W-:-:S04]  /*0240*/  LEA.HI R2, R7, 0x1, RZ, 0x18 ;  /* 0x0000000107027811 */ /* 0x000fc800078fc0ff */
[----:B------:R-:W-:-:S04]  /*0250*/  LOP3.LUT R21, R2, 0xf, RZ, 0xc0, !PT ;  /* 0x0000000f02157812 */ /* 0x000fc800078ec0ff */
[----:B------:R-:W-:-:S03]  /*0260*/  ISETP.NE.AND P0, PT, R21, RZ, PT ;  /* 0x000000ff1500720c */ /* 0x000fc60003f05270 */
[----:B------:R-:W-:Y:S10]  /*0270*/  @!P1 BRA `(.L_x_64) ;  /* 0x0000000000a49947 */ /* 0x000ff40003800000 */
[----:B------:R-:W0:Y:S01]  /*0280*/  LDCU.64 UR8, c[0x0][0x380] ;  /* 0x00007000ff0877ac */ /* 0x000e220008000a00 */
[----:B------:R-:W-:Y:S01]  /*0290*/  IMAD.WIDE.U32 R6, R5, 0x4, RZ ;  /* 0x0000000405067825 */ /* 0x000fe200078e00ff */
[----:B------:R-:W-:Y:S01]  /*02a0*/  LOP3.LUT R8, R2, 0x1fffff0, RZ, 0xc0, !PT ;  /* 0x01fffff002087812 */ /* 0x000fe200078ec0ff */
[----:B------:R-:W-:-:S04]  /*02b0*/  UIMAD.WIDE.U32 UR4, UR16, 0x4000, URZ ;  /* 0x00004000100478a5 */ /* 0x000fc8000f8e00ff */
[----:B------:R-:W-:Y:S02]  /*02c0*/  IMAD.MOV R8, RZ, RZ, -R8 ;  /* 0x000000ffff087224 */ /* 0x000fe400078e0a08 */
[----:B------:R-:W-:Y:S02]  /*02d0*/  LOP3.LUT R14, R6, UR4, RZ, 0xfc, !PT ;  /* 0x00000004060e7c12 */ /* 0x000fe4000f8efcff */
[----:B------:R-:W-:Y:S02]  /*02e0*/  LOP3.LUT R7, R7, UR5, RZ, 0xfc, !PT ;  /* 0x0000000507077c12 */ /* 0x000fe4000f8efcff */
[----:B0-----:R-:W-:-:S04]  /*02f0*/  IADD3 R14, P1, PT, R14, UR8, RZ ;  /* 0x000000080e0e7c10 */ /* 0x001fc8000ff3e0ff */
[----:B------:R-:W-:-:S04]  /*0300*/  IADD3 R14, P2, PT, R14, 0x2000, RZ ;  /* 0x000020000e0e7810 */ /* 0x000fc80007f5e0ff */
[----:B------:R-:W-:-:S09]  /*0310*/  IADD3.X R7, PT, PT, RZ, UR9, R7, P2, P1 ;  /* 0x00000009ff077c10 */ /* 0x000fd200097e2407 */
.L_x_65:
[----:B------:R-:W-:-:S05]  /*0320*/  IMAD.MOV.U32 R6, RZ, RZ, R14 ;  /* 0x000000ffff067224 */ /* 0x000fca00078e000e */
[----:B------:R-:W2:Y:S04]  /*0330*/  LDG.E R15, desc[UR14][R6.64+-0x2000] ;  /* 0xffe0000e060f7981 */ /* 0x000ea8000c1e1900 */
[----:B------:R-:W2:Y:S04]  /*0340*/  LDG.E R16, desc[UR14][R6.64+-0x1c00] ;  /* 0xffe4000e06107981 */ /* 0x000ea8000c1e1900 */
[----:B------:R-:W3:Y:S04]  /*0350*/  LDG.E R18, desc[UR14][R6.64+-0x1800] ;  /* 0xffe8000e06127981 */ /* 0x000ee8000c1e1900 */
[----:B------:R-:W3:Y:S04]  /*0360*/  LDG.E R17, desc[UR14][R6.64+-0x1400] ;  /* 0xffec000e06117981 */ /* 0x000ee8000c1e1900 */
[----:B------:R-:W4:Y:S04]  /*0370*/  LDG.E R20, desc[UR14][R6.64+-0x1000] ;  /* 0xfff0000e06147981 */ /* 0x000f28000c1e1900 */
        /* <DEDUP_REMOVED lines=10> */
[----:B------:R0:W4:Y:S01]  /*0420*/  LDG.E R10, desc[UR14][R6.64+0x1c00] ;  /* 0x001c000e060a7981 */ /* 0x000122000c1e1900 */
[----:B------:R-:W-:-:S02]  /*0430*/  VIADD R8, R8, 0x10 ;  /* 0x0000001008087836 */ /* 0x000fc40000000000 */
[----:B------:R-:W-:-:S03]  /*0440*/  VIADD R5, R5, 0x1000 ;  /* 0x0000100005057836 */ /* 0x000fc60000000000 */
[----:B------:R-:W-:Y:S02]  /*0450*/  ISETP.NE.AND P1, PT, R8, RZ, PT ;  /* 0x000000ff0800720c */ /* 0x000fe40003f25270 */
[----:B--2--5:R-:W-:-:S04]  /*0460*/  IADD3 R15, PT, PT, R16, R15, R4 ;  /* 0x0000000f100f7210 */ /* 0x024fc80007ffe004 */
[----:B---3--:R-:W-:-:S04]  /*0470*/  IADD3 R15, PT, PT, R17, R18, R15 ;  /* 0x00000012110f7210 */ /* 0x008fc80007ffe00f */
[----:B----4-:R-:W-:-:S04]  /*0480*/  IADD3 R15, PT, PT, R19, R20, R15 ;  /* 0x00000014130f7210 */ /* 0x010fc80007ffe00f */
[----:B------:R-:W-:-:S04]  /*0490*/  IADD3 R15, PT, PT, R23, R22, R15 ;  /* 0x00000016170f7210 */ /* 0x000fc80007ffe00f */
[----:B------:R-:W-:-:S04]  /*04a0*/  IADD3 R15, PT, PT, R25, R24, R15 ;  /* 0x00000018190f7210 */ /* 0x000fc80007ffe00f */
[----:B------:R-:W-:Y:S02]  /*04b0*/  IADD3 R13, PT, PT, R13, R14, R15 ;  /* 0x0000000e0d0d7210 */ /* 0x000fe40007ffe00f */
[----:B------:R-:W-:-:S05]  /*04c0*/  IADD3 R14, P2, PT, R6, 0x4000, RZ ;  /* 0x00004000060e7810 */ /* 0x000fca0007f5e0ff */
[----:B0-----:R-:W-:Y:S01]  /*04d0*/  IMAD.X R7, RZ, RZ, R7, P2 ;  /* 0x000000ffff077224 */ /* 0x001fe200010e0607 */
[----:B------:R-:W-:-:S04]  /*04e0*/  IADD3 R9, PT, PT, R12, R9, R13 ;  /* 0x000000090c097210 */ /* 0x000fc80007ffe00d */
[----:B------:R-:W-:Y:S01]  /*04f0*/  IADD3 R4, PT, PT, R10, R11, R9 ;  /* 0x0000000b0a047210 */ /* 0x000fe20007ffe009 */
[----:B------:R-:W-:Y:S06]  /*0500*/  @P1 BRA `(.L_x_65) ;  /* 0xfffffffc00841947 */ /* 0x000fec000383ffff */
.L_x_64:
[----:B------:R-:W-:Y:S05]  /*0510*/  BSYNC.RECONVERGENT B2 ;  /* 0x0000000000027941 */ /* 0x000fea0003800200 */
.L_x_63:
[----:B------:R-:W-:Y:S05]  /*0520*/  @!P0 BRA `(.L_x_62) ;  /* 0x0000000000dc8947 */ /* 0x000fea0003800000 */
[----:B------:R-:W-:Y:S01]  /*0530*/  ISETP.GE.U32.AND P0, PT, R21, 0x8, PT ;  /* 0x000000081500780c */ /* 0x000fe20003f06070 */
[----:B------:R-:W-:Y:S01]  /*0540*/  BSSY.RECONVERGENT B2, `(.L_x_66) ;  /* 0x0000016000027945 */ /* 0x000fe20003800200 */
[----:B------:R-:W-:-:S04]  /*0550*/  LOP3.LUT R16, R2, 0x7, RZ, 0xc0, !PT ;  /* 0x0000000702107812 */ /* 0x000fc800078ec0ff */
[----:B------:R-:W-:-:S07]  /*0560*/  ISETP.NE.AND P1, PT, R16, RZ, PT ;  /* 0x000000ff1000720c */ /* 0x000fce0003f25270 */
[----:B------:R-:W-:Y:S06]  /*0570*/  @!P0 BRA `(.L_x_67) ;  /* 0x0000000000488947 */ /* 0x000fec0003800000 */
[----:B------:R-:W0:Y:S01]  /*0580*/  LDCU.64 UR4, c[0x0][0x380] ;  /* 0x00007000ff0477ac */ /* 0x000e220008000a00 */
[----:B------:R-:W-:-:S04]  /*0590*/  IADD3 R7, P0, PT, R5, UR7, RZ ;  /* 0x0000000705077c10 */ /* 0x000fc8000ff1e0ff */
[----:B------:R-:W-:Y:S02]  /*05a0*/  LEA.HI.X.SX32 R8, R5, RZ, 0x1, P0 ;  /* 0x000000ff05087211 */ /* 0x000fe400000f0eff */
[----:B0-----:R-:W-:-:S04]  /*05b0*/  LEA R6, P0, R7, UR4, 0x2 ;  /* 0x0000000407067c11 */ /* 0x001fc8000f8010ff */
[----:B------:R-:W-:-:S05]  /*05c0*/  LEA.HI.X R7, R7, UR5, R8, 0x2, P0 ;  /* 0x0000000507077c11 */ /* 0x000fca00080f1408 */
[----:B------:R-:W2:Y:S04]  /*05d0*/  LDG.E R9, desc[UR14][R6.64] ;  /* 0x0000000e06097981 */ /* 0x000ea8000c1e1900 */
[----:B------:R-:W2:Y:S04]  /*05e0*/  LDG.E R8, desc[UR14][R6.64+0x400] ;  /* 0x0004000e06087981 */ /* 0x000ea8000c1e1900 */
[----:B------:R-:W3:Y:S04]  /*05f0*/  LDG.E R11, desc[UR14][R6.64+0x800] ;  /* 0x0008000e060b7981 */ /* 0x000ee8000c1e1900 */
[----:B------:R-:W3:Y:S04]  /*0600*/  LDG.E R10, desc[UR14][R6.64+0xc00] ;  /* 0x000c000e060a7981 */ /* 0x000ee8000c1e1900 */
[----:B------:R-:W4:Y:S04]  /*0610*/  LDG.E R13, desc[UR14][R6.64+0x1000] ;  /* 0x0010000e060d7981 */ /* 0x000f28000c1e1900 */
[----:B------:R-:W4:Y:S04]  /*0620*/  LDG.E R12, desc[UR14][R6.64+0x1400] ;  /* 0x0014000e060c7981 */ /* 0x000f28000c1e1900 */
[----:B------:R-:W4:Y:S04]  /*0630*/  LDG.E R15, desc[UR14][R6.64+0x1800] ;  /* 0x0018000e060f7981 */ /* 0x000f28000c1e1900 */
[----:B------:R-:W4:Y:S01]  /*0640*/  LDG.E R14, desc[UR14][R6.64+0x1c00] ;  /* 0x001c000e060e7981 */ /* 0x000f22000c1e1900 */
[----:B------:R-:W-:Y:S01]  /*0650*/  VIADD R5, R5, 0x800 ;  /* 0x0000080005057836 */ /* 0x000fe20000000000 */
[----:B--2--5:R-:W-:-:S04]  /*0660*/  IADD3 R8, PT, PT, R8, R9, R4 ;  /* 0x0000000908087210 */ /* 0x024fc80007ffe004 */
[----:B---3--:R-:W-:-:S04]  /*0670*/  IADD3 R8, PT, PT, R10, R11, R8 ;  /* 0x0000000b0a087210 */ /* 0x008fc80007ffe008 */
[----:B----4-:R-:W-:-:S04]  /*0680*/  IADD3 R8, PT, PT, R12, R13, R8 ;  /* 0x0000000d0c087210 */ /* 0x010fc80007ffe008 */
[----:B------:R-:W-:-:S07]  /*0690*/  IADD3 R4, PT, PT, R14, R15, R8 ;  /* 0x0000000f0e047210 */ /* 0x000fce0007ffe008 */
.L_x_67:
[----:B------:R-:W-:Y:S05]  /*06a0*/  BSYNC.RECONVERGENT B2 ;  /* 0x0000000000027941 */ /* 0x000fea0003800200 */
.L_x_66:
        /* <DEDUP_REMOVED lines=14> */
[----:B------:R-:W3:Y:S01]  /*0790*/  LDG.E R10, desc[UR14][R6.64+0xc00] ;  /* 0x000c000e060a7981 */ /* 0x000ee2000c1e1900 */
[----:B------:R-:W-:Y:S01]  /*07a0*/  VIADD R5, R5, 0x400 ;  /* 0x0000040005057836 */ /* 0x000fe20000000000 */
[----:B--2--5:R-:W-:-:S04]  /*07b0*/  IADD3 R4, PT, PT, R8, R9, R4 ;  /* 0x0000000908047210 */ /* 0x024fc80007ffe004 */
[----:B---3--:R-:W-:-:S07]  /*07c0*/  IADD3 R4, PT, PT, R10, R11, R4 ;  /* 0x0000000b0a047210 */ /* 0x008fce0007ffe004 */
.L_x_69:
[----:B------:R-:W-:Y:S05]  /*07d0*/  BSYNC.RECONVERGENT B2 ;  /* 0x0000000000027941 */ /* 0x000fea0003800200 */
.L_x_68:
[----:B------:R-:W-:Y:S05]  /*07e0*/  @!P1 BRA `(.L_x_62) ;  /* 0x00000000002c9947 */ /* 0x000fea0003800000 */
[----:B------:R-:W0:Y:S01]  /*07f0*/  LDC.64 R6, c[0x0][0x380] ;  /* 0x0000e000ff067b82 */ /* 0x000e220000000a00 */
[----:B------:R-:W-:Y:S02]  /*0800*/  IMAD.U32 R9, RZ, RZ, UR16 ;  /* 0x00000010ff097e24 */ /* 0x000fe4000f8e00ff */
[----:B------:R-:W-:Y:S02]  /*0810*/  IMAD.MOV R2, RZ, RZ, -R2 ;  /* 0x000000ffff027224 */ /* 0x000fe400078e0a02 */
[----:B0-----:R-:W-:-:S07]  /*0820*/  IMAD.WIDE.U32 R6, R9, 0x4000, R6 ;  /* 0x0000400009067825 */ /* 0x001fce00078e0006 */
.L_x_70:
[----:B------:R-:W-:-:S06]  /*0830*/  IMAD.WIDE R8, R5, 0x4, R6 ;  /* 0x0000000405087825 */ /* 0x000fcc00078e0206 */
[----:B------:R-:W2:Y:S01]  /*0840*/  LDG.E R9, desc[UR14][R8.64] ;  /* 0x0000000e08097981 */ /* 0x000ea2000c1e1900 */
[----:B------:R-:W-:Y:S02]  /*0850*/  VIADD R2, R2, 0x1 ;  /* 0x0000000102027836 */ /* 0x000fe40000000000 */
[----:B------:R-:W-:-:S03]  /*0860*/  VIADD R5, R5, 0x100 ;  /* 0x0000010005057836 */ /* 0x000fc60000000000 */
[----:B------:R-:W-:Y:S01]  /*0870*/  ISETP.NE.AND P0, PT, R2, RZ, PT ;  /* 0x000000ff0200720c */ /* 0x000fe20003f05270 */
[----:B--2--5:R-:W-:-:S12]  /*0880*/  IMAD.IADD R4, R9, 0x1, R4 ;  /* 0x0000000109047824 */ /* 0x024fd800078e0204 */
[----:B------:R-:W-:Y:S05]  /*0890*/  @P0 BRA `(.L_x_70) ;  /* 0xfffffffc00e40947 */ /* 0x000fea000383ffff */
.L_x_62:
[----:B------:R-:W-:Y:S05]  /*08a0*/  BSYNC.RECONVERGENT B1 ;  /* 0x0000000000017941 */ /* 0x000fea0003800200 */
.L_x_61:
[----:B------:R-:W-:-:S13]  /*08b0*/  ISETP.GE.AND P0, PT, R0, 0x100, PT ;  /* 0x000001000000780c */ /* 0x000fda0003f06270 */
[----:B------:R-:W-:Y:S05]  /*08c0*/  @!P0 BRA `(.L_x_71) ;  /* 0x0000000000ac8947 */ /* 0x000fea0003800000 */
[----:B------:R-:W1:Y:S01]  /*08d0*/  S2R R8, SR_LANEID ;  /* 0x0000000000087919 */ /* 0x000e620000000000 */
[----:B-----5:R-:W2:Y:S01]  /*08e0*/  SHFL.DOWN PT, R0, R4, 0x1, 0x1f ;  /* 0x08201f0004007f89 */ /* 0x020ea200000e0000 */
[C---:B-1----:R-:W-:Y:S02]  /*08f0*/  ISETP.GT.AND P0, PT, R8.reuse, 0x1e, PT ;  /* 0x0000001e0800780c */ /* 0x042fe40003f04270 */
[----:B------:R-:W-:Y:S02]  /*0900*/  ISETP.NE.AND P1, PT, R8, RZ, PT ;  /* 0x000000ff0800720c */ /* 0x000fe40003f25270 */
[----:B--2---:R-:W-:Y:S02]  /*0910*/  SEL R5, R0, RZ, !P0 ;  /* 0x000000ff00057207 */ /* 0x004fe40004000000 */
[----:B------:R-:W-:-:S03]  /*0920*/  ISETP.GT.AND P0, PT, R8, 0x1d, PT ;  /* 0x0000001d0800780c */ /* 0x000fc60003f04270 */
[----:B------:R-:W-:-:S05]  /*0930*/  IMAD.IADD R5, R5, 0x1, R4 ;  /* 0x0000000105057824 */ /* 0x000fca00078e0204 */
[----:B------:R-:W1:Y:S01]  /*0940*/  SHFL.DOWN PT, R0, R5, 0x2, 0x1f ;  /* 0x08401f0005007f89 */ /* 0x000e6200000e0000 */
[----:B0-----:R-:W0:Y:S01]  /*0950*/  @!P1 S2R R6, SR_CgaCtaId ;  /* 0x0000000000069919 */ /* 0x001e220000008800 */
[----:B-1----:R-:W-:Y:S02]  /*0960*/  SEL R0, R0, RZ, !P0 ;  /* 0x000000ff00007207 */ /* 0x002fe40004000000 */
[----:B------:R-:W-:-:S03]  /*0970*/  ISETP.GT.AND P0, PT, R8, 0x1b, PT ;  /* 0x0000001b0800780c */ /* 0x000fc60003f04270 */
[----:B------:R-:W-:Y:S01]  /*0980*/  IMAD.IADD R0, R5, 0x1, R0 ;  /* 0x0000000105007824 */ /* 0x000fe200078e0200 */
[----:B------:R-:W-:-:S04]  /*0990*/  @!P1 MOV R5, 0x400 ;  /* 0x0000040000059802 */ /* 0x000fc80000000f00 */
[----:B------:R-:W1:Y:S01]  /*09a0*/  SHFL.DOWN PT, R2, R0, 0x4, 0x1f ;  /* 0x08801f0000027f89 */ /* 0x000e6200000e0000 */
[----:B0-----:R-:W-:Y:S02]  /*09b0*/  @!P1 LEA R5, R6, R5, 0x18 ;  /* 0x0000000506059211 */ /* 0x001fe400078ec0ff */
[----:B-1----:R-:W-:Y:S02]  /*09c0*/  SEL R7, R2, RZ, !P0 ;  /* 0x000000ff02077207 */ /* 0x002fe40004000000 */
        /* <DEDUP_REMOVED lines=19> */
[----:B--2---:R-:W-:Y:S04]  /*0b00*/  LDS R0, [UR4+0xc] ;  /* 0x00000c04ff007984 */ /* 0x004fe80008000800 */
[----:B------:R-:W0:Y:S04]  /*0b10*/  LDS.128 R4, [UR4+0x10] ;  /* 0x00001004ff047984 */ /* 0x000e280008000c00 */
[----:B------:R-:W1:Y:S01]  /*0b20*/  LDS.64 R2, [UR4+0x20] ;  /* 0x00002004ff027984 */ /* 0x000e620008000a00 */
[----:B0-----:R-:W-:-:S04]  /*0b30*/  IADD3 R0, PT, PT, R4, R0, R9 ;  /* 0x0000000004007210 */ /* 0x001fc80007ffe009 */
[----:B------:R-:W-:-:S04]  /*0b40*/  IADD3 R0, PT, PT, R6, R0, R5 ;  /* 0x0000000006007210 */ /* 0x000fc80007ffe005 */
[----:B-1----:R-:W-:-:S05]  /*0b50*/  IADD3 R0, PT, PT, R2, R0, R7 ;  /* 0x0000000002007210 */ /* 0x002fca0007ffe007 */
[----:B------:R-:W-:Y:S01]  /*0b60*/  IMAD.IADD R9, R0, 0x1, R3 ;  /* 0x0000000100097824 */ /* 0x000fe200078e0203 */
[----:B------:R-:W-:Y:S06]  /*0b70*/  BRA `(.L_x_72) ;  /* 0x0000001400307947 */ /* 0x000fec0003800000 */
.L_x_71:
[----:B------:R-:W-:Y:S01]  /*0b80*/  LOP3.LUT R2, R3, 0x3e0, RZ, 0xc0, !PT ;  /* 0x000003e003027812 */ /* 0x000fe200078ec0ff */
[----:B------:R-:W1:Y:S03]  /*0b90*/  S2R R10, SR_LANEID ;  /* 0x00000000000a7919 */ /* 0x000e660000000000 */
[----:B0-----:R-:W-:Y:S01]  /*0ba0*/  LOP3.LUT R7, RZ, R2, RZ, 0x33, !PT ;  /* 0x00000002ff077212 */ /* 0x001fe200078e33ff */
[----:B------:R-:W-:-:S04]  /*0bb0*/  VIADD R5, R2, 0x20 ;  /* 0x0000002002057836 */ /* 0x000fc80000000000 */
[----:B------:R-:W-:Y:S01]  /*0bc0*/  IMAD.IADD R7, R0, 0x1, R7 ;  /* 0x0000000100077824 */ /* 0x000fe200078e0207 */
[----:B------:R-:W-:-:S04]  /*0bd0*/  ISETP.GT.AND P0, PT, R5, R0, PT ;  /* 0x000000000500720c */ /* 0x000fc80003f04270 */
[----:B------:R-:W-:-:S05]  /*0be0*/  SEL R7, R7, 0x1f, P0 ;  /* 0x0000001f07077807 */ /* 0x000fca0000000000 */
[----:B-----5:R-:W0:Y:S01]  /*0bf0*/  SHFL.DOWN PT, R2, R4, 0x1, R7 ;  /* 0x0820000004027989 */ /* 0x020e2200000e0007 */
[CC--:B-1----:R-:W-:Y:S01]  /*0c00*/  ISETP.GE.AND P0, PT, R10.reuse, R7.reuse, PT ;  /* 0x000000070a00720c */ /* 0x0c2fe20003f06270 */
[C---:B------:R-:W-:Y:S01]  /*0c10*/  VIADD R6, R10.reuse, 0x2 ;  /* 0x000000020a067836 */ /* 0x040fe20000000000 */
[C---:B------:R-:W-:Y:S01]  /*0c20*/  ISETP.NE.AND P1, PT, R10.reuse, RZ, PT ;  /* 0x000000ff0a00720c */ /* 0x040fe20003f25270 */
[----:B------:R-:W-:Y:S01]  /*0c30*/  VIADD R8, R10, 0x4 ;  /* 0x000000040a087836 */ /* 0x000fe20000000000 */
[----:B0-----:R-:W-:Y:S02]  /*0c40*/  SEL R5, R2, RZ, !P0 ;  /* 0x000000ff02057207 */ /* 0x001fe40004000000 */
        /* <DEDUP_REMOVED lines=35> */
[----:B------:R-:W0:Y:S04]  /*0e80*/  LDS.128 R4, [UR4+0x10] ;  /* 0x00001004ff047984 */ /* 0x000e280008000c00 */
[----:B------:R-:W2:Y:S04]  /*0e90*/  LDS R2, [UR4+0xc] ;  /* 0x00000c04ff027984 */ /* 0x000ea80008000800 */
[----:B------:R-:W3:Y:S01]  /*0ea0*/  LDS.64 R10, [UR4+0x20] ;  /* 0x00002004ff0a7984 */ /* 0x000ee20008000a00 */
[----:B0-----:R-:W-:Y:S02]  /*0eb0*/  SEL R4, R4, RZ, P2 ;  /* 0x000000ff04047207 */ /* 0x001fe40001000000 */
[----:B------:R-:W-:-:S02]  /*0ec0*/  ISETP.GT.AND P2, PT, R0, 0x60, PT ;  /* 0x000000600000780c */ /* 0x000fc40003f44270 */
[----:B--2---:R-:W-:Y:S02]  /*0ed0*/  SEL R2, R2, RZ, P1 ;  /* 0x000000ff02027207 */ /* 0x004fe40000800000 */
        /* <DEDUP_REMOVED lines=8> */
[----:B---3--:R-:W-:Y:S02]  /*0f60*/  SEL R10, R10, RZ, P2 ;  /* 0x000000ff0a0a7207 */ /* 0x008fe40001000000 */
[----:B------:R-:W-:Y:S02]  /*0f70*/  SEL R11, R11, RZ, P3 ;  /* 0x000000ff0b0b7207 */ /* 0x000fe40001800000 */
[----:B------:R-:W-:-:S05]  /*0f80*/  IADD3 R2, PT, PT, R10, R2, R7 ;  /* 0x000000020a027210 */ /* 0x000fca0007ffe007 */
[----:B-1----:R-:W-:Y:S01]  /*0f90*/  IMAD.IADD R9, R2, 0x1, R11 ;  /* 0x0000000102097824 */ /* 0x002fe200078e020b */
[----:B------:R-:W-:Y:S06]  /*0fa0*/  BRA `(.L_x_72) ;  /* 0x0000001000247947 */ /* 0x000fec0003800000 */
.L_x_58:
[----:B------:R-:W0:Y:S01]  /*0fb0*/  S2R R0, SR_TID.X ;  /* 0x0000000000007919 */ /* 0x000e220000002100 */
[----:B------:R-:W1:Y:S01]  /*0fc0*/  LDC.64 R4, c[0x0][0x380] ;  /* 0x0000e000ff047b82 */ /* 0x000e620000000a00 */
[----:B0-----:R-:W-:-:S04]  /*0fd0*/  VIADD R7, R0, UR7 ;  /* 0x0000000700077c36 */ /* 0x001fc80008000000 */
[----:B-1----:R-:W-:-:S05]  /*0fe0*/  IMAD.WIDE.U32 R4, R7, 0x4, R4 ;  /* 0x0000000407047825 */ /* 0x002fca00078e0004 */
[----:B------:R-:W2:Y:S04]  /*0ff0*/  LDG.E R6, desc[UR14][R4.64] ;  /* 0x0000000e04067981 */ /* 0x000ea8000c1e1900 */
[----:B------:R-:W2:Y:S04]  /*1000*/  LDG.E R7, desc[UR14][R4.64+0x400] ;  /* 0x0004000e04077981 */ /* 0x000ea8000c1e1900 */
[----:B------:R-:W2:Y:S04]  /*1010*/  LDG.E R8, desc[UR14][R4.64+0x800] ;  /* 0x0008000e04087981 */ /* 0x000ea8000c1e1900 */
[----:B------:R-:W3:Y:S04]  /*1020*/  LDG.E R9, desc[UR14][R4.64+0xc00] ;  /* 0x000c000e04097981 */ /* 0x000ee8000c1e1900 */
[----:B------:R-:W3:Y:S04]  /*1030*/  LDG.E R10, desc[UR14][R4.64+0x1000] ;  /* 0x0010000e040a7981 */ /* 0x000ee8000c1e1900 */
[----:B------:R-:W4:Y:S04]  /*1040*/  LDG.E R11, desc[UR14][R4.64+0x1400] ;  /* 0x0014000e040b7981 */ /* 0x000f28000c1e1900 */
[----:B------:R-:W4:Y:S04]  /*1050*/  LDG.E R12, desc[UR14][R4.64+0x1800] ;  /* 0x0018000e040c7981 */ /* 0x000f28000c1e1900 */
[----:B------:R-:W5:Y:S04]  /*1060*/  LDG.E R13, desc[UR14][R4.64+0x1c00] ;  /* 0x001c000e040d7981 */ /* 0x000f68000c1e1900 */
[----:B------:R-:W5:Y:S04]  /*1070*/  LDG.E R14, desc[UR14][R4.64+0x2000] ;  /* 0x0020000e040e7981 */ /* 0x000f68000c1e1900 */
[----:B------:R-:W5:Y:S04]  /*1080*/  LDG.E R15, desc[UR14][R4.64+0x2400] ;  /* 0x0024000e040f7981 */ /* 0x000f68000c1e1900 */
[----:B------:R-:W5:Y:S04]  /*1090*/  LDG.E R16, desc[UR14][R4.64+0x2800] ;  /* 0x0028000e04107981 */ /* 0x000f68000c1e1900 */
[----:B------:R-:W5:Y:S04]  /*10a0*/  LDG.E R17, desc[UR14][R4.64+0x2c00] ;  /* 0x002c000e04117981 */ /* 0x000f68000c1e1900 */
[----:B------:R-:W5:Y:S04]  /*10b0*/  LDG.E R18, desc[UR14][R4.64+0x3000] ;  /* 0x0030000e04127981 */ /* 0x000f68000c1e1900 */
[----:B------:R-:W5:Y:S04]  /*10c0*/  LDG.E R19, desc[UR14][R4.64+0x3400] ;  /* 0x0034000e04137981 */ /* 0x000f68000c1e1900 */
[----:B------:R-:W5:Y:S04]  /*10d0*/  LDG.E R20, desc[UR14][R4.64+0x3800] ;  /* 0x0038000e04147981 */ /* 0x000f68000c1e1900 */
[----:B------:R-:W5:Y:S01]  /*10e0*/  LDG.E R21, desc[UR14][R4.64+0x3c00] ;  /* 0x003c000e04157981 */ /* 0x000f62000c1e1900 */
[----:B------:R-:W-:-:S04]  /*10f0*/  ISETP.GE.U32.AND P0, PT, R23, UR5, PT ;  /* 0x0000000517007c0c */ /* 0x000fc8000bf06070 */
[----:B------:R-:W-:Y:S02]  /*1100*/  ISETP.GE.U32.AND.EX P0, PT, R22, UR4, PT, P0 ;  /* 0x0000000416007c0c */ /* 0x000fe4000bf06100 */
[----:B--2---:R-:W-:-:S04]  /*1110*/  IADD3 R6, PT, PT, R8, R7, R6 ;  /* 0x0000000708067210 */ /* 0x004fc80007ffe006 */
[----:B---3--:R-:W-:-:S04]  /*1120*/  IADD3 R6, PT, PT, R10, R9, R6 ;  /* 0x000000090a067210 */ /* 0x008fc80007ffe006 */
[----:B----4-:R-:W-:-:S04]  /*1130*/  IADD3 R6, PT, PT, R12, R11, R6 ;  /* 0x0000000b0c067210 */ /* 0x010fc80007ffe006 */
[----:B-----5:R-:W-:-:S04]  /*1140*/  IADD3 R6, PT, PT, R14, R13, R6 ;  /* 0x0000000d0e067210 */ /* 0x020fc80007ffe006 */
[----:B------:R-:W-:-:S04]  /*1150*/  IADD3 R6, PT, PT, R16, R15, R6 ;  /* 0x0000000f10067210 */ /* 0x000fc80007ffe006 */
[----:B------:R-:W-:-:S04]  /*1160*/  IADD3 R6, PT, PT, R18, R17, R6 ;  /* 0x0000001112067210 */ /* 0x000fc80007ffe006 */
[----:B------:R-:W-:-:S05]  /*1170*/  IADD3 R6, PT, PT, R20, R19, R6 ;  /* 0x0000001314067210 */ /* 0x000fca0007ffe006 */
[----:B------:R-:W-:Y:S01]  /*1180*/  IMAD.IADD R8, R21, 0x1, R6 ;  /* 0x0000000115087824 */ /* 0x000fe200078e0206 */
[----:B------:R-:W-:Y:S06]  /*1190*/  @!P0 BRA `(.L_x_73) ;  /* 0x0000000c00008947 */ /* 0x000fec0003800000 */
[----:B------:R-:W-:Y:S01]  /*11a0*/  UIADD3 UR8, UP0, UPT, UR5, UR7, URZ ;  /* 0x0000000705087290 */ /* 0x000fe2000ff1e0ff */
[----:B------:R-:W-:Y:S01]  /*11b0*/  IADD3 R20, P1, PT, R2, -0x1000, RZ ;  /* 0xfffff00002147810 */ /* 0x000fe20007f3e0ff */
[----:B------:R-:W0:Y:S01]  /*11c0*/  LDCU.64 UR12, c[0x0][0x380] ;  /* 0x00007000ff0c77ac */ /* 0x000e220008000a00 */
[----:B------:R-:W-:Y:S02]  /*11d0*/  LOP3.LUT R5, RZ, R0, RZ, 0x33, !PT ;  /* 0x00000000ff057212 */ /* 0x000fe400078e33ff */
[----:B------:R-:W-:Y:S01]  /*11e0*/  IADD3.X R9, PT, PT, R3, -0x1, RZ, P1, !PT ;  /* 0xffffffff03097810 */ /* 0x000fe20000ffe4ff */
[----:B------:R-:W-:Y:S01]  /*11f0*/  UIADD3.X UR9, UPT, UPT, URZ, UR4, URZ, UP0, !UPT ;  /* 0x00000004ff097290 */ /* 0x000fe200087fe4ff */
[----:B------:R-:W-:Y:S01]  /*1200*/  ISETP.LT.U32.AND P0, PT, R20, UR8, PT ;  /* 0x0000000814007c0c */ /* 0x000fe2000bf01070 */
[----:B------:R-:W-:Y:S01]  /*1210*/  UMOV UR6, UR5 ;  /* 0x0000000500067c82 */ /* 0x000fe20008000000 */
[----:B------:R-:W-:Y:S01]  /*1220*/  IADD3 R11, P2, PT, R0, UR8, RZ ;  /* 0x00000008000b7c10 */ /* 0x000fe2000ff5e0ff */
[----:B------:R-:W-:Y:S01]  /*1230*/  UMOV UR4, URZ ;  /* 0x000000ff00047c82 */ /* 0x000fe20008000000 */
[----:B------:R-:W-:Y:S01]  /*1240*/  IADD3 R5, PT, PT, R2, -UR5, R5 ;  /* 0x8000000502057c10 */ /* 0x000fe2000fffe005 */
[----:B------:R-:W-:Y:S01]  /*1250*/  IMAD.U32 R10, RZ, RZ, UR9 ;  /* 0x00000009ff0a7e24 */ /* 0x000fe2000f8e00ff */
[----:B------:R-:W-:Y:S01]  /*1260*/  UMOV UR10, UR8 ;  /* 0x00000008000a7c82 */ /* 0x000fe20008000000 */
[----:B------:R-:W-:-:S02]  /*1270*/  IMAD.X R4, RZ, RZ, UR9, P2 ;  /* 0x00000009ff047e24 */ /* 0x000fc400090e06ff */
[----:B------:R-:W-:Y:S01]  /*1280*/  VIADD R7, R5, -UR7 ;  /* 0x8000000705077c36 */ /* 0x000fe20008000000 */
[----:B------:R-:W-:Y:S01]  /*1290*/  ISETP.GT.U32.AND.EX P0, PT, R10, R9, PT, P0 ;  /* 0x000000090a00720c */ /* 0x000fe20003f04100 */
[----:B------:R-:W-:Y:S01]  /*12a0*/  UMOV UR7, UR9 ;  /* 0x0000000900077c82 */ /* 0x000fe20008000000 */
[----:B0-----:R-:W-:-:S04]  /*12b0*/  LEA R6, P1, R11, UR12, 0x2 ;  /* 0x0000000c0b067c11 */ /* 0x001fc8000f8210ff */
[----:B------:R-:W-:Y:S02]  /*12c0*/  IADD3 R6, P2, PT, R6, 0x2000, RZ ;  /* 0x0000200006067810 */ /* 0x000fe40007f5e0ff */
[----:B------:R-:W-:-:S05]  /*12d0*/  LEA.HI.X R11, R11, UR13, R4, 0x2, P1 ;  /* 0x0000000d0b0b7c11 */ /* 0x000fca00088f1404 */
[----:B------:R-:W-:Y:S01]  /*12e0*/  IMAD.X R11, RZ, RZ, R11, P2 ;  /* 0x000000ffff0b7224 */ /* 0x000fe200010e060b */
[----:B------:R-:W-:Y:S06]  /*12f0*/  @P0 BRA `(.L_x_74) ;  /* 0x0000000000d40947 */ /* 0x000fec0003800000 */
[----:B------:R-:W0:Y:S01]  /*1300*/  LDC.64 R2, c[0x0][0x3b8] ;  /* 0x0000ee00ff027b82 */ /* 0x000e220000000a00 */
[----:B------:R-:W1:Y:S01]  /*1310*/  LDCU.64 UR12, c[0x0][0x380] ;  /* 0x00007000ff0c77ac */ /* 0x000e620008000a00 */
[----:B------:R-:W-:Y:S01]  /*1320*/  NOP ;  /* 0x0000000000007918 */ /* 0x000fe20000000000 */
.L_x_75:
[----:B------:R-:W-:-:S05]  /*1330*/  IADD3 R5, P0, PT, R0, UR8, RZ ;  /* 0x0000000800057c10 */ /* 0x000fca000ff1e0ff */
[----:B------:R-:W-:Y:S01]  /*1340*/  IMAD.X R10, RZ, RZ, UR9, P0 ;  /* 0x00000009ff0a7e24 */ /* 0x000fe200080e06ff */
[----:B-1----:R-:W-:-:S04]  /*1350*/  LEA R4, P0, R5, UR12, 0x2 ;  /* 0x0000000c05047c11 */ /* 0x002fc8000f8010ff */
[----:B------:R-:W-:-:S05]  /*1360*/  LEA.HI.X R5, R5, UR13, R10, 0x2, P0 ;  /* 0x0000000d05057c11 */ /* 0x000fca00080f140a */
        /* <DEDUP_REMOVED lines=15> */
[----:B------:R1:W5:Y:S01]  /*1460*/  LDG.E R21, desc[UR14][R4.64+0x3c00] ;  /* 0x003c000e04157981 */ /* 0x000362000c1e1900 */
[----:B------:R-:W-:-:S02]  /*1470*/  USHF.R.S32.HI UR11, URZ, 0x1f, UR5 ;  /* 0x0000001fff0b7899 */ /* 0x000fc40008011405 */
[----:B------:R-:W-:-:S04]  /*1480*/  UIADD3 UR6, UP0, UPT, UR5, UR10, URZ ;  /* 0x0000000a05067290 */ /* 0x000fc8000ff1e0ff */
[----:B------:R-:W-:Y:S01]  /*1490*/  UIADD3.X UR7, UPT, UPT, UR11, UR7, URZ, UP0, !UPT ;  /* 0x000000070b077290 */ /* 0x000fe200087fe4ff */
[----:B--2---:R-:W-:Y:S02]  /*14a0*/  IADD3 R22, PT, PT, R22, R23, R8 ;  /* 0x0000001716167210 */ /* 0x004fe40007ffe008 */
[----:B0-----:R-:W-:-:S04]  /*14b0*/  IADD3 R8, P1, PT, R2, -UR8, RZ ;  /* 0x8000000802087c10 */ /* 0x001fc8000ff3e0ff */
[----:B------:R-:W-:Y:S02]  /*14c0*/  ISETP.GE.U32.AND P0, PT, R8, UR5, PT ;  /* 0x0000000508007c0c */ /* 0x000fe4000bf06070 */
[----:B---3--:R-:W-:Y:S02]  /*14d0*/  IADD3 R22, PT, PT, R25, R24, R22 ;  /* 0x0000001819167210 */ /* 0x008fe40007ffe016 */
[----:B-1----:R-:W-:-:S04]  /*14e0*/  IADD3.X R4, PT, PT, R3, ~UR9, RZ, P1, !PT ;  /* 0x8000000903047c10 */ /* 0x002fc80008ffe4ff */
[----:B------:R-:W-:Y:S02]  /*14f0*/  ISETP.GE.U32.AND.EX P0, PT, R4, UR11, PT, P0 ;  /* 0x0000000b04007c0c */ /* 0x000fe4000bf06100 */
[----:B----4-:R-:W-:-:S04]  /*1500*/  IADD3 R22, PT, PT, R27, R26, R22 ;  /* 0x0000001a1b167210 */ /* 0x010fc80007ffe016 */
[----:B-----5:R-:W-:-:S04]  /*1510*/  IADD3 R18, PT, PT, R19, R18, R22 ;  /* 0x0000001213127210 */ /* 0x020fc80007ffe016 */
[----:B------:R-:W-:-:S04]  /*1520*/  IADD3 R10, PT, PT, R10, R15, R18 ;  /* 0x0000000f0a0a7210 */ /* 0x000fc80007ffe012 */
[----:B------:R-:W-:-:S04]  /*1530*/  IADD3 R10, PT, PT, R16, R17, R10 ;  /* 0x00000011100a7210 */ /* 0x000fc80007ffe00a */
[----:B------:R-:W-:-:S04]  /*1540*/  IADD3 R10, PT, PT, R13, R14, R10 ;  /* 0x0000000e0d0a7210 */ /* 0x000fc80007ffe00a */
[----:B------:R-:W-:Y:S01]  /*1550*/  IADD3 R8, PT, PT, R21, R12, R10 ;  /* 0x0000000c15087210 */ /* 0x000fe20007ffe00a */
[----:B------:R-:W-:Y:S06]  /*1560*/  @!P0 BRA `(.L_x_73) ;  /* 0x00000008000c8947 */ /* 0x000fec0003800000 */
[----:B------:R-:W-:Y:S02]  /*1570*/  UIADD3 UR8, UP0, UPT, UR5, UR8, URZ ;  /* 0x0000000805087290 */ /* 0x000fe4000ff1e0ff */
[----:B------:R-:W-:Y:S01]  /*1580*/  IMAD.U32 R5, RZ, RZ, UR5 ;  /* 0x00000005ff057e24 */ /* 0x000fe2000f8e00ff */
[----:B------:R-:W-:Y:S01]  /*1590*/  UIADD3 UR4, UPT, UPT, UR4, 0x1, URZ ;  /* 0x0000000104047890 */ /* 0x000fe2000fffe0ff */
[----:B------:R-:W-:Y:S01]  /*15a0*/  IMAD.MOV.U32 R10, RZ, RZ, R6 ;  /* 0x000000ffff0a7224 */ /* 0x000fe200078e0006 */
[----:B------:R-:W-:Y:S01]  /*15b0*/  UIADD3.X UR9, UPT, UPT, UR11, UR9, URZ, UP0, !UPT ;  /* 0x000000090b097290 */ /* 0x000fe200087fe4ff */
[----:B------:R-:W-:Y:S01]  /*15c0*/  VIADD R7, R7, -UR5 ;  /* 0x8000000507077c36 */ /* 0x000fe20008000000 */
[----:B------:R-:W-:Y:S01]  /*15d0*/  ISETP.LT.U32.AND P0, PT, R20, UR8, PT ;  /* 0x0000000814007c0c */ /* 0x000fe2000bf01070 */
[----:B------:R-:W-:Y:S01]  /*15e0*/  IMAD.WIDE R10, R5, 0x4, R10 ;  /* 0x00000004050a7825 */ /* 0x000fe200078e020a */
[----:B------:R-:W-:-:S03]  /*15f0*/  UMOV UR10, UR6 ;  /* 0x00000006000a7c82 */ /* 0x000fc60008000000 */
[----:B------:R-:W-:Y:S02]  /*1600*/  IMAD.U32 R4, RZ, RZ, UR9 ;  /* 0x00000009ff047e24 */ /* 0x000fe4000f8e00ff */
[----:B------:R-:W-:-:S03]  /*1610*/  IMAD.MOV.U32 R6, RZ, RZ, R10 ;  /* 0x000000ffff067224 */ /* 0x000fc600078e000a */
[----:B------:R-:W-:-:S13]  /*1620*/  ISETP.GT.U32.AND.EX P0, PT, R4, R9, PT, P0 ;  /* 0x000000090400720c */ /* 0x000fda0003f04100 */
[----:B------:R-:W-:Y:S05]  /*1630*/  @!P0 BRA `(.L_x_75) ;  /* 0xfffffffc003c8947 */ /* 0x000fea000383ffff */
[----:B------:R-:W-:-:S05]  /*1640*/  UMOV UR6, UR5 ;  /* 0x0000000500067c82 */ /* 0x000fca0008000000 */
.L_x_74:
[C---:B------:R-:W-:Y:S01]  /*1650*/  VIADD R5, R2.reuse, -UR8 ;  /* 0x8000000802057c36 */ /* 0x040fe20008000000 */
[----:B------:R-:W-:Y:S01]  /*1660*/  ISETP.LE.U32.AND P1, PT, R2, UR8, PT ;  /* 0x0000000802007c0c */ /* 0x000fe2000bf23070 */
[----:B------:R-:W-:Y:S01]  /*1670*/  IMAD.U32 R4, RZ, RZ, UR9 ;  /* 0x00000009ff047e24 */ /* 0x000fe2000f8e00ff */
[----:B------:R-:W-:Y:S02]  /*1680*/  BSSY.RECONVERGENT B1, `(.L_x_73) ;  /* 0x0000071000017945 */ /* 0x000fe40003800200 */
[----:B------:R-:W-:-:S04]  /*1690*/  ISETP.GE.AND P0, PT, R0, R5, PT ;  /* 0x000000050000720c */ /* 0x000fc80003f06270 */
[----:B------:R-:W-:-:S13]  /*16a0*/  ISETP.GE.U32.OR.EX P0, PT, R4, R3, P0, P1 ;  /* 0x000000030400720c */ /* 0x000fda0000706510 */
[----:B------:R-:W-:Y:S05]  /*16b0*/  @P0 BRA `(.L_x_76) ;  /* 0x0000000400b40947 */ /* 0x000fea0003800000 */
[----:B------:R-:W0:Y:S01]  /*16c0*/  LDC R4, c[0x0][0x3c0] ;  /* 0x0000f000ff047b82 */ /* 0x000e220000000800 */
[----:B------:R-:W-:Y:S01]  /*16d0*/  USHF.L.U32 UR5, UR16, 0xc, URZ ;  /* 0x0000000c10057899 */ /* 0x000fe200080006ff */
[----:B------:R-:W-:Y:S01]  /*16e0*/  LOP3.LUT R3, RZ, R0, RZ, 0x33, !PT ;  /* 0x00000000ff037212 */ /* 0x000fe200078e33ff */
[----:B------:R-:W-:Y:S02]  /*16f0*/  BSSY.RECONVERGENT B2, `(.L_x_77) ;  /* 0x000002e000027945 */ /* 0x000fe40003800200 */
[----:B------:R-:W-:-:S06]  /*1700*/  UIADD3 UR5, UPT, UPT, UR5, UR6, URZ ;  /* 0x0000000605057290 */ /* 0x000fcc000fffe0ff */
[----:B------:R-:W-:Y:S01]  /*1710*/  IADD3 R2, PT, PT, R2, -UR5, R3 ;  /* 0x8000000502027c10 */ /* 0x000fe2000fffe003 */
[----:B0-----:R-:W-:-:S04]  /*1720*/  IMAD R3, R4, UR4, RZ ;  /* 0x0000000404037c24 */ /* 0x001fc8000f8e02ff */
[----:B------:R-:W-:-:S05]  /*1730*/  IMAD R2, R3, -0x1000, R2 ;  /* 0xfffff00003027824 */ /* 0x000fca00078e0202 */
[C---:B------:R-:W-:Y:S02]  /*1740*/  ISETP.GE.U32.AND P0, PT, R2.reuse, 0xf00, PT ;  /* 0x00000f000200780c */ /* 0x040fe40003f06070 */
[----:B------:R-:W-:Y:S01]  /*1750*/  LEA.HI R20, R2, 0x1, RZ, 0x18 ;  /* 0x0000000102147811 */ /* 0x000fe200078fc0ff */
[----:B------:R-:W-:-:S03]  /*1760*/  IMAD.MOV.U32 R2, RZ, RZ, R0 ;  /* 0x000000ffff027224 */ /* 0x000fc600078e0000 */
[----:B------:R-:W-:-:S04]  /*1770*/  LOP3.LUT R21, R20, 0xf, RZ, 0xc0, !PT ;  /* 0x0000000f14157812 */ /* 0x000fc800078ec0ff */
[----:B------:R-:W-:-:S03]  /*1780*/  ISETP.NE.AND P1, PT, R21, RZ, PT ;  /* 0x000000ff1500720c */ /* 0x000fc60003f25270 */
[----:B------:R-:W-:Y:S10]  /*1790*/  @!P0 BRA `(.L_x_78) ;  /* 0x00000000008c8947 */ /* 0x000ff40003800000 */
[----:B------:R-:W-:-:S04]  /*17a0*/  LEA.HI R2, R7, 0x1, RZ, 0x18 ;  /* 0x0000000107027811 */ /* 0x000fc800078fc0ff */
[----:B------:R-:W-:Y:S01]  /*17b0*/  LOP3.LUT R3, R2, 0x1fffff0, RZ, 0xc0, !PT ;  /* 0x01fffff002037812 */ /* 0x000fe200078ec0ff */
[----:B------:R-:W-:-:S04]  /*17c0*/  IMAD.MOV.U32 R2, RZ, RZ, R0 ;  /* 0x000000ffff027224 */ /* 0x000fc800078e0000 */
[----:B------:R-:W-:-:S07]  /*17d0*/  IMAD.MOV R3, RZ, RZ, -R3 ;  /* 0x000000ffff037224 */ /* 0x000fce00078e0a03 */
.L_x_79:
[----:B------:R-:W-:-:S05]  /*17e0*/  IMAD.MOV.U32 R10, RZ, RZ, R6 ;  /* 0x000000ffff0a7224 */ /* 0x000fca00078e0006 */
        /* <DEDUP_REMOVED lines=16> */
[----:B------:R-:W-:-:S02]  /*18f0*/  VIADD R3, R3, 0x10 ;  /* 0x0000001003037836 */ /* 0x000fc40000000000 */
[----:B------:R-:W-:-:S03]  /*1900*/  VIADD R2, R2, 0x1000 ;  /* 0x0000100002027836 */ /* 0x000fc60000000000 */
[----:B------:R-:W-:Y:S02]  /*1910*/  ISETP.NE.AND P0, PT, R3, RZ, PT ;  /* 0x000000ff0300720c */ /* 0x000fe40003f05270 */
[----:B--2---:R-:W-:-:S04]  /*1920*/  IADD3 R14, PT, PT, R14, R15, R8 ;  /* 0x0000000f0e0e7210 */ /* 0x004fc80007ffe008 */
[----:B---3--:R-:W-:-:S04]  /*1930*/  IADD3 R14, PT, PT, R16, R17, R14 ;  /* 0x00000011100e7210 */ /* 0x008fc80007ffe00e */
[----:B----4-:R-:W-:-:S04]  /*1940*/  IADD3 R14, PT, PT, R18, R19, R14 ;  /* 0x00000013120e7210 */ /* 0x010fc80007ffe00e */
[----:B-----5:R-:W-:-:S04]  /*1950*/  IADD3 R14, PT, PT, R22, R23, R14 ;  /* 0x00000017160e7210 */ /* 0x020fc80007ffe00e */
[----:B------:R-:W-:-:S04]  /*1960*/  IADD3 R14, PT, PT, R24, R25, R14 ;  /* 0x00000019180e7210 */ /* 0x000fc80007ffe00e */
[----:B------:R-:W-:Y:S02]  /*1970*/  IADD3 R13, PT, PT, R6, R13, R14 ;  /* 0x0000000d060d7210 */ /* 0x000fe40007ffe00e */
[----:B------:R-:W-:-:S05]  /*1980*/  IADD3 R6, P2, PT, R10, 0x4000, RZ ;  /* 0x000040000a067810 */ /* 0x000fca0007f5e0ff */
[----:B0-----:R-:W-:Y:S01]  /*1990*/  IMAD.X R11, RZ, RZ, R11, P2 ;  /* 0x000000ffff0b7224 */ /* 0x001fe200010e060b */
[----:B------:R-:W-:-:S04]  /*19a0*/  IADD3 R9, PT, PT, R12, R9, R13 ;  /* 0x000000090c097210 */ /* 0x000fc80007ffe00d */
[----:B------:R-:W-:Y:S01]  /*19b0*/  IADD3 R8, PT, PT, R5, R4, R9 ;  /* 0x0000000405087210 */ /* 0x000fe20007ffe009 */
[----:B------:R-:W-:Y:S06]  /*19c0*/  @P0 BRA `(.L_x_79) ;  /* 0xfffffffc00840947 */ /* 0x000fec000383ffff */
.L_x_78:
[----:B------:R-:W-:Y:S05]  /*19d0*/  BSYNC.RECONVERGENT B2 ;  /* 0x0000000000027941 */ /* 0x000fea0003800200 */
.L_x_77:
[----:B------:R-:W-:Y:S05]  /*19e0*/  @!P1 BRA `(.L_x_76) ;  /* 0x0000000000e89947 */ /* 0x000fea0003800000 */
[----:B------:R-:W-:Y:S01]  /*19f0*/  ISETP.GE.U32.AND P0, PT, R21, 0x8, PT ;  /* 0x000000081500780c */ /* 0x000fe20003f06070 */
[----:B------:R-:W-:Y:S01]  /*1a00*/  BSSY.RECONVERGENT B2, `(.L_x_80) ;  /* 0x0000015000027945 */ /* 0x000fe20003800200 */
[----:B------:R-:W-:-:S04]  /*1a10*/  LOP3.LUT R15, R20, 0x7, RZ, 0xc0, !PT ;  /* 0x00000007140f7812 */ /* 0x000fc800078ec0ff */
[----:B------:R-:W-:-:S07]  /*1a20*/  ISETP.NE.AND P1, PT, R15, RZ, PT ;  /* 0x000000ff0f00720c */ /* 0x000fce0003f25270 */
[----:B------:R-:W-:Y:S06]  /*1a30*/  @!P0 BRA `(.L_x_81) ;  /* 0x0000000000448947 */ /* 0x000fec0003800000 */
[----:B------:R-:W-:-:S05]  /*1a40*/  IADD3 R3, P0, PT, R2, UR8, RZ ;  /* 0x0000000802037c10 */ /* 0x000fca000ff1e0ff */
[----:B------:R-:W-:Y:S01]  /*1a50*/  IMAD.X R6, RZ, RZ, UR9, P0 ;  /* 0x00000009ff067e24 */ /* 0x000fe200080e06ff */
[----:B------:R-:W-:-:S04]  /*1a60*/  LEA R4, P0, R3, UR12, 0x2 ;  /* 0x0000000c03047c11 */ /* 0x000fc8000f8010ff */
        /* <DEDUP_REMOVED lines=8> */
[----:B------:R-:W5:Y:S01]  /*1af0*/  LDG.E R13, desc[UR14][R4.64+0x1c00] ;  /* 0x001c000e040d7981 */ /* 0x000f62000c1e1900 */
[----:B------:R-:W-:Y:S01]  /*1b00*/  VIADD R2, R2, 0x800 ;  /* 0x0000080002027836 */ /* 0x000fe20000000000 */
[----:B--2---:R-:W-:-:S04]  /*1b10*/  IADD3 R3, PT, PT, R6, R3, R8 ;  /* 0x0000000306037210 */ /* 0x004fc80007ffe008 */
[----:B---3--:R-:W-:-:S04]  /*1b20*/  IADD3 R3, PT, PT, R9, R10, R3 ;  /* 0x0000000a09037210 */ /* 0x008fc80007ffe003 */
[----:B----4-:R-:W-:-:S04]  /*1b30*/  IADD3 R3, PT, PT, R11, R12, R3 ;  /* 0x0000000c0b037210 */ /* 0x010fc80007ffe003 */
[----:B-----5:R-:W-:-:S07]  /*1b40*/  IADD3 R8, PT, PT, R13, R14, R3 ;  /* 0x0000000e0d087210 */ /* 0x020fce0007ffe003 */
.L_x_81:
[----:B------:R-:W-:Y:S05]  /*1b50*/  BSYNC.RECONVERGENT B2 ;  /* 0x0000000000027941 */ /* 0x000fea0003800200 */
.L_x_80:
[----:B------:R-:W-:Y:S05]  /*1b60*/  @!P1 BRA `(.L_x_76) ;  /* 0x0000000000889947 */ /* 0x000fea0003800000 */
[----:B------:R-:W-:Y:S01]  /*1b70*/  ISETP.GE.U32.AND P0, PT, R15, 0x4, PT ;  /* 0x000000040f00780c */ /* 0x000fe20003f06070 */
[----:B------:R-:W-:Y:S01]  /*1b80*/  BSSY.RECONVERGENT B2, `(.L_x_82) ;  /* 0x000000e000027945 */ /* 0x000fe20003800200 */
[----:B------:R-:W-:-:S11]  /*1b90*/  LOP3.LUT P1, RZ, R20, 0x3, RZ, 0xc0, !PT ;  /* 0x0000000314ff7812 */ /* 0x000fd6000782c0ff */
[----:B------:R-:W-:Y:S05]  /*1ba0*/  @!P0 BRA `(.L_x_83) ;  /* 0x00000000002c8947 */ /* 0x000fea0003800000 */
[----:B------:R-:W-:-:S05]  /*1bb0*/  IADD3 R3, P0, PT, R2, UR8, RZ ;  /* 0x0000000802037c10 */ /* 0x000fca000ff1e0ff */
[----:B------:R-:W-:Y:S01]  /*1bc0*/  IMAD.X R6, RZ, RZ, UR9, P0 ;  /* 0x00000009ff067e24 */ /* 0x000fe200080e06ff */
[----:B------:R-:W-:-:S04]  /*1bd0*/  LEA R4, P0, R3, UR12, 0x2 ;  /* 0x0000000c03047c11 */ /* 0x000fc8000f8010ff */
[----:B------:R-:W-:-:S05]  /*1be0*/  LEA.HI.X R5, R3, UR13, R6, 0x2, P0 ;  /* 0x0000000d03057c11 */ /* 0x000fca00080f1406 */
[----:B------:R-:W2:Y:S04]  /*1bf0*/  LDG.E R3, desc[UR14][R4.64] ;  /* 0x0000000e04037981 */ /* 0x000ea8000c1e1900 */
[----:B------:R-:W2:Y:S04]  /*1c00*/  LDG.E R6, desc[UR14][R4.64+0x400] ;  /* 0x0004000e04067981 */ /* 0x000ea8000c1e1900 */
[----:B------:R-:W3:Y:S04]  /*1c10*/  LDG.E R10, desc[UR14][R4.64+0x800] ;  /* 0x0008000e040a7981 */ /* 0x000ee8000c1e1900 */
[----:B------:R-:W3:Y:S01]  /*1c20*/  LDG.E R9, desc[UR14][R4.64+0xc00] ;  /* 0x000c000e04097981 */ /* 0x000ee2000c1e1900 */
[----:B------:R-:W-:Y:S01]  /*1c30*/  VIADD R2, R2, 0x400 ;  /* 0x0000040002027836 */ /* 0x000fe20000000000 */
[----:B--2---:R-:W-:-:S04]  /*1c40*/  IADD3 R3, PT, PT, R6, R3, R8 ;  /* 0x0000000306037210 */ /* 0x004fc80007ffe008 */
[----:B---3--:R-:W-:-:S07]  /*1c50*/  IADD3 R8, PT, PT, R9, R10, R3 ;  /* 0x0000000a09087210 */ /* 0x008fce0007ffe003 */
.L_x_83:
[----:B------:R-:W-:Y:S05]  /*1c60*/  BSYNC.RECONVERGENT B2 ;  /* 0x0000000000027941 */ /* 0x000fea0003800200 */
.L_x_82:
[----:B------:R-:W-:Y:S05]  /*1c70*/  @!P1 BRA `(.L_x_76) ;  /* 0x0000000000449947 */ /* 0x000fea0003800000 */
[----:B------:R-:W-:Y:S02]  /*1c80*/  LOP3.LUT R7, R7, 0xffff, RZ, 0xc0, !PT ;  /* 0x0000ffff07077812 */ /* 0x000fe400078ec0ff */
[----:B------:R-:W-:Y:S02]  /*1c90*/  IADD3 R6, P0, PT, R2, UR10, RZ ;  /* 0x0000000a02067c10 */ /* 0x000fe4000ff1e0ff */
[----:B------:R-:W-:Y:S02]  /*1ca0*/  LEA.HI R2, R7, 0x1, RZ, 0x18 ;  /* 0x0000000107027811 */ /* 0x000fe400078fc0ff */
[----:B------:R-:W-:Y:S01]  /*1cb0*/  LEA R5, P1, R6, UR12, 0x2 ;  /* 0x0000000c06057c11 */ /* 0x000fe2000f8210ff */
[----:B------:R-:W-:Y:S01]  /*1cc0*/  IMAD.X R3, RZ, RZ, UR7, P0 ;  /* 0x00000007ff037e24 */ /* 0x000fe200080e06ff */
[----:B------:R-:W-:-:S04]  /*1cd0*/  LOP3.LUT R2, R2, 0x3, RZ, 0xc0, !PT ;  /* 0x0000000302027812 */ /* 0x000fc800078ec0ff */
[----:B------:R-:W-:Y:S01]  /*1ce0*/  LEA.HI.X R6, R6, UR13, R3, 0x2, P1 ;  /* 0x0000000d06067c11 */ /* 0x000fe200088f1403 */
[----:B------:R-:W-:-:S07]  /*1cf0*/  IMAD.MOV R4, RZ, RZ, -R2 ;  /* 0x000000ffff047224 */ /* 0x000fce00078e0a02 */
.L_x_84:
[----:B------:R-:W-:Y:S02]  /*1d00*/  IMAD.MOV.U32 R3, RZ, RZ, R6 ;  /* 0x000000ffff037224 */ /* 0x000fe400078e0006 */
[----:B------:R-:W-:-:S05]  /*1d10*/  IMAD.MOV.U32 R2, RZ, RZ, R5 ;  /* 0x000000ffff027224 */ /* 0x000fca00078e0005 */
[----:B------:R-:W2:Y:S01]  /*1d20*/  LDG.E R3, desc[UR14][R2.64] ;  /* 0x0000000e02037981 */ /* 0x000ea2000c1e1900 */
[----:B------:R-:W-:Y:S01]  /*1d30*/  VIADD R4, R4, 0x1 ;  /* 0x0000000104047836 */ /* 0x000fe20000000000 */
[----:B------:R-:W-:-:S04]  /*1d40*/  IADD3 R5, P1, PT, R5, 0x400, RZ ;  /* 0x0000040005057810 */ /* 0x000fc80007f3e0ff */
[----:B------:R-:W-:Y:S01]  /*1d50*/  ISETP.NE.AND P0, PT, R4, RZ, PT ;  /* 0x000000ff0400720c */ /* 0x000fe20003f05270 */
[----:B------:R-:W-:Y:S02]  /*1d60*/  IMAD.X R6, RZ, RZ, R6, P1 ;  /* 0x000000ffff067224 */ /* 0x000fe400008e0606 */
[----:B--2---:R-:W-:-:S10]  /*1d70*/  IMAD.IADD R8, R3, 0x1, R8 ;  /* 0x0000000103087824 */ /* 0x004fd400078e0208 */
[----:B------:R-:W-:Y:S05]  /*1d80*/  @P0 BRA `(.L_x_84) ;  /* 0xfffffffc00dc0947 */ /* 0x000fea000383ffff */
.L_x_76:
[----:B------:R-:W-:Y:S05]  /*1d90*/  BSYNC.RECONVERGENT B1 ;  /* 0x0000000000017941 */ /* 0x000fea0003800200 */
.L_x_73:
        /* <DEDUP_REMOVED lines=37> */
[----:B0-----:R-:W0:Y:S01]  /*1ff0*/  LDS.64 R2, [UR4+0x20] ;  /* 0x00002004ff027984 */ /* 0x001e220008000a00 */
[----:B-1----:R-:W-:-:S04]  /*2000*/  IADD3 R0, PT, PT, R4, R0, R9 ;  /* 0x0000000004007210 */ /* 0x002fc80007ffe009 */
[----:B------:R-:W-:-:S04]  /*2010*/  IADD3 R0, PT, PT, R6, R0, R5 ;  /* 0x0000000006007210 */ /* 0x000fc80007ffe005 */
[----:B0-----:R-:W-:-:S05]  /*2020*/  IADD3 R0, PT, PT, R2, R0, R7 ;  /* 0x0000000002007210 */ /* 0x001fca0007ffe007 */
[----:B------:R-:W-:-:S07]  /*2030*/  IMAD.IADD R9, R0, 0x1, R3 ;  /* 0x0000000100097824 */ /* 0x000fce00078e0203 */
.L_x_72:
[----:B------:R-:W-:Y:S05]  /*2040*/  BSYNC.RECONVERGENT B0 ;  /* 0x0000000000007941 */ /* 0x000fea0003800200 */
.L_x_57:
[----:B------:R-:W-:Y:S05]  /*2050*/  @P0 EXIT ;  /* 0x000000000000094d */ /* 0x000fea0003800000 */
[----:B------:R-:W3:Y:S02]  /*2060*/  LDCU.64 UR4, c[0x0][0x388] ;  /* 0x00007100ff0477ac */ /* 0x000ee40008000a00 */
[----:B---3--:R-:W-:-:S06]  /*2070*/  UIMAD.WIDE.U32 UR4, UR16, 0x4, UR4 ;  /* 0x00000004100478a5 */ /* 0x008fcc000f8e0004 */
[----:B0-----:R-:W-:Y:S02]  /*2080*/  IMAD.U32 R2, RZ, RZ, UR4 ;  /* 0x00000004ff027e24 */ /* 0x001fe4000f8e00ff */
[----:B------:R-:W-:-:S05]  /*2090*/  IMAD.U32 R3, RZ, RZ, UR5 ;  /* 0x00000005ff037e24 */ /* 0x000fca000f8e00ff */
[----:B------:R-:W-:Y:S01]  /*20a0*/  STG.E desc[UR14][R2.64], R9 ;  /* 0x0000000902007986 */ /* 0x000fe2000c10190e */
[----:B------:R-:W-:Y:S05]  /*20b0*/  EXIT ;  /* 0x000000000000794d */ /* 0x000fea0003800000 */
.L_x_85:
        /* <DEDUP_REMOVED lines=12> */
.L_x_246:


//--------------------- .text._ZN3cub18CUB_300001_SM_10006detail6reduce28DeviceReduceSingleTileKernelINS2_10policy_hubIiyN4cuda3std3__44plusIiEEE10Policy1000EN6thrust24THRUST_300001_SM_1000_NS10device_ptrIiEEPiyS9_iiNS7_10__identityEEEvT0_T1_T2_T3_T4_T6_ --------------------------
	.section	.text._ZN3cub18CUB_300001_SM_10006detail6reduce28DeviceReduceSingleTileKernelINS2_10policy_hubIiyN4cuda3std3__44plusIiEEE10Policy1000EN6thrust24THRUST_300001_SM_1000_NS10device_ptrIiEEPiyS9_iiNS7_10__identityEEEvT0_T1_T2_T3_T4_T6_,"ax",@progbits
	.align	128
        .global         _ZN3cub18CUB_300001_SM_10006detail6reduce28DeviceReduceSingleTileKernelINS2_10policy_hubIiyN4cuda3std3__44plusIiEEE10Policy1000EN6thrust24THRUST_300001_SM_1000_NS10device_ptrIiEEPiyS9_iiNS7_10__identityEEEvT0_T1_T2_T3_T4_T6_
        .type           _ZN3cub18CUB_300001_SM_10006detail6reduce28DeviceReduceSingleTileKernelINS2_10policy_hubIiyN4cuda3std3__44plusIiEEE10Policy1000EN6thrust24THRUST_300001_SM_1000_NS10device_ptrIiEEPiyS9_iiNS7_10__identityEEEvT0_T1_T2_T3_T4_T6_,@function
        .size           _ZN3cub18CUB_300001_SM_10006detail6reduce28DeviceReduceSingleTileKernelINS2_10policy_hubIiyN4cuda3std3__44plusIiEEE10Policy1000EN6thrust24THRUST_300001_SM_1000_NS10device_ptrIiEEPiyS9_iiNS7_10__identityEEEvT0_T1_T2_T3_T4_T6_,(.L_x_247 - _ZN3cub18CUB_300001_SM_10006detail6reduce28DeviceReduceSingleTileKernelINS2_10policy_hubIiyN4cuda3std3__44plusIiEEE10Policy1000EN6thrust24THRUST_300001_SM_1000_NS10device_ptrIiEEPiyS9_iiNS7_10__identityEEEvT0_T1_T2_T3_T4_T6_)
        .other          _ZN3cub18CUB_300001_SM_10006detail6reduce28DeviceReduceSingleTileKernelINS2_10policy_hubIiyN4cuda3std3__44plusIiEEE10Policy1000EN6thrust24THRUST_300001_SM_1000_NS10device_ptrIiEEPiyS9_iiNS7_10__identityEEEvT0_T1_T2_T3_T4_T6_,@"STO_CUDA_ENTRY STV_DEFAULT"
_ZN3cub18CUB_300001_SM_10006detail6reduce28DeviceReduceSingleTileKernelINS2_10policy_hubIiyN4cuda3std3__44plusIiEEE10Policy1000EN6thrust24THRUST_300001_SM_1000_NS10device_ptrIiEEPiyS9_iiNS7_10__identityEEEvT0_T1_T2_T3_T4_T6_:
.text._ZN3cub18CUB_300001_SM_10006detail6reduce28DeviceReduceSingleTileKernelINS2_10policy_hubIiyN4cuda3std3__44plusIiEEE10Policy1000EN6thrust24THRUST_300001_SM_1000_NS10device_ptrIiEEPiyS9_iiNS7_10__identityEEEvT0_T1_T2_T3_T4_T6_:
[----:B------:R-:W-:Y:S01]  /*0000*/  LDC R1, c[0x0][0x37c] ;  /* 0x0000df00ff017b82 */ /* 0x000fe20000000800 */
[----:B------:R-:W0:Y:S01]  /*0010*/  LDCU.64 UR4, c[0x0][0x390] ;  /* 0x00007200ff0477ac */ /* 0x000e220008000a00 */
[----:B------:R-:W1:Y:S01]  /*0020*/  LDCU.64 UR6, c[0x0][0x358] ;  /* 0x00006b00ff0677ac */ /* 0x000e620008000a00 */
[----:B0-----:R-:W-:Y:S02]  /*0030*/  IMAD.U32 R4, RZ, RZ, UR4 ;  /* 0x00000004ff047e24 */ /* 0x001fe4000f8e00ff */
[----:B------:R-:W-:-:S03]  /*0040*/  IMAD.U32 R0, RZ, RZ, UR5 ;  /* 0x00000005ff007e24 */ /* 0x000fc6000f8e00ff */
[----:B------:R-:W-:-:S04]  /*0050*/  ISETP.NE.U32.AND P0, PT, R4, RZ, PT ;  /* 0x000000ff0400720c */ /* 0x000fc80003f05070 */
[----:B------:R-:W-:-:S13]  /*0060*/  ISETP.NE.AND.EX P0, PT, R0, RZ, PT, P0 ;  /* 0x000000ff0000720c */ /* 0x000fda0003f05300 */
        /* <DEDUP_REMOVED lines=8> */
.L_x_86:
[----:B------:R-:W-:Y:S01]  /*00f0*/  ISETP.GT.U32.AND P0, PT, R4, 0xfff, PT ;  /* 0x00000fff0400780c */ /* 0x000fe20003f04070 */
[----:B------:R-:W-:Y:S03]  /*0100*/  BSSY.RECONVERGENT B0, `(.L_x_87) ;  /* 0x00001d1000007945 */ /* 0x000fe60003800200 */
[----:B------:R-:W-:-:S13]  /*0110*/  ISETP.GT.U32.AND.EX P0, PT, R0, RZ, PT, P0 ;  /* 0x000000ff0000720c */ /* 0x000fda0003f04100 */
[----:B------:R-:W-:Y:S05]  /*0120*/  @P0 BRA `(.L_x_88) ;  /* 0x0000000c00940947 */ /* 0x000fea0003800000 */
[----:B------:R-:W0:Y:S01]  /*0130*/  S2R R5, SR_TID.X ;  /* 0x0000000000057919 */ /* 0x000e220000002100 */
[----:B------:R-:W-:Y:S01]  /*0140*/  BSSY.RECONVERGENT B1, `(.L_x_89) ;  /* 0x0000009000017945 */ /* 0x000fe20003800200 */
[----:B------:R-:W-:Y:S01]  /*0150*/  IMAD.MOV.U32 R6, RZ, RZ, RZ ;  /* 0x000000ffff067224 */ /* 0x000fe200078e00ff */
[----:B0-----:R-:W-:Y:S01]  /*0160*/  ISETP.GE.U32.AND P0, PT, R5, R4, PT ;  /* 0x000000040500720c */ /* 0x001fe20003f06070 */
[----:B------:R-:W-:-:S12]  /*0170*/  IMAD.MOV.U32 R7, RZ, RZ, R5 ;  /* 0x000000ffff077224 */ /* 0x000fd800078e0005 */
[----:B------:R-:W-:Y:S05]  /*0180*/  @P0 BRA `(.L_x_90) ;  /* 0x0000000000100947 */ /* 0x000fea0003800000 */
[----:B------:R-:W0:Y:S02]  /*0190*/  LDC.64 R2, c[0x0][0x380] ;  /* 0x0000e000ff027b82 */ /* 0x000e240000000a00 */
[----:B0-----:R-:W-:-:S05]  /*01a0*/  IMAD.WIDE.U32 R2, R5, 0x4, R2 ;  /* 0x0000000405027825 */ /* 0x001fca00078e0002 */
[----:B------:R0:W5:Y:S01]  /*01b0*/  LDG.E R6, desc[UR6][R2.64] ;  /* 0x0000000602067981 */ /* 0x000162000c1e1900 */
[----:B------:R-:W-:-:S07]  /*01c0*/  VIADD R7, R5, 0x100 ;  /* 0x0000010005077836 */ /* 0x000fce0000000000 */
.L_x_90:
[----:B------:R-:W-:Y:S05]  /*01d0*/  BSYNC.RECONVERGENT B1 ;  /* 0x0000000000017941 */ /* 0x000fea0003800200 */
.L_x_89:
[----:B------:R-:W-:Y:S01]  /*01e0*/  ISETP.GE.U32.AND P0, PT, R7, R4, PT ;  /* 0x000000040700720c */ /* 0x000fe20003f06070 */
[----:B------:R-:W-:-:S12]  /*01f0*/  BSSY.RECONVERGENT B1, `(.L_x_91) ;  /* 0x0000060000017945 */ /* 0x000fd80003800200 */
[----:B------:R-:W-:Y:S05]  /*0200*/  @P0 BRA `(.L_x_92) ;  /* 0x0000000400780947 */ /* 0x000fea0003800000 */
[----:B0-----:R-:W-:Y:S01]  /*0210*/  LOP3.LUT R3, RZ, R7, RZ, 0x33, !PT ;  /* 0x00000007ff037212 */ /* 0x001fe200078e33ff */
[----:B------:R-:W-:Y:S04]  /*0220*/  BSSY.RECONVERGENT B2, `(.L_x_93) ;  /* 0x000002c000027945 */ /* 0x000fe80003800200 */
[----:B------:R-:W-:-:S05]  /*0230*/  IMAD.IADD R3, R3, 0x1, R4 ;  /* 0x0000000103037824 */ /* 0x000fca00078e0204 */
[C---:B------:R-:W-:Y:S02]  /*0240*/  ISETP.GE.U32.AND P0, PT, R3.reuse, 0xf00, PT ;  /* 0x00000f000300780c */ /* 0x040fe40003f06070 */
[----:B------:R-:W-:-:S04]  /*0250*/  LEA.HI R8, R3, 0x1, RZ, 0x18 ;  /* 0x0000000103087811 */ /* 0x000fc800078fc0ff */
[----:B------:R-:W-:-:S04]  /*0260*/  LOP3.LUT R22, R8, 0xf, RZ, 0xc0, !PT ;  /* 0x0000000f08167812 */ /* 0x000fc800078ec0ff */
[----:B------:R-:W-:-:S03]  /*0270*/  ISETP.NE.AND P1, PT, R22, RZ, PT ;  /* 0x000000ff1600720c */ /* 0x000fc60003f25270 */
[----:B------:R-:W-:Y:S10]  /*0280*/  @!P0 BRA `(.L_x_94) ;  /* 0x0000000000948947 */ /* 0x000ff40003800000 */
[----:B------:R-:W0:Y:S01]  /*0290*/  LDC.64 R2, c[0x0][0x380] ;  /* 0x0000e000ff027b82 */ /* 0x000e220000000a00 */
[----:B------:R-:W-:-:S05]  /*02a0*/  LOP3.LUT R9, R8, 0x1fffff0, RZ, 0xc0, !PT ;  /* 0x01fffff008097812 */ /* 0x000fca00078ec0ff */
[----:B------:R-:W-:Y:S02]  /*02b0*/  IMAD.MOV R9, RZ, RZ, -R9 ;  /* 0x000000ffff097224 */ /* 0x000fe400078e0a09 */
[----:B0-----:R-:W-:-:S03]  /*02c0*/  IMAD.WIDE.U32 R2, R7, 0x4, R2 ;  /* 0x0000000407027825 */ /* 0x001fc600078e0002 */
[----:B------:R-:W-:-:S05]  /*02d0*/  IADD3 R15, P0, PT, R2, 0x2000, RZ ;  /* 0x00002000020f7810 */ /* 0x000fca0007f1e0ff */
[----:B------:R-:W-:-:S08]  /*02e0*/  IMAD.X R3, RZ, RZ, R3, P0 ;  /* 0x000000ffff037224 */ /* 0x000fd000000e0603 */
.L_x_95:
        /* <DEDUP_REMOVED lines=31> */
.L_x_94:
[----:B------:R-:W-:Y:S05]  /*04e0*/  BSYNC.RECONVERGENT B2 ;  /* 0x0000000000027941 */ /* 0x000fea0003800200 */
.L_x_93:
[----:B------:R-:W-:Y:S05]  /*04f0*/  @!P1 BRA `(.L_x_92) ;  /* 0x0000000000bc9947 */ /* 0x000fea0003800000 */
[----:B------:R-:W-:Y:S01]  /*0500*/  ISETP.GE.U32.AND P0, PT, R22, 0x8, PT ;  /* 0x000000081600780c */ /* 0x000fe20003f06070 */
[----:B------:R-:W-:Y:S01]  /*0510*/  BSSY.RECONVERGENT B2, `(.L_x_96) ;  /* 0x0000013000027945 */ /* 0x000fe20003800200 */
[----:B------:R-:W-:-:S04]  /*0520*/  LOP3.LUT R17, R8, 0x7, RZ, 0xc0, !PT ;  /* 0x0000000708117812 */ /* 0x000fc800078ec0ff */
[----:B------:R-:W-:-:S07]  /*0530*/  ISETP.NE.AND P1, PT, R17, RZ, PT ;  /* 0x000000ff1100720c */ /* 0x000fce0003f25270 */
[----:B------:R-:W-:Y:S06]  /*0540*/  @!P0 BRA `(.L_x_97) ;  /* 0x00000000003c8947 */ /* 0x000fec0003800000 */
[----:B------:R-:W0:Y:S02]  /*0550*/  LDC.64 R2, c[0x0][0x380] ;  /* 0x0000e000ff027b82 */ /* 0x000e240000000a00 */
[----:B0-----:R-:W-:-:S05]  /*0560*/  IMAD.WIDE R2, R7, 0x4, R2 ;  /* 0x0000000407027825 */ /* 0x001fca00078e0202 */
        /* <DEDUP_REMOVED lines=13> */
.L_x_97:
[----:B------:R-:W-:Y:S05]  /*0640*/  BSYNC.RECONVERGENT B2 ;  /* 0x0000000000027941 */ /* 0x000fea0003800200 */
.L_x_96:
        /* <DEDUP_REMOVED lines=11> */
[----:B------:R-:W3:Y:S01]  /*0700*/  LDG.E R12, desc[UR6][R2.64+0xc00] ;  /* 0x000c0006020c7981 */ /* 0x000ee2000c1e1900 */
[----:B------:R-:W-:Y:S01]  /*0710*/  VIADD R7, R7, 0x400 ;  /* 0x0000040007077836 */ /* 0x000fe20000000000 */
[----:B--2--5:R-:W-:-:S04]  /*0720*/  IADD3 R6, PT, PT, R8, R9, R6 ;  /* 0x0000000908067210 */ /* 0x024fc80007ffe006 */
[----:B---3--:R-:W-:-:S07]  /*0730*/  IADD3 R6, PT, PT, R12, R11, R6 ;  /* 0x0000000b0c067210 */ /* 0x008fce0007ffe006 */
.L_x_99:
[----:B------:R-:W-:Y:S05]  /*0740*/  BSYNC.RECONVERGENT B2 ;  /* 0x0000000000027941 */ /* 0x000fea0003800200 */
.L_x_98:
[----:B------:R-:W-:Y:S05]  /*0750*/  @!P1 BRA `(.L_x_92) ;  /* 0x0000000000249947 */ /* 0x000fea0003800000 */
[----:B------:R-:W0:Y:S01]  /*0760*/  LDC.64 R8, c[0x0][0x380] ;  /* 0x0000e000ff087b82 */ /* 0x000e220000000a00 */
[----:B------:R-:W-:-:S07]  /*0770*/  IMAD.MOV R10, RZ, RZ, -R10 ;  /* 0x000000ffff0a7224 */ /* 0x000fce00078e0a0a */
.L_x_100:
[----:B0-----:R-:W-:-:S06]  /*0780*/  IMAD.WIDE R2, R7, 0x4, R8 ;  /* 0x0000000407027825 */ /* 0x001fcc00078e0208 */
[----:B------:R-:W2:Y:S01]  /*0790*/  LDG.E R3, desc[UR6][R2.64] ;  /* 0x0000000602037981 */ /* 0x000ea2000c1e1900 */
[----:B------:R-:W-:Y:S02]  /*07a0*/  VIADD R10, R10, 0x1 ;  /* 0x000000010a0a7836 */ /* 0x000fe40000000000 */
[----:B------:R-:W-:-:S03]  /*07b0*/  VIADD R7, R7, 0x100 ;  /* 0x0000010007077836 */ /* 0x000fc60000000000 */
[----:B------:R-:W-:Y:S01]  /*07c0*/  ISETP.NE.AND P0, PT, R10, RZ, PT ;  /* 0x000000ff0a00720c */ /* 0x000fe20003f05270 */
[----:B--2--5:R-:W-:-:S12]  /*07d0*/  IMAD.IADD R6, R3, 0x1, R6 ;  /* 0x0000000103067824 */ /* 0x024fd800078e0206 */
[----:B------:R-:W-:Y:S05]  /*07e0*/  @P0 BRA `(.L_x_100) ;  /* 0xfffffffc00e40947 */ /* 0x000fea000383ffff */
.L_x_92:
[----:B------:R-:W-:Y:S05]  /*07f0*/  BSYNC.RECONVERGENT B1 ;  /* 0x0000000000017941 */ /* 0x000fea0003800200 */
.L_x_91:
[----:B------:R-:W-:-:S04]  /*0800*/  ISETP.GE.U32.AND P0, PT, R4, 0x100, PT ;  /* 0x000001000400780c */ /* 0x000fc80003f06070 */
[----:B------:R-:W-:-:S13]  /*0810*/  ISETP.GE.U32.AND.EX P0, PT, R0, RZ, PT, P0 ;  /* 0x000000ff0000720c */ /* 0x000fda0003f06100 */
[----:B------:R-:W-:Y:S05]  /*0820*/  @!P0 BRA `(.L_x_101) ;  /* 0x0000000000ac8947 */ /* 0x000fea0003800000 */
[----:B------:R-:W1:Y:S01]  /*0830*/  S2R R8, SR_LANEID ;  /* 0x0000000000087919 */ /* 0x000e620000000000 */
[----:B------:R-:W-:Y:S01]  /*0840*/  ISETP.NE.AND P5, PT, R5, RZ, PT ;  /* 0x000000ff0500720c */ /* 0x000fe20003fa5270 */
[----:B-----5:R-:W0:Y:S01]  /*0850*/  SHFL.DOWN PT, R0, R6, 0x1, 0x1f ;  /* 0x08201f0006007f89 */ /* 0x020e2200000e0000 */
[C---:B-1----:R-:W-:Y:S02]  /*0860*/  ISETP.GT.AND P0, PT, R8.reuse, 0x1e, PT ;  /* 0x0000001e0800780c */ /* 0x042fe40003f04270 */
[----:B------:R-:W-:Y:S02]  /*0870*/  ISETP.NE.AND P1, PT, R8, RZ, PT ;  /* 0x000000ff0800720c */ /* 0x000fe40003f25270 */
[----:B0-----:R-:W-:Y:S02]  /*0880*/  SEL R3, R0, RZ, !P0 ;  /* 0x000000ff00037207 */ /* 0x001fe40004000000 */
        /* <DEDUP_REMOVED lines=21> */
[----:B0-----:R-:W-:-:S05]  /*09e0*/  SEL R3, R3, RZ, !P0 ;  /* 0x000000ff03037207 */ /* 0x001fca0004000000 */
[----:B------:R-:W-:-:S05]  /*09f0*/  IMAD.IADD R7, R2, 0x1, R3 ;  /* 0x0000000102077824 */ /* 0x000fca00078e0203 */
[----:B------:R1:W-:Y:S01]  /*0a00*/  @!P1 STS [R0+0x8], R7 ;  /* 0x0000080700009388 */ /* 0x0003e20000000800 */
[----:B------:R-:W-:Y:S06]  /*0a10*/  BAR.SYNC.DEFER_BLOCKING 0x0 ;  /* 0x0000000000007b1d */ /* 0x000fec0000010000 */
[----:B------:R-:W-:Y:S05]  /*0a20*/  @P5 BRA `(.L_x_102) ;  /* 0x0000001000f85947 */ /* 0x000fea0003800000 */
[----:B------:R-:W0:Y:S01]  /*0a30*/  S2UR UR5, SR_CgaCtaId ;  /* 0x00000000000579c3 */ /* 0x000e220000008800 */
[----:B------:R-:W-:Y:S02]  /*0a40*/  UMOV UR4, 0x400 ;  /* 0x0000040000047882 */ /* 0x000fe40000000000 */
[----:B0-----:R-:W-:-:S09]  /*0a50*/  ULEA UR4, UR5, UR4, 0x18 ;  /* 0x0000000405047291 */ /* 0x001fd2000f8ec0ff */
[----:B-1----:R-:W-:Y:S04]  /*0a60*/  LDS R0, [UR4+0xc] ;  /* 0x00000c04ff007984 */ /* 0x002fe80008000800 */
[----:B------:R-:W0:Y:S04]  /*0a70*/  LDS.128 R8, [UR4+0x10] ;  /* 0x00001004ff087984 */ /* 0x000e280008000c00 */
[----:B------:R-:W1:Y:S01]  /*0a80*/  LDS.64 R2, [UR4+0x20] ;  /* 0x00002004ff027984 */ /* 0x000e620008000a00 */
[----:B0-----:R-:W-:-:S04]  /*0a90*/  IADD3 R0, PT, PT, R8, R0, R7 ;  /* 0x0000000008007210 */ /* 0x001fc80007ffe007 */
[----:B------:R-:W-:-:S04]  /*0aa0*/  IADD3 R0, PT, PT, R10, R0, R9 ;  /* 0x000000000a007210 */ /* 0x000fc80007ffe009 */
[----:B-1----:R-:W-:-:S05]  /*0ab0*/  IADD3 R0, PT, PT, R2, R0, R11 ;  /* 0x0000000002007210 */ /* 0x002fca0007ffe00b */
[----:B------:R-:W-:Y:S01]  /*0ac0*/  IMAD.IADD R7, R0, 0x1, R3 ;  /* 0x0000000100077824 */ /* 0x000fe200078e0203 */
[----:B------:R-:W-:Y:S06]  /*0ad0*/  BRA `(.L_x_102) ;  /* 0x0000001000cc7947 */ /* 0x000fec0003800000 */
.L_x_101:
[C---:B0-----:R-:W-:Y:S01]  /*0ae0*/  LOP3.LUT R2, R5.reuse, 0x3e0, RZ, 0xc0, !PT ;  /* 0x000003e005027812 */ /* 0x041fe200078ec0ff */
[----:B------:R-:W0:Y:S01]  /*0af0*/  S2R R12, SR_LANEID ;  /* 0x00000000000c7919 */ /* 0x000e220000000000 */
[----:B------:R-:W-:Y:S02]  /*0b00*/  ISETP.NE.AND P5, PT, R5, RZ, PT ;  /* 0x000000ff0500720c */ /* 0x000fe40003fa5270 */
[----:B------:R-:W-:Y:S01]  /*0b10*/  LOP3.LUT R7, RZ, R2, RZ, 0x33, !PT ;  /* 0x00000002ff077212 */ /* 0x000fe200078e33ff */
[----:B------:R-:W-:-:S04]  /*0b20*/  VIADD R3, R2, 0x20 ;  /* 0x0000002002037836 */ /* 0x000fc80000000000 */
[----:B------:R-:W-:Y:S01]  /*0b30*/  IMAD.IADD R7, R7, 0x1, R4 ;  /* 0x0000000107077824 */ /* 0x000fe200078e0204 */
[----:B------:R-:W-:-:S04]  /*0b40*/  ISETP.GT.U32.AND P0, PT, R3, R4, PT ;  /* 0x000000040300720c */ /* 0x000fc80003f04070 */
        /* <DEDUP_REMOVED lines=10> */
[----:B------:R-:W-:Y:S01]  /*0bf0*/  @!P1 SHF.R.U32.HI R9, RZ, 0x3, R5 ;  /* 0x00000003ff099819 */ /* 0x000fe20000011605 */
[----:B------:R-:W1:Y:S03]  /*0c00*/  SHFL.DOWN PT, R7, R2, 0x2, R3 ;  /* 0x0840000002077989 */ /* 0x000e6600000e0003 */
[----:B------:R-:W-:Y:S02]  /*0c10*/  @!P1 LOP3.LUT R9, R9, 0x7c, RZ, 0xc0, !PT ;  /* 0x0000007c09099812 */ /* 0x000fe400078ec0ff */
[----:B-1----:R-:W-:Y:S02]  /*0c20*/  SEL R7, R7, RZ, !P0 ;  /* 0x000000ff07077207 */ /* 0x002fe40004000000 */
[----:B------:R-:W-:Y:S02]  /*0c30*/  ISETP.GT.AND P0, PT, R10, R3, PT ;  /* 0x000000030a00720c */ /* 0x000fe40003f04270 */
[----:B------:R-:W-:Y:S01]  /*0c40*/  @!P1 MOV R10, 0x400 ;  /* 0x00000400000a9802 */ /* 0x000fe20000000f00 */
[----:B------:R-:W-:-:S02]  /*0c50*/  IMAD.IADD R8, R2, 0x1, R7 ;  /* 0x0000000102087824 */ /* 0x000fc400078e0207 */
[----:B------:R-:W-:Y:S01]  /*0c60*/  VIADD R2, R12, 0x8 ;  /* 0x000000080c027836 */ /* 0x000fe20000000000 */
[----:B0-----:R-:W-:Y:S02]  /*0c70*/  @!P1 LEA R10, R11, R10, 0x18 ;  /* 0x0000000a0b0a9211 */ /* 0x001fe400078ec0ff */
        /* <DEDUP_REMOVED lines=11> */
[----:B0-----:R-:W-:-:S05]  /*0d30*/  SEL R7, R7, RZ, !P0 ;  /* 0x000000ff07077207 */ /* 0x001fca0004000000 */
[----:B------:R-:W-:-:S05]  /*0d40*/  IMAD.IADD R7, R2, 0x1, R7 ;  /* 0x0000000102077824 */ /* 0x000fca00078e0207 */
[----:B------:R0:W-:Y:S01]  /*0d50*/  @!P1 STS [R10+0x8], R7 ;  /* 0x000008070a009388 */ /* 0x0001e20000000800 */
[----:B------:R-:W-:Y:S06]  /*0d60*/  BAR.SYNC.DEFER_BLOCKING 0x0 ;  /* 0x0000000000007b1d */ /* 0x000fec0000010000 */
[----:B------:R-:W-:Y:S05]  /*0d70*/  @P5 BRA `(.L_x_102) ;  /* 0x0000001000245947 */ /* 0x000fea0003800000 */
[----:B------:R-:W1:Y:S01]  /*0d80*/  S2UR UR5, SR_CgaCtaId ;  /* 0x00000000000579c3 */ /* 0x000e620000008800 */
[----:B------:R-:W-:Y:S01]  /*0d90*/  UMOV UR4, 0x400 ;  /* 0x0000040000047882 */ /* 0x000fe20000000000 */
[C---:B------:R-:W-:Y:S02]  /*0da0*/  ISETP.GT.U32.AND P0, PT, R4.reuse, 0x40, PT ;  /* 0x000000400400780c */ /* 0x040fe40003f04070 */
[C---:B------:R-:W-:Y:S02]  /*0db0*/  ISETP.GT.U32.AND P6, PT, R4.reuse, 0x20, PT ;  /* 0x000000200400780c */ /* 0x040fe40003fc4070 */
[C---:B------:R-:W-:Y:S02]  /*0dc0*/  ISETP.GT.U32.AND P4, PT, R4.reuse, 0x60, PT ;  /* 0x000000600400780c */ /* 0x040fe40003f84070 */
[----:B------:R-:W-:Y:S02]  /*0dd0*/  ISETP.GT.U32.AND P2, PT, R4, 0x80, PT ;  /* 0x000000800400780c */ /* 0x000fe40003f44070 */
[----:B------:R-:W-:-:S02]  /*0de0*/  ISETP.GT.U32.AND.EX P0, PT, R0, RZ, PT, P0 ;  /* 0x000000ff0000720c */ /* 0x000fc40003f04100 */
[----:B------:R-:W-:Y:S02]  /*0df0*/  ISETP.GT.U32.AND.EX P6, PT, R0, RZ, PT, P6 ;  /* 0x000000ff0000720c */ /* 0x000fe40003fc4160 */
[C---:B------:R-:W-:Y:S02]  /*0e00*/  ISETP.GT.U32.AND P3, PT, R4.reuse, 0xa0, PT ;  /* 0x000000a00400780c */ /* 0x040fe40003f64070 */
[----:B------:R-:W-:Y:S02]  /*0e10*/  ISETP.GT.U32.AND P1, PT, R4, 0xc0, PT ;  /* 0x000000c00400780c */ /* 0x000fe40003f24070 */
[C---:B------:R-:W-:Y:S02]  /*0e20*/  ISETP.GT.U32.AND.EX P4, PT, R0.reuse, RZ, PT, P4 ;  /* 0x000000ff0000720c */ /* 0x040fe40003f84140 */
[C---:B------:R-:W-:Y:S02]  /*0e30*/  ISETP.GT.U32.AND.EX P2, PT, R0.reuse, RZ, PT, P2 ;  /* 0x000000ff0000720c */ /* 0x040fe40003f44120 */
[C---:B------:R-:W-:Y:S01]  /*0e40*/  ISETP.GT.U32.AND.EX P3, PT, R0.reuse, RZ, PT, P3 ;  /* 0x000000ff0000720c */ /* 0x040fe20003f64130 */
[----:B-1----:R-:W-:Y:S01]  /*0e50*/  ULEA UR4, UR5, UR4, 0x18 ;  /* 0x0000000405047291 */ /* 0x002fe2000f8ec0ff */
[----:B------:R-:W-:-:S08]  /*0e60*/  ISETP.GT.U32.AND.EX P1, PT, R0, RZ, PT, P1 ;  /* 0x000000ff0000720c */ /* 0x000fd00003f24110 */
[----:B0-----:R-:W0:Y:S04]  /*0e70*/  LDS.128 R8, [UR4+0x10] ;  /* 0x00001004ff087984 */ /* 0x001e280008000c00 */
[----:B------:R-:W1:Y:S04]  /*0e80*/  LDS R5, [UR4+0xc] ;  /* 0x00000c04ff057984 */ /* 0x000e680008000800 */
[----:B------:R-:W2:Y:S01]  /*0e90*/  LDS.64 R2, [UR4+0x20] ;  /* 0x00002004ff027984 */ /* 0x000ea20008000a00 */
[----:B0-----:R-:W-:Y:S02]  /*0ea0*/  SEL R8, R8, RZ, P0 ;  /* 0x000000ff08087207 */ /* 0x001fe40000000000 */
[----:B------:R-:W-:-:S02]  /*0eb0*/  ISETP.GT.U32.AND P0, PT, R4, 0xe0, PT ;  /* 0x000000e00400780c */ /* 0x000fc40003f04070 */
[----:B-1----:R-:W-:Y:S02]  /*0ec0*/  SEL R6, R5, RZ, P6 ;  /* 0x000000ff05067207 */ /* 0x002fe40003000000 */
[----:B------:R-:W-:Y:S02]  /*0ed0*/  SEL R9, R9, RZ, P4 ;  /* 0x000000ff09097207 */ /* 0x000fe40002000000 */
[----:B------:R-:W-:Y:S02]  /*0ee0*/  IADD3 R6, PT, PT, R8, R6, R7 ;  /* 0x0000000608067210 */ /* 0x000fe40007ffe007 */
[----:B------:R-:W-:Y:S02]  /*0ef0*/  SEL R10, R10, RZ, P2 ;  /* 0x000000ff0a0a7207 */ /* 0x000fe40001000000 */
[----:B------:R-:W-:Y:S02]  /*0f00*/  ISETP.GT.U32.AND.EX P0, PT, R0, RZ, PT, P0 ;  /* 0x000000ff0000720c */ /* 0x000fe40003f04100 */
[----:B------:R-:W-:-:S02]  /*0f10*/  SEL R11, R11, RZ, P3 ;  /* 0x000000ff0b0b7207 */ /* 0x000fc40001800000 */
[----:B------:R-:W-:Y:S02]  /*0f20*/  IADD3 R6, PT, PT, R10, R6, R9 ;  /* 0x000000060a067210 */ /* 0x000fe40007ffe009 */
[----:B--2---:R-:W-:Y:S02]  /*0f30*/  SEL R2, R2, RZ, P1 ;  /* 0x000000ff02027207 */ /* 0x004fe40000800000 */
[----:B------:R-:W-:Y:S02]  /*0f40*/  SEL R3, R3, RZ, P0 ;  /* 0x000000ff03037207 */ /* 0x000fe40000000000 */
[----:B------:R-:W-:-:S05]  /*0f50*/  IADD3 R2, PT, PT, R2, R6, R11 ;  /* 0x0000000602027210 */ /* 0x000fca0007ffe00b */
[----:B------:R-:W-:Y:S01]  /*0f60*/  IMAD.IADD R7, R2, 0x1, R3 ;  /* 0x0000000102077824 */ /* 0x000fe200078e0203 */
[----:B------:R-:W-:Y:S06]  /*0f70*/  BRA `(.L_x_102) ;  /* 0x0000000c00a47947 */ /* 0x000fec0003800000 */
.L_x_88:
[----:B------:R-:W0:Y:S01]  /*0f80*/  S2R R8, SR_TID.X ;  /* 0x0000000000087919 */ /* 0x000e220000002100 */
[----:B------:R-:W0:Y:S02]  /*0f90*/  LDC.64 R2, c[0x0][0x380] ;  /* 0x0000e000ff027b82 */ /* 0x000e240000000a00 */
[----:B0-----:R-:W-:-:S05]  /*0fa0*/  IMAD.WIDE.U32 R2, R8, 0x4, R2 ;  /* 0x0000000408027825 */ /* 0x001fca00078e0002 */
        /* <DEDUP_REMOVED lines=16> */
[----:B--2---:R-:W-:-:S04]  /*10b0*/  IADD3 R5, PT, PT, R7, R6, R5 ;  /* 0x0000000607057210 */ /* 0x004fc80007ffe005 */
[----:B---3--:R-:W-:Y:S01]  /*10c0*/  IADD3 R5, PT, PT, R12, R9, R5 ;  /* 0x000000090c057210 */ /* 0x008fe20007ffe005 */
[----:B------:R-:W-:Y:S01]  /*10d0*/  IMAD.MOV.U32 R9, RZ, RZ, 0x1000 ;  /* 0x00001000ff097424 */ /* 0x000fe200078e00ff */
[----:B------:R-:W-:-:S04]  /*10e0*/  IADD3 R12, P1, PT, R4, -0x1000, RZ ;  /* 0xfffff000040c7810 */ /* 0x000fc80007f3e0ff */
[----:B------:R-:W-:Y:S02]  /*10f0*/  ISETP.GE.U32.AND P0, PT, R12, 0x1000, PT ;  /* 0x000010000c00780c */ /* 0x000fe40003f06070 */
[----:B----4-:R-:W-:Y:S01]  /*1100*/  IADD3 R5, PT, PT, R14, R11, R5 ;  /* 0x0000000b0e057210 */ /* 0x010fe20007ffe005 */
[----:B------:R-:W-:Y:S01]  /*1110*/  IMAD.MOV.U32 R11, RZ, RZ, RZ ;  /* 0x000000ffff0b7224 */ /* 0x000fe200078e00ff */
[----:B------:R-:W-:-:S04]  /*1120*/  IADD3.X R14, PT, PT, R0, -0x1, RZ, P1, !PT ;  /* 0xffffffff000e7810 */ /* 0x000fc80000ffe4ff */
[----:B------:R-:W-:Y:S02]  /*1130*/  ISETP.GE.U32.AND.EX P0, PT, R14, RZ, PT, P0 ;  /* 0x000000ff0e00720c */ /* 0x000fe40003f06100 */
[----:B-----5:R-:W-:-:S04]  /*1140*/  IADD3 R5, PT, PT, R16, R13, R5 ;  /* 0x0000000d10057210 */ /* 0x020fc80007ffe005 */
[----:B------:R-:W-:-:S04]  /*1150*/  IADD3 R5, PT, PT, R18, R15, R5 ;  /* 0x0000000f12057210 */ /* 0x000fc80007ffe005 */
[----:B------:R-:W-:-:S04]  /*1160*/  IADD3 R5, PT, PT, R20, R17, R5 ;  /* 0x0000001114057210 */ /* 0x000fc80007ffe005 */
[----:B------:R-:W-:-:S05]  /*1170*/  IADD3 R5, PT, PT, R22, R19, R5 ;  /* 0x0000001316057210 */ /* 0x000fca0007ffe005 */
[----:B------:R-:W-:Y:S01]  /*1180*/  IMAD.IADD R10, R10, 0x1, R5 ;  /* 0x000000010a0a7824 */ /* 0x000fe200078e0205 */
[----:B------:R-:W-:Y:S06]  /*1190*/  @!P0 BRA `(.L_x_103) ;  /* 0x0000000000a08947 */ /* 0x000fec0003800000 */
[----:B------:R-:W0:Y:S01]  /*11a0*/  LDC.64 R4, c[0x0][0x390] ;  /* 0x0000e400ff047b82 */ /* 0x000e220000000a00 */
[----:B------:R-:W-:Y:S02]  /*11b0*/  IMAD.MOV.U32 R9, RZ, RZ, 0x1000 ;  /* 0x00001000ff097424 */ /* 0x000fe400078e00ff */
[----:B------:R-:W-:-:S07]  /*11c0*/  IMAD.MOV.U32 R11, RZ, RZ, RZ ;  /* 0x000000ffff0b7224 */ /* 0x000fce00078e00ff */
.L_x_105:
[----:B------:R-:W-:-:S04]  /*11d0*/  LEA R6, P0, R9, R2, 0x2 ;  /* 0x0000000209067211 */ /* 0x000fc800078010ff */
[----:B------:R-:W-:-:S05]  /*11e0*/  LEA.HI.X R7, R9, R3, R11, 0x2, P0 ;  /* 0x0000000309077211 */ /* 0x000fca00000f140b */
        /* <DEDUP_REMOVED lines=16> */
[----:B--2---:R-:W-:-:S02]  /*12f0*/  IADD3 R25, PT, PT, R26, R25, R10 ;  /* 0x000000191a197210 */ /* 0x004fc40007ffe00a */
[----:B0-----:R-:W-:-:S04]  /*1300*/  IADD3 R10, P1, PT, -R9, R4, RZ ;  /* 0x00000004090a7210 */ /* 0x001fc80007f3e1ff */
[----:B------:R-:W-:Y:S02]  /*1310*/  ISETP.GE.U32.AND P0, PT, R10, 0x1000, PT ;  /* 0x000010000a00780c */ /* 0x000fe40003f06070 */
[----:B---3--:R-:W-:-:S04]  /*1320*/  IADD3 R25, PT, PT, R28, R27, R25 ;  /* 0x0000001b1c197210 */ /* 0x008fc80007ffe019 */
[----:B----4-:R-:W-:-:S04]  /*1330*/  IADD3 R23, PT, PT, R23, R24, R25 ;  /* 0x0000001817177210 */ /* 0x010fc80007ffe019 */
[----:B-----5:R-:W-:Y:S01]  /*1340*/  IADD3 R21, PT, PT, R21, R0, R23 ;  /* 0x0000000015157210 */ /* 0x020fe20007ffe017 */
[----:B------:R-:W-:-:S04]  /*1350*/  IMAD.MOV.U32 R0, RZ, RZ, R5 ;  /* 0x000000ffff007224 */ /* 0x000fc800078e0005 */
[----:B------:R-:W-:Y:S01]  /*1360*/  IMAD.X R10, R0, 0x1, ~R11, P1 ;  /* 0x00000001000a7824 */ /* 0x000fe200008e0e0b */
[----:B------:R-:W-:-:S04]  /*1370*/  IADD3 R13, PT, PT, R16, R13, R21 ;  /* 0x0000000d100d7210 */ /* 0x000fc80007ffe015 */
[----:B------:R-:W-:Y:S02]  /*1380*/  ISETP.GE.U32.AND.EX P0, PT, R10, RZ, PT, P0 ;  /* 0x000000ff0a00720c */ /* 0x000fe40003f06100 */
[----:B------:R-:W-:-:S04]  /*1390*/  IADD3 R13, PT, PT, R18, R15, R13 ;  /* 0x0000000f120d7210 */ /* 0x000fc80007ffe00d */
[----:B------:R-:W-:-:S04]  /*13a0*/  IADD3 R13, PT, PT, R20, R17, R13 ;  /* 0x00000011140d7210 */ /* 0x000fc80007ffe00d */
[----:B------:R-:W-:-:S03]  /*13b0*/  IADD3 R10, PT, PT, R22, R19, R13 ;  /* 0x00000013160a7210 */ /* 0x000fc60007ffe00d */
[----:B------:R-:W-:Y:S05]  /*13c0*/  @!P0 BRA `(.L_x_104) ;  /* 0x0000000400e88947 */ /* 0x000fea0003800000 */
[----:B------:R-:W-:-:S05]  /*13d0*/  IADD3 R9, P0, PT, R9, 0x1000, RZ ;  /* 0x0000100009097810 */ /* 0x000fca0007f1e0ff */
[----:B------:R-:W-:Y:S01]  /*13e0*/  IMAD.X R11, RZ, RZ, R11, P0 ;  /* 0x000000ffff0b7224 */ /* 0x000fe200000e060b */
[----:B------:R-:W-:-:S04]  /*13f0*/  ISETP.GT.U32.AND P0, PT, R9, R12, PT ;  /* 0x0000000c0900720c */ /* 0x000fc80003f04070 */
[----:B------:R-:W-:-:S13]  /*1400*/  ISETP.GT.U32.AND.EX P0, PT, R11, R14, PT, P0 ;  /* 0x0000000e0b00720c */ /* 0x000fda0003f04100 */
[----:B------:R-:W-:Y:S05]  /*1410*/  @!P0 BRA `(.L_x_105) ;  /* 0xfffffffc006c8947 */ /* 0x000fea000383ffff */
.L_x_103:
[----:B------:R-:W-:Y:S01]  /*1420*/  IMAD.IADD R3, R4, 0x1, -R9 ;  /* 0x0000000104037824 */ /* 0x000fe200078e0a09 */
[----:B------:R-:W-:Y:S01]  /*1430*/  ISETP.GE.U32.AND P1, PT, R9, R4, PT ;  /* 0x000000040900720c */ /* 0x000fe20003f26070 */
[----:B------:R-:W-:Y:S03]  /*1440*/  BSSY.RECONVERGENT B1, `(.L_x_104) ;  /* 0x0000072000017945 */ /* 0x000fe60003800200 */
[----:B------:R-:W-:-:S04]  /*1450*/  ISETP.GE.AND P0, PT, R8, R3, PT ;  /* 0x000000030800720c */ /* 0x000fc80003f06270 */
[----:B------:R-:W-:-:S13]  /*1460*/  ISETP.GE.U32.OR.EX P0, PT, R11, R0, P0, P1 ;  /* 0x000000000b00720c */ /* 0x000fda0000706510 */
[----:B------:R-:W-:Y:S05]  /*1470*/  @P0 BRA `(.L_x_106) ;  /* 0x0000000400b80947 */ /* 0x000fea0003800000 */
[----:B------:R-:W-:Y:S01]  /*1480*/  LOP3.LUT R0, RZ, R8, RZ, 0x33, !PT ;  /* 0x00000008ff007212 */ /* 0x000fe200078e33ff */
[----:B------:R-:W-:Y:S03]  /*1490*/  BSSY.RECONVERGENT B2, `(.L_x_107) ;  /* 0x0000031000027945 */ /* 0x000fe60003800200 */
[----:B------:R-:W-:-:S04]  /*14a0*/  IADD3 R0, PT, PT, -R9, R4, R0 ;  /* 0x0000000409007210 */ /* 0x000fc80007ffe100 */
[C---:B------:R-:W-:Y:S02]  /*14b0*/  ISETP.GE.U32.AND P0, PT, R0.reuse, 0xf00, PT ;  /* 0x00000f000000780c */ /* 0x040fe40003f06070 */
[----:B------:R-:W-:Y:S01]  /*14c0*/  LEA.HI R4, R0, 0x1, RZ, 0x18 ;  /* 0x0000000100047811 */ /* 0x000fe200078fc0ff */
[----:B------:R-:W-:-:S03]  /*14d0*/  IMAD.MOV.U32 R0, RZ, RZ, R8 ;  /* 0x000000ffff007224 */ /* 0x000fc600078e0008 */
[----:B------:R-:W-:-:S04]  /*14e0*/  LOP3.LUT R24, R4, 0xf, RZ, 0xc0, !PT ;  /* 0x0000000f04187812 */ /* 0x000fc800078ec0ff */
[----:B------:R-:W-:-:S03]  /*14f0*/  ISETP.NE.AND P1, PT, R24, RZ, PT ;  /* 0x000000ff1800720c */ /* 0x000fc60003f25270 */
[----:B------:R-:W-:Y:S10]  /*1500*/  @!P0 BRA `(.L_x_108) ;  /* 0x0000000000a48947 */ /* 0x000ff40003800000 */
[----:B------:R-:W0:Y:S01]  /*1510*/  LDCU.64 UR4, c[0x0][0x380] ;  /* 0x00007000ff0477ac */ /* 0x000e220008000a00 */
[----:B------:R-:W-:Y:S02]  /*1520*/  IADD3 R3, P0, PT, R8, R9, RZ ;  /* 0x0000000908037210 */ /* 0x000fe40007f1e0ff */
[----:B------:R-:W-:-:S03]  /*1530*/  LOP3.LUT R6, R4, 0x1fffff0, RZ, 0xc0, !PT ;  /* 0x01fffff004067812 */ /* 0x000fc600078ec0ff */
[----:B------:R-:W-:Y:S02]  /*1540*/  IMAD.X R0, RZ, RZ, R11, P0 ;  /* 0x000000ffff007224 */ /* 0x000fe400000e060b */
[----:B------:R-:W-:Y:S01]  /*1550*/  IMAD.MOV R6, RZ, RZ, -R6 ;  /* 0x000000ffff067224 */ /* 0x000fe200078e0a06 */
[----:B0-----:R-:W-:-:S04]  /*1560*/  LEA R15, P2, R3, UR4, 0x2 ;  /* 0x00000004030f7c11 */ /* 0x001fc8000f8410ff */
[----:B------:R-:W-:Y:S02]  /*1570*/  IADD3 R15, P0, PT, R15, 0x2000, RZ ;  /* 0x000020000f0f7810 */ /* 0x000fe40007f1e0ff */
[----:B------:R-:W-:Y:S01]  /*1580*/  LEA.HI.X R3, R3, UR5, R0, 0x2, P2 ;  /* 0x0000000503037c11 */ /* 0x000fe200090f1400 */
[----:B------:R-:W-:-:S04]  /*1590*/  IMAD.MOV.U32 R0, RZ, RZ, R8 ;  /* 0x000000ffff007224 */ /* 0x000fc800078e0008 */
[----:B------:R-:W-:-:S07]  /*15a0*/  IMAD.X R3, RZ, RZ, R3, P0 ;  /* 0x000000ffff037224 */ /* 0x000fce00000e0603 */
.L_x_109:
        /* <DEDUP_REMOVED lines=31> */
.L_x_108:
[----:B------:R-:W-:Y:S05]  /*17a0*/  BSYNC.RECONVERGENT B2 ;  /* 0x0000000000027941 */ /* 0x000fea0003800200 */
.L_x_107:
[----:B------:R-:W-:Y:S05]  /*17b0*/  @!P1 BRA `(.L_x_106) ;  /* 0x0000000000e89947 */ /* 0x000fea0003800000 */
[----:B------:R-:W-:Y:S01]  /*17c0*/  ISETP.GE.U32.AND P0, PT, R24, 0x8, PT ;  /* 0x000000081800780c */ /* 0x000fe20003f06070 */
[----:B------:R-:W-:Y:S01]  /*17d0*/  BSSY.RECONVERGENT B2, `(.L_x_110) ;  /* 0x0000016000027945 */ /* 0x000fe20003800200 */
[----:B------:R-:W-:-:S04]  /*17e0*/  LOP3.LUT R17, R4, 0x7, RZ, 0xc0, !PT ;  /* 0x0000000704117812 */ /* 0x000fc800078ec0ff */
[----:B------:R-:W-:-:S07]  /*17f0*/  ISETP.NE.AND P1, PT, R17, RZ, PT ;  /* 0x000000ff1100720c */ /* 0x000fce0003f25270 */
[----:B------:R-:W-:Y:S06]  /*1800*/  @!P0 BRA `(.L_x_111) ;  /* 0x0000000000488947 */ /* 0x000fec0003800000 */
[----:B------:R-:W0:Y:S01]  /*1810*/  LDCU.64 UR4, c[0x0][0x380] ;  /* 0x00007000ff0477ac */ /* 0x000e220008000a00 */
[----:B------:R-:W-:-:S05]  /*1820*/  IADD3 R3, P0, PT, R0, R9, RZ ;  /* 0x0000000900037210 */ /* 0x000fca0007f1e0ff */
[----:B------:R-:W-:Y:S01]  /*1830*/  IMAD.X R6, RZ, RZ, R11, P0 ;  /* 0x000000ffff067224 */ /* 0x000fe200000e060b */
        /* <DEDUP_REMOVED lines=15> */
.L_x_111:
[----:B------:R-:W-:Y:S05]  /*1930*/  BSYNC.RECONVERGENT B2 ;  /* 0x0000000000027941 */ /* 0x000fea0003800200 */
.L_x_110:
        /* <DEDUP_REMOVED lines=18> */
.L_x_113:
[----:B------:R-:W-:Y:S05]  /*1a60*/  BSYNC.RECONVERGENT B2 ;  /* 0x0000000000027941 */ /* 0x000fea0003800200 */
.L_x_112:
[----:B------:R-:W-:Y:S05]  /*1a70*/  @!P1 BRA `(.L_x_106) ;  /* 0x0000000000389947 */ /* 0x000fea0003800000 */
[----:B------:R-:W0:Y:S01]  /*1a80*/  LDCU.64 UR4, c[0x0][0x380] ;  /* 0x00007000ff0477ac */ /* 0x000e220008000a00 */
[----:B------:R-:W-:Y:S01]  /*1a90*/  IADD3 R5, P0, PT, R0, R9, RZ ;  /* 0x0000000900057210 */ /* 0x000fe20007f1e0ff */
[----:B------:R-:W-:-:S04]  /*1aa0*/  IMAD.MOV R0, RZ, RZ, -R6 ;  /* 0x000000ffff007224 */ /* 0x000fc800078e0a06 */
[----:B------:R-:W-:Y:S01]  /*1ab0*/  IMAD.X R4, RZ, RZ, R11, P0 ;  /* 0x000000ffff047224 */ /* 0x000fe200000e060b */
[----:B0-----:R-:W-:-:S04]  /*1ac0*/  LEA R2, P1, R5, UR4, 0x2 ;  /* 0x0000000405027c11 */ /* 0x001fc8000f8210ff */
[----:B------:R-:W-:-:S09]  /*1ad0*/  LEA.HI.X R5, R5, UR5, R4, 0x2, P1 ;  /* 0x0000000505057c11 */ /* 0x000fd200088f1404 */
.L_x_114:
[----:B------:R-:W-:-:S06]  /*1ae0*/  IMAD.MOV.U32 R3, RZ, RZ, R5 ;  /* 0x000000ffff037224 */ /* 0x000fcc00078e0005 */
[----:B------:R0:W2:Y:S01]  /*1af0*/  LDG.E R3, desc[UR6][R2.64] ;  /* 0x0000000602037981 */ /* 0x0000a2000c1e1900 */
[----:B------:R-:W-:-:S05]  /*1b00*/  VIADD R0, R0, 0x1 ;  /* 0x0000000100007836 */ /* 0x000fca0000000000 */
[----:B------:R-:W-:Y:S02]  /*1b10*/  ISETP.NE.AND P0, PT, R0, RZ, PT ;  /* 0x000000ff0000720c */ /* 0x000fe40003f05270 */
[----:B0-----:R-:W-:-:S05]  /*1b20*/  IADD3 R2, P1, PT, R2, 0x400, RZ ;  /* 0x0000040002027810 */ /* 0x001fca0007f3e0ff */
[----:B------:R-:W-:Y:S02]  /*1b30*/  IMAD.X R5, RZ, RZ, R5, P1 ;  /* 0x000000ffff057224 */ /* 0x000fe400008e0605 */
[----:B--2---:R-:W-:-:S04]  /*1b40*/  IMAD.IADD R10, R3, 0x1, R10 ;  /* 0x00000001030a7824 */ /* 0x004fc800078e020a */
[----:B------:R-:W-:Y:S05]  /*1b50*/  @P0 BRA `(.L_x_114) ;  /* 0xfffffffc00e00947 */ /* 0x000fea000383ffff */
.L_x_106:
[----:B------:R-:W-:Y:S05]  /*1b60*/  BSYNC.RECONVERGENT B1 ;  /* 0x0000000000017941 */ /* 0x000fea0003800200 */
.L_x_104:
[----:B------:R-:W0:Y:S01]  /*1b70*/  S2R R6, SR_LANEID ;  /* 0x0000000000067919 */ /* 0x000e220000000000 */
[----:B------:R-:W-:Y:S01]  /*1b80*/  ISETP.NE.AND P5, PT, R8, RZ, PT ;  /* 0x000000ff0800720c */ /* 0x000fe20003fa5270 */
        /* <DEDUP_REMOVED lines=39> */
[----:B------:R-:W-:-:S07]  /*1e00*/  IMAD.IADD R7, R0, 0x1, R3 ;  /* 0x0000000100077824 */ /* 0x000fce00078e0203 */
.L_x_102:
[----:B------:R-:W-:Y:S05]  /*1e10*/  BSYNC.RECONVERGENT B0 ;  /* 0x0000000000007941 */ /* 0x000fea0003800200 */
.L_x_87:
[----:B------:R-:W-:Y:S05]  /*1e20*/  @P5 EXIT ;  /* 0x000000000000594d */ /* 0x000fea0003800000 */
[----:B------:R-:W3:Y:S01]  /*1e30*/  LDC.64 R2, c[0x0][0x388] ;  /* 0x0000e200ff027b82 */ /* 0x000ee20000000a00 */
[----:B------:R-:W0:Y:S02]  /*1e40*/  LDCU UR4, c[0x0][0x39c] ;  /* 0x00007380ff0477ac */ /* 0x000e240008000800 */
[----:B012---:R-:W-:-:S05]  /*1e50*/  VIADD R7, R7, UR4 ;  /* 0x0000000407077c36 */ /* 0x007fca0008000000 */
[----:B---3--:R-:W-:Y:S01]  /*1e60*/  STG.E desc[UR6][R2.64], R7 ;  /* 0x0000000702007986 */ /* 0x008fe2000c101906 */
[----:B------:R-:W-:Y:S05]  /*1e70*/  EXIT ;  /* 0x000000000000794d */ /* 0x000fea0003800000 */
.L_x_115:
        /* <DEDUP_REMOVED lines=16> */
.L_x_247:


//--------------------- .text._ZN3cub18CUB_300001_SM_10006detail6reduce28DeviceReduceSingleTileKernelINS2_10policy_hubIijN4cuda3std3__44plusIiEEE10Policy1000EPiSC_iS9_iiNS7_10__identityEEEvT0_T1_T2_T3_T4_T6_ --------------------------
	.section	.text._ZN3cub18CUB_300001_SM_10006detail6reduce28DeviceReduceSingleTileKernelINS2_10policy_hubIijN4cuda3std3__44plusIiEEE10Policy1000EPiSC_iS9_iiNS7_10__identityEEEvT0_T1_T2_T3_T4_T6_,"ax",@progbits
	.align	128
        .global         _ZN3cub18CUB_300001_SM_10006detail6reduce28DeviceReduceSingleTileKernelINS2_10policy_hubIijN4cuda3std3__44plusIiEEE10Policy1000EPiSC_iS9_iiNS7_10__identityEEEvT0_T1_T2_T3_T4_T6_
        .type           _ZN3cub18CUB_300001_SM_10006detail6reduce28DeviceReduceSingleTileKernelINS2_10policy_hubIijN4cuda3std3__44plusIiEEE10Policy1000EPiSC_iS9_iiNS7_10__identityEEEvT0_T1_T2_T3_T4_T6_,@function
        .size           _ZN3cub18CUB_300001_SM_10006detail6reduce28DeviceReduceSingleTileKernelINS2_10policy_hubIijN4cuda3std3__44plusIiEEE10Policy1000EPiSC_iS9_iiNS7_10__identityEEEvT0_T1_T2_T3_T4_T6_,(.L_x_248 - _ZN3cub18CUB_300001_SM_10006detail6reduce28DeviceReduceSingleTileKernelINS2_10policy_hubIijN4cuda3std3__44plusIiEEE10Policy1000EPiSC_iS9_iiNS7_10__identityEEEvT0_T1_T2_T3_T4_T6_)
        .other          _ZN3cub18CUB_300001_SM_10006detail6reduce28DeviceReduceSingleTileKernelINS2_10policy_hubIijN4cuda3std3__44plusIiEEE10Policy1000EPiSC_iS9_iiNS7_10__identityEEEvT0_T1_T2_T3_T4_T6_,@"STO_CUDA_ENTRY STV_DEFAULT"
_ZN3cub18CUB_300001_SM_10006detail6reduce28DeviceReduceSingleTileKernelINS2_10policy_hubIijN4cuda3std3__44plusIiEEE10Policy1000EPiSC_iS9_iiNS7_10__identityEEEvT0_T1_T2_T3_T4_T6_:
.text._ZN3cub18CUB_300001_SM_10006detail6reduce28DeviceReduceSingleTileKernelINS2_10policy_hubIijN4cuda3std3__44plusIiEEE10Policy1000EPiSC_iS9_iiNS7_10__identityEEEvT0_T1_T2_T3_T4_T6_:
        /* <DEDUP_REMOVED lines=13> */
.L_x_116:
        /* <DEDUP_REMOVED lines=16> */
.L_x_121:
[----:B------:R-:W-:Y:S05]  /*01d0*/  BSYNC.RECONVERGENT B1 ;  /* 0x0000000000017941 */ /* 0x000fea0003800200 */
.L_x_120:
        /* <DEDUP_REMOVED lines=16> */
.L_x_126:
        /* <DEDUP_REMOVED lines=9> */
.L_x_125:
[----:B------:R-:W-:Y:S05]  /*0370*/  BSYNC.RECONVERGENT B2 ;  /* 0x0000000000027941 */ /* 0x000fea0003800200 */
.L_x_124:
        /* <DEDUP_REMOVED lines=8> */
.L_x_129:
        /* <DEDUP_REMOVED lines=35> */
.L_x_128:
[----:B------:R-:W-:Y:S05]  /*0630*/  BSYNC.RECONVERGENT B2 ;  /* 0x0000000000027941 */ /* 0x000fea0003800200 */
.L_x_127:
        /* <DEDUP_REMOVED lines=22> */
.L_x_131:
[----:B------:R-:W-:Y:S05]  /*07a0*/  BSYNC.RECONVERGENT B2 ;  /* 0x0000000000027941 */ /* 0x000fea0003800200 */
.L_x_130:
        /* <DEDUP_REMOVED lines=10> */
.L_x_123:
[----:B------:R-:W-:Y:S05]  /*0850*/  BSYNC.RECONVERGENT B1 ;  /* 0x0000000000017941 */ /* 0x000fea0003800200 */
.L_x_122:
        /* <DEDUP_REMOVED lines=45> */
.L_x_132:
        /* <DEDUP_REMOVED lines=67> */
.L_x_119:
        /* <DEDUP_REMOVED lines=22> */
.L_x_136:
        /* <DEDUP_REMOVED lines=20> */
.L_x_134:
        /* <DEDUP_REMOVED lines=20> */
.L_x_140:
        /* <DEDUP_REMOVED lines=8> */
.L_x_139:
[----:B------:R-:W-:Y:S05]  /*13c0*/  BSYNC.RECONVERGENT B2 ;  /* 0x0000000000027941 */ /* 0x000fea0003800200 */
.L_x_138:
        /* <DEDUP_REMOVED lines=16> */
.L_x_143:
        /* <DEDUP_REMOVED lines=39> */
.L_x_142:
[----:B------:R-:W-:Y:S05]  /*1740*/  BSYNC.RECONVERGENT B2 ;  /* 0x0000000000027941 */ /* 0x000fea0003800200 */
.L_x_141:
        /* <DEDUP_REMOVED lines=27> */
.L_x_145:
[----:B------:R-:W-:Y:S05]  /*1900*/  BSYNC.RECONVERGENT B2 ;  /* 0x0000000000027941 */ /* 0x000fea0003800200 */
.L_x_144:
        /* <DEDUP_REMOVED lines=10> */
.L_x_137:
[----:B------:R-:W-:Y:S05]  /*19b0*/  BSYNC.RECONVERGENT B1 ;  /* 0x0000000000017941 */ /* 0x000fea0003800200 */
.L_x_135:
        /* <DEDUP_REMOVED lines=43> */
.L_x_118:
        /* <DEDUP_REMOVED lines=12> */
.L_x_148:
[----:B------:R-:W-:Y:S05]  /*1d30*/  BSYNC.RECONVERGENT B1 ;  /* 0x0000000000017941 */ /* 0x000fea0003800200 */
.L_x_147:
        /* <DEDUP_REMOVED lines=16> */
.L_x_153:
        /* <DEDUP_REMOVED lines=9> */
.L_x_152:
[----:B------:R-:W-:Y:S05]  /*1ed0*/  BSYNC.RECONVERGENT B2 ;  /* 0x0000000000027941 */ /* 0x000fea0003800200 */
.L_x_151:
        /* <DEDUP_REMOVED lines=8> */
.L_x_156:
        /* <DEDUP_REMOVED lines=35> */
.L_x_155:
[----:B------:R-:W-:Y:S05]  /*2190*/  BSYNC.RECONVERGENT B2 ;  /* 0x0000000000027941 */ /* 0x000fea0003800200 */
.L_x_154:
        /* <DEDUP_REMOVED lines=22> */
.L_x_158:
[----:B------:R-:W-:Y:S05]  /*2300*/  BSYNC.RECONVERGENT B2 ;  /* 0x0000000000027941 */ /* 0x000fea0003800200 */
.L_x_157:
        /* <DEDUP_REMOVED lines=10> */
.L_x_150:
[----:B------:R-:W-:Y:S05]  /*23b0*/  BSYNC.RECONVERGENT B1 ;  /* 0x0000000000017941 */ /* 0x000fea0003800200 */
.L_x_149:
        /* <DEDUP_REMOVED lines=45> */
.L_x_159:
        /* <DEDUP_REMOVED lines=67> */
.L_x_146:
        /* <DEDUP_REMOVED lines=33> */
.L_x_162:
        /* <DEDUP_REMOVED lines=32> */
.L_x_160:
        /* <DEDUP_REMOVED lines=20> */
.L_x_166:
        /* <DEDUP_REMOVED lines=8> */
.L_x_165:
[----:B------:R-:W-:Y:S05]  /*3090*/  BSYNC.RECONVERGENT B2 ;  /* 0x0000000000027941 */ /* 0x000fea0003800200 */
.L_x_164:
        /* <DEDUP_REMOVED lines=16> */
.L_x_169:
        /* <DEDUP_REMOVED lines=39> */
.L_x_168:
[----:B------:R-:W-:Y:S05]  /*3410*/  BSYNC.RECONVERGENT B2 ;  /* 0x0000000000027941 */ /* 0x000fea0003800200 */
.L_x_167:
        /* <DEDUP_REMOVED lines=27> */
.L_x_171:
[----:B------:R-:W-:Y:S05]  /*35d0*/  BSYNC.RECONVERGENT B2 ;  /* 0x0000000000027941 */ /* 0x000fea0003800200 */
.L_x_170:
        /* <DEDUP_REMOVED lines=10> */
.L_x_163:
[----:B------:R-:W-:Y:S05]  /*3680*/  BSYNC.RECONVERGENT B1 ;  /* 0x0000000000017941 */ /* 0x000fea0003800200 */
.L_x_161:
        /* <DEDUP_REMOVED lines=42> */
.L_x_133:
[----:B------:R-:W-:Y:S05]  /*3930*/  BSYNC.RECONVERGENT B0 ;  /* 0x0000000000007941 */ /* 0x000fea0003800200 */
.L_x_117:
[----:B------:R-:W-:Y:S05]  /*3940*/  @P0 EXIT ;  /* 0x000000000000094d */ /* 0x000fea0003800000 */
[----:B-1----:R-:W1:Y:S01]  /*3950*/  LDC.64 R4, c[0x0][0x388] ;  /* 0x0000e200ff047b82 */ /* 0x002e620000000a00 */
[----:B------:R-:W0:Y:S02]  /*3960*/  LDCU UR4, c[0x0][0x398] ;  /* 0x00007300ff0477ac */ /* 0x000e240008000800 */
[----:B0-234-:R-:W-:-:S05]  /*3970*/  VIADD R3, R3, UR4 ;  /* 0x0000000403037c36 */ /* 0x01dfca0008000000 */
[----:B-1----:R-:W-:Y:S01]  /*3980*/  STG.E desc[UR6][R4.64], R3 ;  /* 0x0000000304007986 */ /* 0x002fe2000c101906 */
[----:B------:R-:W-:Y:S05]  /*3990*/  EXIT ;  /* 0x000000000000794d */ /* 0x000fea0003800000 */
.L_x_172:
        /* <DEDUP_REMOVED lines=14> */
.L_x_248:


//--------------------- .text._ZN3cub18CUB_300001_SM_10006detail6reduce18DeviceReduceKernelINS2_10policy_hubIijN4cuda3std3__44plusIiEEE10Policy1000EN6thrust24THRUST_300001_SM_1000_NS10device_ptrIiEEjS9_iNS7_10__identityEEEvT0_PT3_T1_NS0_13GridEvenShareISK_EET2_T4_ --------------------------
	.section	.text._ZN3cub18CUB_300001_SM_10006detail6reduce18DeviceReduceKernelINS2_10policy_hubIijN4cuda3std3__44plusIiEEE10Policy1000EN6thrust24THRUST_300001_SM_1000_NS10device_ptrIiEEjS9_iNS7_10__identityEEEvT0_PT3_T1_NS0_13GridEvenShareISK_EET2_T4_,"ax",@progbits
	.align	128
        .global         _ZN3cub18CUB_300001_SM_10006detail6reduce18DeviceReduceKernelINS2_10policy_hubIijN4cuda3std3__44plusIiEEE10Policy1000EN6thrust24THRUST_300001_SM_1000_NS10device_ptrIiEEjS9_iNS7_10__identityEEEvT0_PT3_T1_NS0_13GridEvenShareISK_EET2_T4_
        .type           _ZN3cub18CUB_300001_SM_10006detail6reduce18DeviceReduceKernelINS2_10policy_hubIijN4cuda3std3__44plusIiEEE10Policy1000EN6thrust24THRUST_300001_SM_1000_NS10device_ptrIiEEjS9_iNS7_10__identityEEEvT0_PT3_T1_NS0_13GridEvenShareISK_EET2_T4_,@function
        .size           _ZN3cub18CUB_300001_SM_10006detail6reduce18DeviceReduceKernelINS2_10policy_hubIijN4cuda3std3__44plusIiEEE10Policy1000EN6thrust24THRUST_300001_SM_1000_NS10device_ptrIiEEjS9_iNS7_10__identityEEEvT0_PT3_T1_NS0_13GridEvenShareISK_EET2_T4_,(.L_x_249 - _ZN3cub18CUB_300001_SM_10006detail6reduce18DeviceReduceKernelINS2_10policy_hubIijN4cuda3std3__44plusIiEEE10Policy1000EN6thrust24THRUST_300001_SM_1000_NS10device_ptrIiEEjS9_iNS7_10__identityEEEvT0_PT3_T1_NS0_13GridEvenShareISK_EET2_T4_)
        .other          _ZN3cub18CUB_300001_SM_10006detail6reduce18DeviceReduceKernelINS2_10policy_hubIijN4cuda3std3__44plusIiEEE10Policy1000EN6thrust24THRUST_300001_SM_1000_NS10device_ptrIiEEjS9_iNS7_10__identityEEEvT0_PT3_T1_NS0_13GridEvenShareISK_EET2_T4_,@"STO_CUDA_ENTRY STV_DEFAULT"
_ZN3cub18CUB_300001_SM_10006detail6reduce18DeviceReduceKernelINS2_10policy_hubIijN4cuda3std3__44plusIiEEE10Policy1000EN6thrust24THRUST_300001_SM_1000_NS10device_ptrIiEEjS9_iNS7_10__identityEEEvT0_PT3_T1_NS0_13GridEvenShareISK_EET2_T4_:
.text._ZN3cub18CUB_300001_SM_10006detail6reduce18DeviceReduceKernelINS2_10policy_hubIijN4cuda3std3__44plusIiEEE10Policy1000EN6thrust24THRUST_300001_SM_1000_NS10device_ptrIiEEjS9_iNS7_10__identityEEEvT0_PT3_T1_NS0_13GridEvenShareISK_EET2_T4_:
[----:B------:R-:W-:Y:S01]  /*0000*/  LDC R1, c[0x0][0x37c] ;  /* 0x0000df00ff017b82 */ /* 0x000fe20000000800 */
[----:B------:R-:W0:Y:S07]  /*0010*/  S2R R3, SR_CTAID.X ;  /* 0x0000000000037919 */ /* 0x000e2e0000002500 */
[----:B------:R-:W1:Y:S01]  /*0020*/  LDC.64 R8, c[0x0][0x3a8] ;  /* 0x0000ea00ff087b82 */ /* 0x000e620000000a00 */
[----:B------:R-:W2:Y:S01]  /*0030*/  LDCU.64 UR6, c[0x0][0x358] ;  /* 0x00006b00ff0677ac */ /* 0x000ea20008000a00 */
[----:B------:R-:W-:Y:S01]  /*0040*/  BSSY.RECONVERGENT B0, `(.L_x_173) ;  /* 0x0000236000007945 */ /* 0x000fe20003800200 */
[----:B-1----:R-:W-:-:S02]  /*0050*/  IMAD.SHL.U32 R13, R9, 0x1000, RZ ;  /* 0x00001000090d7824 */ /* 0x002fc400078e00ff */
[----:B0-----:R-:W-:-:S05]  /*0060*/  IMAD R0, R3, -0x1000, R8 ;  /* 0xfffff00003007824 */ /* 0x001fca00078e0208 */
[----:B------:R-:W-:-:S13]  /*0070*/  ISETP.GT.U32.AND P0, PT, R0, 0xfff, PT ;  /* 0x00000fff0000780c */ /* 0x000fda0003f04070 */
[----:B--2---:R-:W-:Y:S05]  /*0080*/  @P0 BRA `(.L_x_174) ;  /* 0x0000001000540947 */ /* 0x004fea0003800000 */
[----:B------:R-:W0:Y:S01]  /*0090*/  S2R R2, SR_TID.X ;  /* 0x0000000000027919 */ /* 0x000e220000002100 */
[----:B------:R-:W-:Y:S01]  /*00a0*/  BSSY.RECONVERGENT B1, `(.L_x_175) ;  /* 0x000000a000017945 */ /* 0x000fe20003800200 */
[----:B------:R-:W-:Y:S01]  /*00b0*/  IMAD.MOV.U32 R14, RZ, RZ, RZ ;  /* 0x000000ffff0e7224 */ /* 0x000fe200078e00ff */
[----:B0-----:R-:W-:Y:S01]  /*00c0*/  ISETP.GE.U32.AND P0, PT, R2, R0, PT ;  /* 0x000000000200720c */ /* 0x001fe20003f06070 */
[----:B------:R-:W-:-:S12]  /*00d0*/  IMAD.MOV.U32 R4, RZ, RZ, R2 ;  /* 0x000000ffff047224 */ /* 0x000fd800078e0002 */
[----:B------:R-:W-:Y:S05]  /*00e0*/  @P0 BRA `(.L_x_176) ;  /* 0x0000000000140947 */ /* 0x000fea0003800000 */
[----:B------:R-:W0:Y:S01]  /*00f0*/  LDC.64 R14, c[0x0][0x380] ;  /* 0x0000e000ff0e7b82 */ /* 0x000e220000000a00 */
[----:B------:R-:W-:-:S04]  /*0100*/  IMAD R5, R3, 0x1000, R2 ;  /* 0x0000100003057824 */ /* 0x000fc800078e0202 */
[----:B0-----:R-:W-:-:S06]  /*0110*/  IMAD.WIDE.U32 R14, R5, 0x4, R14 ;  /* 0x00000004050e7825 */ /* 0x001fcc00078e000e */
[----:B------:R0:W5:Y:S01]  /*0120*/  LDG.E R14, desc[UR6][R14.64] ;  /* 0x000000060e0e7981 */ /* 0x000162000c1e1900 */
[----:B------:R-:W-:-:S07]  /*0130*/  VIADD R4, R2, 0x100 ;  /* 0x0000010002047836 */ /* 0x000fce0000000000 */
.L_x_176:
[----:B------:R-:W-:Y:S05]  /*0140*/  BSYNC.RECONVERGENT B1 ;  /* 0x0000000000017941 */ /* 0x000fea0003800200 */
.L_x_175:
[----:B------:R-:W-:Y:S01]  /*0150*/  ISETP.GE.U32.AND P0, PT, R4, R0, PT ;  /* 0x000000000400720c */ /* 0x000fe20003f06070 */
[----:B------:R-:W-:-:S12]  /*0160*/  BSSY.RECONVERGENT B1, `(.L_x_177) ;  /* 0x0000097000017945 */ /* 0x000fd80003800200 */
[----:B------:R-:W-:Y:S05]  /*0170*/  @P0 BRA `(.L_x_178) ;  /* 0x0000000800540947 */ /* 0x000fea0003800000 */
[----:B------:R-:W-:Y:S01]  /*0180*/  LOP3.LUT R5, RZ, R4, RZ, 0x33, !PT ;  /* 0x00000004ff057212 */ /* 0x000fe200078e33ff */
[----:B------:R-:W-:Y:S04]  /*0190*/  BSSY.RECONVERGENT B2, `(.L_x_179) ;  /* 0x000004b000027945 */ /* 0x000fe80003800200 */
[----:B------:R-:W-:-:S04]  /*01a0*/  IMAD.IADD R8, R5, 0x1, R8 ;  /* 0x0000000105087824 */ /* 0x000fc800078e0208 */
[----:B------:R-:W-:-:S05]  /*01b0*/  IMAD R8, R3, -0x1000, R8 ;  /* 0xfffff00003087824 */ /* 0x000fca00078e0208 */
[C---:B------:R-:W-:Y:S02]  /*01c0*/  ISETP.GE.U32.AND P0, PT, R8.reuse, 0xf00, PT ;  /* 0x00000f000800780c */ /* 0x040fe40003f06070 */
[----:B------:R-:W-:-:S04]  /*01d0*/  LEA.HI R5, R8, 0x1, RZ, 0x18 ;  /* 0x0000000108057811 */ /* 0x000fc800078fc0ff */
[----:B------:R-:W-:-:S07]  /*01e0*/  LOP3.LUT R6, R5, 0xf, RZ, 0xc0, !PT ;  /* 0x0000000f05067812 */ /* 0x000fce00078ec0ff */
[----:B------:R-:W-:Y:S05]  /*01f0*/  @!P0 BRA `(.L_x_180) ;  /* 0x0000000400108947 */ /* 0x000fea0003800000 */
[----:B------:R-:W-:Y:S01]  /*0200*/  LOP3.LUT R8, R5, 0x1fffff0, RZ, 0xc0, !PT ;  /* 0x01fffff005087812 */ /* 0x000fe200078ec0ff */
[----:B------:R-:W-:Y:S01]  /*0210*/  BSSY.RECONVERGENT B3, `(.L_x_181) ;  /* 0x0000041000037945 */ /* 0x000fe20003800200 */
[----:B------:R-:W-:Y:S01]  /*0220*/  LOP3.LUT R7, R4, 0x800, RZ, 0xfc, !PT ;  /* 0x0000080004077812 */ /* 0x000fe200078efcff */
[----:B------:R-:W-:Y:S01]  /*0230*/  IMAD R4, R3, 0x1000, R4 ;  /* 0x0000100003047824 */ /* 0x000fe200078e0204 */
[----:B------:R-:W-:-:S07]  /*0240*/  IADD3 R8, PT, PT, -R8, RZ, RZ ;  /* 0x000000ff08087210 */ /* 0x000fce0007ffe1ff */
.L_x_182:
[----:B------:R-:W1:Y:S01]  /*0250*/  LDC.64 R12, c[0x0][0x380] ;  /* 0x0000e000ff0c7b82 */ /* 0x000e620000000a00 */
[----:B------:R-:W-:-:S04]  /*0260*/  VIADD R21, R4, 0x100 ;  /* 0x0000010004157836 */ /* 0x000fc80000000000 */
[----:B-1----:R-:W-:-:S04]  /*0270*/  IMAD.WIDE.U32 R20, R21, 0x4, R12 ;  /* 0x0000000415147825 */ /* 0x002fc800078e000c */
[C---:B------:R-:W-:Y:S01]  /*0280*/  IMAD.WIDE.U32 R16, R4.reuse, 0x4, R12 ;  /* 0x0000000404107825 */ /* 0x040fe200078e000c */
[----:B0-----:R-:W2:Y:S04]  /*0290*/  LDG.E R15, desc[UR6][R20.64] ;  /* 0x00000006140f7981 */ /* 0x001ea8000c1e1900 */
[----:B------:R0:W2:Y:S01]  /*02a0*/  LDG.E R9, desc[UR6][R16.64] ;  /* 0x0000000610097981 */ /* 0x0000a2000c1e1900 */
[C---:B------:R-:W-:Y:S02]  /*02b0*/  VIADD R29, R4.reuse, 0x600 ;  /* 0x00000600041d7836 */ /* 0x040fe40000000000 */
[C---:B------:R-:W-:Y:S01]  /*02c0*/  VIADD R27, R4.reuse, 0x300 ;  /* 0x00000300041b7836 */ /* 0x040fe20000000000 */
[C---:B------:R-:W-:Y:S01]  /*02d0*/  IADD3 R28, PT, PT, R4.reuse, 0x800, RZ ;  /* 0x00000800041c7810 */ /* 0x040fe20007ffe0ff */
[----:B------:R-:W-:-:S02]  /*02e0*/  VIADD R11, R4, 0x200 ;  /* 0x00000200040b7836 */ /* 0x000fc40000000000 */
[----:B------:R-:W-:-:S04]  /*02f0*/  IMAD.WIDE.U32 R26, R27, 0x4, R12 ;  /* 0x000000041b1a7825 */ /* 0x000fc800078e000c */
[--C-:B0-----:R-:W-:Y:S02]  /*0300*/  IMAD.WIDE.U32 R16, R29, 0x4, R12.reuse ;  /* 0x000000041d107825 */ /* 0x101fe400078e000c */
[----:B------:R-:W3:Y:S02]  /*0310*/  LDG.E R26, desc[UR6][R26.64] ;  /* 0x000000061a1a7981 */ /* 0x000ee4000c1e1900 */
[C---:B------:R-:W-:Y:S02]  /*0320*/  VIADD R19, R4.reuse, 0x400 ;  /* 0x0000040004137836 */ /* 0x040fe40000000000 */
[C---:B------:R-:W-:Y:S01]  /*0330*/  VIADD R23, R4.reuse, 0x500 ;  /* 0x0000050004177836 */ /* 0x040fe20000000000 */
[----:B------:R0:W4:Y:S01]  /*0340*/  LDG.E R22, desc[UR6][R16.64] ;  /* 0x0000000610167981 */ /* 0x000122000c1e1900 */
[----:B------:R-:W-:Y:S02]  /*0350*/  VIADD R29, R4, 0x700 ;  /* 0x00000700041d7836 */ /* 0x000fe40000000000 */
[----:B------:R-:W-:-:S04]  /*0360*/  IMAD.WIDE.U32 R10, R11, 0x4, R12 ;  /* 0x000000040b0a7825 */ /* 0x000fc800078e000c */
[--C-:B------:R-:W-:Y:S01]  /*0370*/  IMAD.WIDE.U32 R18, R19, 0x4, R12.reuse ;  /* 0x0000000413127825 */ /* 0x100fe200078e000c */
[----:B------:R1:W3:Y:S03]  /*0380*/  LDG.E R25, desc[UR6][R10.64] ;  /* 0x000000060a197981 */ /* 0x0002e6000c1e1900 */
[--C-:B------:R-:W-:Y:S01]  /*0390*/  IMAD.WIDE.U32 R20, R23, 0x4, R12.reuse ;  /* 0x0000000417147825 */ /* 0x100fe200078e000c */
[----:B------:R-:W4:Y:S03]  /*03a0*/  LDG.E R24, desc[UR6][R18.64] ;  /* 0x0000000612187981 */ /* 0x000f26000c1e1900 */
[--C-:B0-----:R-:W-:Y:S01]  /*03b0*/  IMAD.WIDE.U32 R16, R29, 0x4, R12.reuse ;  /* 0x000000041d107825 */ /* 0x101fe200078e000c */
[----:B------:R0:W4:Y:S03]  /*03c0*/  LDG.E R23, desc[UR6][R20.64] ;  /* 0x0000000614177981 */ /* 0x000126000c1e1900 */
[----:B------:R-:W-:Y:S01]  /*03d0*/  IMAD.WIDE.U32 R28, R28, 0x4, R12 ;  /* 0x000000041c1c7825 */ /* 0x000fe200078e000c */
[----:B------:R-:W4:Y:S03]  /*03e0*/  LDG.E R19, desc[UR6][R16.64] ;  /* 0x0000000610137981 */ /* 0x000f26000c1e1900 */
[----:B------:R-:W-:-:S02]  /*03f0*/  VIADD R27, R4, 0xa00 ;  /* 0x00000a00041b7836 */ /* 0x000fc40000000000 */
[----:B-1----:R-:W-:Y:S01]  /*0400*/  VIADD R11, R4, 0x900 ;  /* 0x00000900040b7836 */ /* 0x002fe20000000000 */
[----:B------:R1:W4:Y:S01]  /*0410*/  LDG.E R18, desc[UR6][R28.64] ;  /* 0x000000061c127981 */ /* 0x000322000c1e1900 */
[----:B0-----:R-:W-:-:S04]  /*0420*/  IMAD.WIDE.U32 R20, R27, 0x4, R12 ;  /* 0x000000041b147825 */ /* 0x001fc800078e000c */
[----:B------:R-:W-:Y:S02]  /*0430*/  VIADD R27, R4, 0xb00 ;  /* 0x00000b00041b7836 */ /* 0x000fe40000000000 */
[----:B------:R-:W-:-:S04]  /*0440*/  IMAD.WIDE.U32 R10, R11, 0x4, R12 ;  /* 0x000000040b0a7825 */ /* 0x000fc800078e000c */
[----:B-1----:R-:W-:Y:S02]  /*0450*/  VIADD R29, R4, 0xc00 ;  /* 0x00000c00041d7836 */ /* 0x002fe40000000000 */
[----:B------:R-:W4:Y:S02]  /*0460*/  LDG.E R11, desc[UR6][R10.64] ;  /* 0x000000060a0b7981 */ /* 0x000f24000c1e1900 */
[----:B------:R-:W-:-:S06]  /*0470*/  IMAD.WIDE.U32 R16, R29, 0x4, R12 ;  /* 0x000000041d107825 */ /* 0x000fcc00078e000c */
[----:B------:R0:W4:Y:S04]  /*0480*/  LDG.E R16, desc[UR6][R16.64] ;  /* 0x0000000610107981 */ /* 0x000128000c1e1900 */
[----:B------:R1:W4:Y:S01]  /*0490*/  LDG.E R10, desc[UR6][R20.64] ;  /* 0x00000006140a7981 */ /* 0x000322000c1e1900 */
[----:B0-----:R-:W-:Y:S01]  /*04a0*/  VIADD R17, R4, 0xf00 ;  /* 0x00000f0004117836 */ /* 0x001fe20000000000 */
[----:B--2--5:R-:W-:Y:S01]  /*04b0*/  IADD3 R9, PT, PT, R15, R9, R14 ;  /* 0x000000090f097210 */ /* 0x024fe20007ffe00e */
[----:B------:R-:W-:-:S04]  /*04c0*/  IMAD.WIDE.U32 R14, R27, 0x4, R12 ;  /* 0x000000041b0e7825 */ /* 0x000fc800078e000c */
[----:B------:R-:W-:Y:S02]  /*04d0*/  VIADD R27, R4, 0xd00 ;  /* 0x00000d00041b7836 */ /* 0x000fe40000000000 */
[----:B------:R-:W2:Y:S02]  /*04e0*/  LDG.E R15, desc[UR6][R14.64] ;  /* 0x000000060e0f7981 */ /* 0x000ea4000c1e1900 */
[----:B------:R-:W-:-:S04]  /*04f0*/  IMAD.WIDE.U32 R28, R27, 0x4, R12 ;  /* 0x000000041b1c7825 */ /* 0x000fc800078e000c */
[----:B------:R-:W-:Y:S02]  /*0500*/  VIADD R27, R4, 0xe00 ;  /* 0x00000e00041b7836 */ /* 0x000fe40000000000 */
[----:B------:R-:W2:Y:S02]  /*0510*/  LDG.E R29, desc[UR6][R28.64] ;  /* 0x000000061c1d7981 */ /* 0x000ea4000c1e1900 */
[----:B-1----:R-:W-:-:S04]  /*0520*/  IMAD.WIDE.U32 R20, R27, 0x4, R12 ;  /* 0x000000041b147825 */ /* 0x002fc800078e000c */
[----:B------:R-:W-:Y:S02]  /*0530*/  IMAD.WIDE.U32 R12, R17, 0x4, R12 ;  /* 0x00000004110c7825 */ /* 0x000fe400078e000c */
[----:B------:R-:W2:Y:S04]  /*0540*/  LDG.E R20, desc[UR6][R20.64] ;  /* 0x0000000614147981 */ /* 0x000ea8000c1e1900 */
[----:B------:R-:W2:Y:S01]  /*0550*/  LDG.E R12, desc[UR6][R12.64] ;  /* 0x000000060c0c7981 */ /* 0x000ea2000c1e1900 */
[----:B---3--:R-:W-:Y:S02]  /*0560*/  IADD3 R9, PT, PT, R26, R25, R9 ;  /* 0x000000191a097210 */ /* 0x008fe40007ffe009 */
[----:B------:R-:W-:Y:S02]  /*0570*/  IADD3 R8, PT, PT, R8, 0x10, RZ ;  /* 0x0000001008087810 */ /* 0x000fe40007ffe0ff */
[----:B----4-:R-:W-:-:S02]  /*0580*/  IADD3 R9, PT, PT, R23, R24, R9 ;  /* 0x0000001817097210 */ /* 0x010fc40007ffe009 */
[----:B------:R-:W-:Y:S02]  /*0590*/  ISETP.NE.AND P0, PT, R8, RZ, PT ;  /* 0x000000ff0800720c */ /* 0x000fe40003f05270 */
[----:B------:R-:W-:Y:S01]  /*05a0*/  IADD3 R9, PT, PT, R19, R22, R9 ;  /* 0x0000001613097210 */ /* 0x000fe20007ffe009 */
[----:B------:R-:W-:Y:S02]  /*05b0*/  VIADD R7, R7, 0x1000 ;  /* 0x0000100007077836 */ /* 0x000fe40000000000 */
[----:B------:R-:W-:Y:S01]  /*05c0*/  VIADD R4, R4, 0x1000 ;  /* 0x0000100004047836 */ /* 0x000fe20000000000 */
[----:B------:R-:W-:-:S04]  /*05d0*/  IADD3 R9, PT, PT, R11, R18, R9 ;  /* 0x000000120b097210 */ /* 0x000fc80007ffe009 */
[----:B--2---:R-:W-:-:S04]  /*05e0*/  IADD3 R9, PT, PT, R15, R10, R9 ;  /* 0x0000000a0f097210 */ /* 0x004fc80007ffe009 */
[----:B------:R-:W-:-:S04]  /*05f0*/  IADD3 R9, PT, PT, R29, R16, R9 ;  /* 0x000000101d097210 */ /* 0x000fc80007ffe009 */
[----:B------:R-:W-:Y:S01]  /*0600*/  IADD3 R14, PT, PT, R12, R20, R9 ;  /* 0x000000140c0e7210 */ /* 0x000fe20007ffe009 */
[----:B------:R-:W-:Y:S06]  /*0610*/  @P0 BRA `(.L_x_182) ;  /* 0xfffffffc000c0947 */ /* 0x000fec000383ffff */
[----:B------:R-:W-:Y:S05]  /*0620*/  BSYNC.RECONVERGENT B3 ;  /* 0x0000000000037941 */ /* 0x000fea0003800200 */
.L_x_181:
[----:B------:R-:W-:-:S07]  /*0630*/  VIADD R4, R7, 0xfffff800 ;  /* 0xfffff80007047836 */ /* 0x000fce0000000000 */
.L_x_180:
[----:B------:R-:W-:Y:S05]  /*0640*/  BSYNC.RECONVERGENT B2 ;  /* 0x0000000000027941 */ /* 0x000fea0003800200 */
.L_x_179:
[----:B------:R-:W-:-:S13]  /*0650*/  ISETP.NE.AND P0, PT, R6, RZ, PT ;  /* 0x000000ff0600720c */ /* 0x000fda0003f05270 */
[----:B------:R-:W-:Y:S05]  /*0660*/  @!P0 BRA `(.L_x_178) ;  /* 0x0000000400188947 */ /* 0x000fea0003800000 */
[----:B------:R-:W-:Y:S01]  /*0670*/  ISETP.GE.U32.AND P0, PT, R6, 0x8, PT ;  /* 0x000000080600780c */ /* 0x000fe20003f06070 */
[----:B------:R-:W-:Y:S01]  /*0680*/  BSSY.RECONVERGENT B2, `(.L_x_183) ;  /* 0x0000022000027945 */ /* 0x000fe20003800200 */
[----:B------:R-:W-:-:S04]  /*0690*/  LOP3.LUT R24, R5, 0x7, RZ, 0xc0, !PT ;  /* 0x0000000705187812 */ /* 0x000fc800078ec0ff */
[----:B------:R-:W-:-:S07]  /*06a0*/  ISETP.NE.AND P1, PT, R24, RZ, PT ;  /* 0x000000ff1800720c */ /* 0x000fce0003f25270 */
[----:B------:R-:W-:Y:S06]  /*06b0*/  @!P0 BRA `(.L_x_184) ;  /* 0x0000000000788947 */ /* 0x000fec0003800000 */
[----:B------:R-:W1:Y:S01]  /*06c0*/  LDC.64 R10, c[0x0][0x380] ;  /* 0x0000e000ff0a7b82 */ /* 0x000e620000000a00 */
[----:B------:R-:W-:-:S04]  /*06d0*/  IMAD R27, R3, 0x1000, R4 ;  /* 0x00001000031b7824 */ /* 0x000fc800078e0204 */
[C---:B------:R-:W-:Y:S02]  /*06e0*/  VIADD R21, R27.reuse, 0x100 ;  /* 0x000001001b157836 */ /* 0x040fe40000000000 */
[C---:B------:R-:W-:Y:S02]  /*06f0*/  VIADD R17, R27.reuse, 0x300 ;  /* 0x000003001b117836 */ /* 0x040fe40000000000 */
[C---:B------:R-:W-:Y:S01]  /*0700*/  VIADD R23, R27.reuse, 0x200 ;  /* 0x000002001b177836 */ /* 0x040fe20000000000 */
[C---:B------:R-:W-:Y:S01]  /*0710*/  IADD3 R7, PT, PT, R27.reuse, 0x400, RZ ;  /* 0x000004001b077810 */ /* 0x040fe20007ffe0ff */
[C---:B------:R-:W-:Y:S02]  /*0720*/  VIADD R9, R27.reuse, 0x500 ;  /* 0x000005001b097836 */ /* 0x040fe40000000000 */
[C---:B------:R-:W-:Y:S02]  /*0730*/  VIADD R25, R27.reuse, 0x600 ;  /* 0x000006001b197836 */ /* 0x040fe40000000000 */
[----:B-1----:R-:W-:-:S04]  /*0740*/  IMAD.WIDE.U32 R12, R27, 0x4, R10 ;  /* 0x000000041b0c7825 */ /* 0x002fc800078e000a */
[--C-:B------:R-:W-:Y:S01]  /*0750*/  IMAD.WIDE.U32 R20, R21, 0x4, R10.reuse ;  /* 0x0000000415147825 */ /* 0x100fe200078e000a */
[----:B0-----:R0:W2:Y:S03]  /*0760*/  LDG.E R15, desc[UR6][R12.64] ;  /* 0x000000060c0f7981 */ /* 0x0010a6000c1e1900 */
[--C-:B------:R-:W-:Y:S01]  /*0770*/  IMAD.WIDE.U32 R16, R17, 0x4, R10.reuse ;  /* 0x0000000411107825 */ /* 0x100fe200078e000a */
[----:B------:R-:W2:Y:S03]  /*0780*/  LDG.E R18, desc[UR6][R20.64] ;  /* 0x0000000614127981 */ /* 0x000ea6000c1e1900 */
[----:B------:R-:W-:Y:S02]  /*0790*/  IMAD.WIDE.U32 R22, R23, 0x4, R10 ;  /* 0x0000000417167825 */ /* 0x000fe400078e000a */
[----:B------:R-:W3:Y:S02]  /*07a0*/  LDG.E R16, desc[UR6][R16.64] ;  /* 0x0000000610107981 */ /* 0x000ee4000c1e1900 */
[----:B------:R-:W-:-:S02]  /*07b0*/  VIADD R27, R27, 0x700 ;  /* 0x000007001b1b7836 */ /* 0x000fc40000000000 */
[--C-:B------:R-:W-:Y:S01]  /*07c0*/  IMAD.WIDE.U32 R6, R7, 0x4, R10.reuse ;  /* 0x0000000407067825 */ /* 0x100fe200078e000a */
[----:B------:R-:W3:Y:S03]  /*07d0*/  LDG.E R19, desc[UR6][R22.64] ;  /* 0x0000000616137981 */ /* 0x000ee6000c1e1900 */
[--C-:B------:R-:W-:Y:S02]  /*07e0*/  IMAD.WIDE.U32 R8, R9, 0x4, R10.reuse ;  /* 0x0000000409087825 */ /* 0x100fe400078e000a */
[----:B------:R-:W4:Y:S02]  /*07f0*/  LDG.E R7, desc[UR6][R6.64] ;  /* 0x0000000606077981 */ /* 0x000f24000c1e1900 */
[--C-:B0-----:R-:W-:Y:S02]  /*0800*/  IMAD.WIDE.U32 R12, R25, 0x4, R10.reuse ;  /* 0x00000004190c7825 */ /* 0x101fe400078e000a */
[----:B------:R-:W4:Y:S02]  /*0810*/  LDG.E R8, desc[UR6][R8.64] ;  /* 0x0000000608087981 */ /* 0x000f24000c1e1900 */
[----:B------:R-:W-:-:S02]  /*0820*/  IMAD.WIDE.U32 R10, R27, 0x4, R10 ;  /* 0x000000041b0a7825 */ /* 0x000fc400078e000a */
[----:B------:R-:W4:Y:S04]  /*0830*/  LDG.E R13, desc[UR6][R12.64] ;  /* 0x000000060c0d7981 */ /* 0x000f28000c1e1900 */
[----:B------:R-:W4:Y:S01]  /*0840*/  LDG.E R10, desc[UR6][R10.64] ;  /* 0x000000060a0a7981 */ /* 0x000f22000c1e1900 */
[----:B------:R-:W-:Y:S01]  /*0850*/  VIADD R4, R4, 0x800 ;  /* 0x0000080004047836 */ /* 0x000fe20000000000 */
[----:B--2--5:R-:W-:-:S04]  /*0860*/  IADD3 R18, PT, PT, R18, R15, R14 ;  /* 0x0000000f12127210 */ /* 0x024fc80007ffe00e */
[----:B---3--:R-:W-:-:S04]  /*0870*/  IADD3 R18, PT, PT, R16, R19, R18 ;  /* 0x0000001310127210 */ /* 0x008fc80007ffe012 */
[----:B----4-:R-:W-:-:S04]  /*0880*/  IADD3 R18, PT, PT, R8, R7, R18 ;  /* 0x0000000708127210 */ /* 0x010fc80007ffe012 */
[----:B------:R-:W-:-:S07]  /*0890*/  IADD3 R14, PT, PT, R10, R13, R18 ;  /* 0x0000000d0a0e7210 */ /* 0x000fce0007ffe012 */
.L_x_184:
[----:B------:R-:W-:Y:S05]  /*08a0*/  BSYNC.RECONVERGENT B2 ;  /* 0x0000000000027941 */ /* 0x000fea0003800200 */
.L_x_183:
        /* <DEDUP_REMOVED lines=8> */
[C---:B------:R-:W-:Y:S01]  /*0930*/  VIADD R13, R11.reuse, 0x100 ;  /* 0x000001000b0d7836 */ /* 0x040fe20000000000 */
[C---:B------:R-:W-:Y:S01]  /*0940*/  IADD3 R17, PT, PT, R11.reuse, 0x300, RZ ;  /* 0x000003000b117810 */ /* 0x040fe20007ffe0ff */
[C---:B0-----:R-:W-:Y:S02]  /*0950*/  VIADD R15, R11.reuse, 0x200 ;  /* 0x000002000b0f7836 */ /* 0x041fe40000000000 */
[----:B-1----:R-:W-:-:S04]  /*0960*/  IMAD.WIDE.U32 R8, R11, 0x4, R6 ;  /* 0x000000040b087825 */ /* 0x002fc800078e0006 */
[--C-:B------:R-:W-:Y:S02]  /*0970*/  IMAD.WIDE.U32 R10, R13, 0x4, R6.reuse ;  /* 0x000000040d0a7825 */ /* 0x100fe400078e0006 */
[----:B------:R-:W2:Y:S02]  /*0980*/  LDG.E R9, desc[UR6][R8.64] ;  /* 0x0000000608097981 */ /* 0x000ea4000c1e1900 */
[--C-:B------:R-:W-:Y:S02]  /*0990*/  IMAD.WIDE.U32 R12, R15, 0x4, R6.reuse ;  /* 0x000000040f0c7825 */ /* 0x100fe400078e0006 */
[----:B------:R-:W2:Y:S02]  /*09a0*/  LDG.E R10, desc[UR6][R10.64] ;  /* 0x000000060a0a7981 */ /* 0x000ea4000c1e1900 */
[----:B------:R-:W-:Y:S02]  /*09b0*/  IMAD.WIDE.U32 R6, R17, 0x4, R6 ;  /* 0x0000000411067825 */ /* 0x000fe400078e0006 */
[----:B------:R-:W3:Y:S04]  /*09c0*/  LDG.E R13, desc[UR6][R12.64] ;  /* 0x000000060c0d7981 */ /* 0x000ee8000c1e1900 */
[----:B------:R-:W3:Y:S01]  /*09d0*/  LDG.E R6, desc[UR6][R6.64] ;  /* 0x0000000606067981 */ /* 0x000ee2000c1e1900 */
[----:B------:R-:W-:Y:S01]  /*09e0*/  VIADD R4, R4, 0x400 ;  /* 0x0000040004047836 */ /* 0x000fe20000000000 */
[----:B--2--5:R-:W-:-:S04]  /*09f0*/  IADD3 R14, PT, PT, R10, R9, R14 ;  /* 0x000000090a0e7210 */ /* 0x024fc80007ffe00e */
[----:B---3--:R-:W-:-:S07]  /*0a00*/  IADD3 R14, PT, PT, R6, R13, R14 ;  /* 0x0000000d060e7210 */ /* 0x008fce0007ffe00e */
.L_x_186:
[----:B------:R-:W-:Y:S05]  /*0a10*/  BSYNC.RECONVERGENT B2 ;  /* 0x0000000000027941 */ /* 0x000fea0003800200 */
.L_x_185:
[----:B------:R-:W-:Y:S05]  /*0a20*/  @!P1 BRA `(.L_x_178) ;  /* 0x0000000000289947 */ /* 0x000fea0003800000 */
[----:B------:R-:W1:Y:S01]  /*0a30*/  LDC.64 R6, c[0x0][0x380] ;  /* 0x0000e000ff067b82 */ /* 0x000e620000000a00 */
[----:B------:R-:W-:Y:S02]  /*0a40*/  IMAD R9, R3, 0x1000, R4 ;  /* 0x0000100003097824 */ /* 0x000fe400078e0204 */
[----:B------:R-:W-:-:S07]  /*0a50*/  IMAD.MOV R8, RZ, RZ, -R5 ;  /* 0x000000ffff087224 */ /* 0x000fce00078e0a05 */
.L_x_187:
[----:B-1----:R-:W-:-:S06]  /*0a60*/  IMAD.WIDE.U32 R4, R9, 0x4, R6 ;  /* 0x0000000409047825 */ /* 0x002fcc00078e0006 */
[----:B------:R-:W2:Y:S01]  /*0a70*/  LDG.E R5, desc[UR6][R4.64] ;  /* 0x0000000604057981 */ /* 0x000ea2000c1e1900 */
[----:B------:R-:W-:Y:S02]  /*0a80*/  VIADD R8, R8, 0x1 ;  /* 0x0000000108087836 */ /* 0x000fe40000000000 */
[----:B------:R-:W-:-:S03]  /*0a90*/  VIADD R9, R9, 0x100 ;  /* 0x0000010009097836 */ /* 0x000fc60000000000 */
[----:B------:R-:W-:Y:S01]  /*0aa0*/  ISETP.NE.AND P0, PT, R8, RZ, PT ;  /* 0x000000ff0800720c */ /* 0x000fe20003f05270 */
[----:B--2--5:R-:W-:-:S12]  /*0ab0*/  IMAD.IADD R14, R5, 0x1, R14 ;  /* 0x00000001050e7824 */ /* 0x024fd800078e020e */
[----:B------:R-:W-:Y:S05]  /*0ac0*/  @P0 BRA `(.L_x_187) ;  /* 0xfffffffc00e40947 */ /* 0x000fea000383ffff */
.L_x_178:
[----:B------:R-:W-:Y:S05]  /*0ad0*/  BSYNC.RECONVERGENT B1 ;  /* 0x0000000000017941 */ /* 0x000fea0003800200 */
.L_x_177:
[----:B------:R-:W-:-:S13]  /*0ae0*/  ISETP.GE.U32.AND P0, PT, R0, 0x100, PT ;  /* 0x000001000000780c */ /* 0x000fda0003f06070 */
[----:B------:R-:W-:Y:S05]  /*0af0*/  @!P0 BRA `(.L_x_188) ;  /* 0x0000000000ac8947 */ /* 0x000fea0003800000 */
[----:B------:R-:W1:Y:S01]  /*0b00*/  S2R R8, SR_LANEID ;  /* 0x0000000000087919 */ /* 0x000e620000000000 */
[----:B-----5:R-:W2:Y:S01]  /*0b10*/  SHFL.DOWN PT, R0, R14, 0x1, 0x1f ;  /* 0x08201f000e007f89 */ /* 0x020ea200000e0000 */
[C---:B-1----:R-:W-:Y:S02]  /*0b20*/  ISETP.GT.AND P0, PT, R8.reuse, 0x1e, PT ;  /* 0x0000001e0800780c */ /* 0x042fe40003f04270 */
[----:B------:R-:W-:Y:S02]  /*0b30*/  ISETP.NE.AND P1, PT, R8, RZ, PT ;  /* 0x000000ff0800720c */ /* 0x000fe40003f25270 */
[----:B--2---:R-:W-:Y:S02]  /*0b40*/  SEL R5, R0, RZ, !P0 ;  /* 0x000000ff00057207 */ /* 0x004fe40004000000 */
[----:B------:R-:W-:Y:S02]  /*0b50*/  ISETP.GT.AND P0, PT, R8, 0x1d, PT ;  /* 0x0000001d0800780c */ /* 0x000fe40003f04270 */
[----:B------:R-:W-:-:S05]  /*0b60*/  IADD3 R5, PT, PT, R5, R14, RZ ;  /* 0x0000000e05057210 */ /* 0x000fca0007ffe0ff */
[----:B------:R-:W1:Y:S02]  /*0b70*/  SHFL.DOWN PT, R0, R5, 0x2, 0x1f ;  /* 0x08401f0005007f89 */ /* 0x000e6400000e0000 */
[----:B------:R-:W-:Y:S01]  /*0b80*/  @!P1 MOV R6, 0x400 ;  /* 0x0000040000069802 */ /* 0x000fe20000000f00 */
[----:B------:R-:W2:Y:S01]  /*0b90*/  @!P1 S2R R9, SR_CgaCtaId ;  /* 0x0000000000099919 */ /* 0x000ea20000008800 */
[----:B-1----:R-:W-:Y:S02]  /*0ba0*/  SEL R0, R0, RZ, !P0 ;  /* 0x000000ff00007207 */ /* 0x002fe40004000000 */
[----:B------:R-:W-:-:S03]  /*0bb0*/  ISETP.GT.AND P0, PT, R8, 0x1b, PT ;  /* 0x0000001b0800780c */ /* 0x000fc60003f04270 */
[----:B------:R-:W-:-:S05]  /*0bc0*/  IMAD.IADD R0, R5, 0x1, R0 ;  /* 0x0000000105007824 */ /* 0x000fca00078e0200 */
[----:B------:R-:W1:Y:S01]  /*0bd0*/  SHFL.DOWN PT, R4, R0, 0x4, 0x1f ;  /* 0x08801f0000047f89 */ /* 0x000e6200000e0000 */
[----:B--2---:R-:W-:Y:S02]  /*0be0*/  @!P1 LEA R9, R9, R6, 0x18 ;  /* 0x0000000609099211 */ /* 0x004fe400078ec0ff */
[----:B-1----:R-:W-:Y:S02]  /*0bf0*/  SEL R7, R4, RZ, !P0 ;  /* 0x000000ff04077207 */ /* 0x002fe40004000000 */
[----:B------:R-:W-:-:S03]  /*0c00*/  ISETP.GT.AND P0, PT, R8, 0x17, PT ;  /* 0x000000170800780c */ /* 0x000fc60003f04270 */
[----:B------:R-:W-:Y:S01]  /*0c10*/  IMAD.IADD R7, R0, 0x1, R7 ;  /* 0x0000000100077824 */ /* 0x000fe200078e0207 */
[----:B------:R-:W-:-:S04]  /*0c20*/  @!P1 SHF.R.U32.HI R0, RZ, 0x3, R2 ;  /* 0x00000003ff009819 */ /* 0x000fc80000011602 */
[----:B------:R-:W1:Y:S01]  /*0c30*/  SHFL.DOWN PT, R4, R7, 0x8, 0x1f ;  /* 0x09001f0007047f89 */ /* 0x000e6200000e0000 */
[----:B------:R-:W-:-:S05]  /*0c40*/  @!P1 LOP3.LUT R0, R0, 0x7c, RZ, 0xc0, !PT ;  /* 0x0000007c00009812 */ /* 0x000fca00078ec0ff */
[----:B------:R-:W-:Y:S01]  /*0c50*/  @!P1 IMAD.IADD R0, R0, 0x1, R9 ;  /* 0x0000000100009824 */ /* 0x000fe200078e0209 */
[----:B-1----:R-:W-:Y:S02]  /*0c60*/  SEL R4, R4, RZ, !P0 ;  /* 0x000000ff04047207 */ /* 0x002fe40004000000 */
[----:B------:R-:W-:-:S03]  /*0c70*/  ISETP.GT.AND P0, PT, R8, 0xf, PT ;  /* 0x0000000f0800780c */ /* 0x000fc60003f04270 */
[----:B------:R-:W-:-:S05]  /*0c80*/  IMAD.IADD R4, R7, 0x1, R4 ;  /* 0x0000000107047824 */ /* 0x000fca00078e0204 */
[----:B------:R-:W1:Y:S02]  /*0c90*/  SHFL.DOWN PT, R5, R4, 0x10, 0x1f ;  /* 0x0a001f0004057f89 */ /* 0x000e6400000e0000 */
[----:B-1----:R-:W-:Y:S02]  /*0ca0*/  SEL R5, R5, RZ, !P0 ;  /* 0x000000ff05057207 */ /* 0x002fe40004000000 */
        /* <DEDUP_REMOVED lines=8> */
[----:B--2---:R-:W-:Y:S04]  /*0d30*/  LDS R0, [UR4+0xc] ;  /* 0x00000c04ff007984 */ /* 0x004fe80008000800 */
[----:B------:R-:W1:Y:S04]  /*0d40*/  LDS.128 R4, [UR4+0x10] ;  /* 0x00001004ff047984 */ /* 0x000e680008000c00 */
[----:B------:R-:W2:Y:S01]  /*0d50*/  LDS.64 R8, [UR4+0x20] ;  /* 0x00002004ff087984 */ /* 0x000ea20008000a00 */
[----:B-1----:R-:W-:-:S04]  /*0d60*/  IADD3 R0, PT, PT, R4, R0, R11 ;  /* 0x0000000004007210 */ /* 0x002fc80007ffe00b */
[----:B------:R-:W-:-:S04]  /*0d70*/  IADD3 R0, PT, PT, R6, R0, R5 ;  /* 0x0000000006007210 */ /* 0x000fc80007ffe005 */
[----:B--2---:R-:W-:-:S05]  /*0d80*/  IADD3 R0, PT, PT, R8, R0, R7 ;  /* 0x0000000008007210 */ /* 0x004fca0007ffe007 */
[----:B------:R-:W-:Y:S01]  /*0d90*/  IMAD.IADD R11, R0, 0x1, R9 ;  /* 0x00000001000b7824 */ /* 0x000fe200078e0209 */
[----:B------:R-:W-:Y:S06]  /*0da0*/  BRA `(.L_x_189) ;  /* 0x00000014007c7947 */ /* 0x000fec0003800000 */
.L_x_188:
[----:B------:R-:W-:Y:S01]  /*0db0*/  LOP3.LUT R4, R2, 0x3e0, RZ, 0xc0, !PT ;  /* 0x000003e002047812 */ /* 0x000fe200078ec0ff */
[----:B------:R-:W1:Y:S03]  /*0dc0*/  S2R R10, SR_LANEID ;  /* 0x00000000000a7919 */ /* 0x000e660000000000 */
[----:B------:R-:W-:Y:S02]  /*0dd0*/  LOP3.LUT R7, RZ, R4, RZ, 0x33, !PT ;  /* 0x00000004ff077212 */ /* 0x000fe400078e33ff */
[----:B------:R-:W-:-:S03]  /*0de0*/  IADD3 R5, PT, PT, R4, 0x20, RZ ;  /* 0x0000002004057810 */ /* 0x000fc60007ffe0ff */
[----:B------:R-:W-:Y:S01]  /*0df0*/  IMAD.IADD R7, R0, 0x1, R7 ;  /* 0x0000000100077824 */ /* 0x000fe200078e0207 */
[----:B------:R-:W-:-:S04]  /*0e00*/  ISETP.GT.U32.AND P0, PT, R5, R0, PT ;  /* 0x000000000500720c */ /* 0x000fc80003f04070 */
[----:B------:R-:W-:-:S05]  /*0e10*/  SEL R7, R7, 0x1f, P0 ;  /* 0x0000001f07077807 */ /* 0x000fca0000000000 */
[----:B-----5:R-:W2:Y:S01]  /*0e20*/  SHFL.DOWN PT, R4, R14, 0x1, R7 ;  /* 0x082000000e047989 */ /* 0x020ea200000e0007 */
[CC--:B-1----:R-:W-:Y:S01]  /*0e30*/  ISETP.GE.AND P0, PT, R10.reuse, R7.reuse, PT ;  /* 0x000000070a00720c */ /* 0x0c2fe20003f06270 */
[C---:B------:R-:W-:Y:S01]  /*0e40*/  VIADD R6, R10.reuse, 0x2 ;  /* 0x000000020a067836 */ /* 0x040fe20000000000 */
[C---:B------:R-:W-:Y:S01]  /*0e50*/  ISETP.NE.AND P1, PT, R10.reuse, RZ, PT ;  /* 0x000000ff0a00720c */ /* 0x040fe20003f25270 */
[----:B------:R-:W-:Y:S01]  /*0e60*/  VIADD R8, R10, 0x4 ;  /* 0x000000040a087836 */ /* 0x000fe20000000000 */
[----:B--2---:R-:W-:Y:S02]  /*0e70*/  SEL R5, R4, RZ, !P0 ;  /* 0x000000ff04057207 */ /* 0x004fe40004000000 */
[----:B------:R-:W-:-:S03]  /*0e80*/  ISETP.GT.AND P0, PT, R6, R7, PT ;  /* 0x000000070600720c */ /* 0x000fc60003f04270 */
[----:B------:R-:W-:-:S06]  /*0e90*/  IMAD.IADD R4, R5, 0x1, R14 ;  /* 0x0000000105047824 */ /* 0x000fcc00078e020e */
[----:B------:R-:W1:Y:S01]  /*0ea0*/  @!P1 S2R R11, SR_CgaCtaId ;  /* 0x00000000000b9919 */ /* 0x000e620000008800 */
[----:B------:R-:W-:Y:S01]  /*0eb0*/  @!P1 SHF.R.U32.HI R9, RZ, 0x3, R2 ;  /* 0x00000003ff099819 */ /* 0x000fe20000011602 */
[----:B------:R-:W2:Y:S03]  /*0ec0*/  SHFL.DOWN PT, R5, R4, 0x2, R7 ;  /* 0x0840000004057989 */ /* 0x000ea600000e0007 */
[----:B------:R-:W-:Y:S02]  /*0ed0*/  @!P1 LOP3.LUT R9, R9, 0x7c, RZ, 0xc0, !PT ;  /* 0x0000007c09099812 */ /* 0x000fe400078ec0ff */
[----:B--2---:R-:W-:Y:S02]  /*0ee0*/  SEL R5, R5, RZ, !P0 ;  /* 0x000000ff05057207 */ /* 0x004fe40004000000 */
[----:B------:R-:W-:-:S03]  /*0ef0*/  ISETP.GT.AND P0, PT, R8, R7, PT ;  /* 0x000000070800720c */ /* 0x000fc60003f04270 */
[----:B------:R-:W-:Y:S01]  /*0f00*/  IMAD.IADD R6, R4, 0x1, R5 ;  /* 0x0000000104067824 */ /* 0x000fe200078e0205 */
[----:B------:R-:W-:-:S04]  /*0f10*/  IADD3 R4, PT, PT, R10, 0x8, RZ ;  /* 0x000000080a047810 */ /* 0x000fc80007ffe0ff */
[----:B------:R-:W2:Y:S02]  /*0f20*/  SHFL.DOWN PT, R5, R6, 0x4, R7 ;  /* 0x0880000006057989 */ /* 0x000ea400000e0007 */
[----:B--2---:R-:W-:Y:S02]  /*0f30*/  SEL R5, R5, RZ, !P0 ;  /* 0x000000ff05057207 */ /* 0x004fe40004000000 */
[----:B------:R-:W-:-:S03]  /*0f40*/  ISETP.GT.AND P0, PT, R4, R7, PT ;  /* 0x000000070400720c */ /* 0x000fc60003f04270 */
[----:B------:R-:W-:Y:S02]  /*0f50*/  IMAD.IADD R8, R6, 0x1, R5 ;  /* 0x0000000106087824 */ /* 0x000fe400078e0205 */
[----:B------:R-:W-:Y:S01]  /*0f60*/  VIADD R6, R10, 0x10 ;  /* 0x000000100a067836 */ /* 0x000fe20000000000 */
[----:B------:R-:W-:Y:S02]  /*0f70*/  @!P1 MOV R10, 0x400 ;  /* 0x00000400000a9802 */ /* 0x000fe40000000f00 */
[----:B------:R-:W2:Y:S02]  /*0f80*/  SHFL.DOWN PT, R5, R8, 0x8, R7 ;  /* 0x0900000008057989 */ /* 0x000ea400000e0007 */
[----:B-1----:R-:W-:-:S05]  /*0f90*/  @!P1 LEA R10, R11, R10, 0x18 ;  /* 0x0000000a0b0a9211 */ /* 0x002fca00078ec0ff */
[----:B------:R-:W-:Y:S01]  /*0fa0*/  @!P1 IMAD.IADD R10, R9, 0x1, R10 ;  /* 0x00000001090a9824 */ /* 0x000fe200078e020a */
[----:B--2---:R-:W-:Y:S02]  /*0fb0*/  SEL R5, R5, RZ, !P0 ;  /* 0x000000ff05057207 */ /* 0x004fe40004000000 */
[----:B------:R-:W-:-:S03]  /*0fc0*/  ISETP.GT.AND P0, PT, R6, R7, PT ;  /* 0x000000070600720c */ /* 0x000fc60003f04270 */
[----:B------:R-:W-:-:S05]  /*0fd0*/  IMAD.IADD R4, R8, 0x1, R5 ;  /* 0x0000000108047824 */ /* 0x000fca00078e0205 */
[----:B------:R-:W1:Y:S02]  /*0fe0*/  SHFL.DOWN PT, R5, R4, 0x10, R7 ;  /* 0x0a00000004057989 */ /* 0x000e6400000e0007 */
[----:B-1----:R-:W-:Y:S02]  /*0ff0*/  SEL R5, R5, RZ, !P0 ;  /* 0x000000ff05057207 */ /* 0x002fe40004000000 */
[----:B------:R-:W-:-:S03]  /*1000*/  ISETP.NE.AND P0, PT, R2, RZ, PT ;  /* 0x000000ff0200720c */ /* 0x000fc60003f05270 */
[----:B------:R-:W-:-:S05]  /*1010*/  IMAD.IADD R11, R4, 0x1, R5 ;  /* 0x00000001040b7824 */ /* 0x000fca00078e0205 */
[----:B------:R1:W-:Y:S01]  /*1020*/  @!P1 STS [R10+0x8], R11 ;  /* 0x0000080b0a009388 */ /* 0x0003e20000000800 */
[----:B------:R-:W-:Y:S06]  /*1030*/  BAR.SYNC.DEFER_BLOCKING 0x0 ;  /* 0x0000000000007b1d */ /* 0x000fec0000010000 */
[----:B------:R-:W-:Y:S05]  /*1040*/  @P0 BRA `(.L_x_189) ;  /* 0x0000001000d40947 */ /* 0x000fea0003800000 */
[----:B------:R-:W2:Y:S01]  /*1050*/  S2UR UR5, SR_CgaCtaId ;  /* 0x00000000000579c3 */ /* 0x000ea20000008800 */
[----:B------:R-:W-:Y:S01]  /*1060*/  UMOV UR4, 0x400 ;  /* 0x0000040000047882 */ /* 0x000fe20000000000 */
[C---:B------:R-:W-:Y:S02]  /*1070*/  ISETP.GT.U32.AND P2, PT, R0.reuse, 0x40, PT ;  /* 0x000000400000780c */ /* 0x040fe40003f44070 */
[C---:B------:R-:W-:Y:S02]  /*1080*/  ISETP.GT.U32.AND P1, PT, R0.reuse, 0x20, PT ;  /* 0x000000200000780c */ /* 0x040fe40003f24070 */
[----:B------:R-:W-:Y:S01]  /*1090*/  ISETP.GT.U32.AND P3, PT, R0, 0x80, PT ;  /* 0x000000800000780c */ /* 0x000fe20003f64070 */
[----:B--2---:R-:W-:-:S09]  /*10a0*/  ULEA UR4, UR5, UR4, 0x18 ;  /* 0x0000000405047291 */ /* 0x004fd2000f8ec0ff */
[----:B------:R-:W2:Y:S04]  /*10b0*/  LDS.128 R4, [UR4+0x10] ;  /* 0x00001004ff047984 */ /* 0x000ea80008000c00 */
[----:B------:R-:W3:Y:S04]  /*10c0*/  LDS R2, [UR4+0xc] ;  /* 0x00000c04ff027984 */ /* 0x000ee80008000800 */
[----:B------:R-:W4:Y:S01]  /*10d0*/  LDS.64 R8, [UR4+0x20] ;  /* 0x00002004ff087984 */ /* 0x000f220008000a00 */
[----:B--2---:R-:W-:Y:S02]  /*10e0*/  SEL R4, R4, RZ, P2 ;  /* 0x000000ff04047207 */ /* 0x004fe40001000000 */
[----:B------:R-:W-:-:S02]  /*10f0*/  ISETP.GT.U32.AND P2, PT, R0, 0x60, PT ;  /* 0x000000600000780c */ /* 0x000fc40003f44070 */
[----:B---3--:R-:W-:Y:S02]  /*1100*/  SEL R2, R2, RZ, P1 ;  /* 0x000000ff02027207 */ /* 0x008fe40000800000 */
[----:B------:R-:W-:Y:S02]  /*1110*/  SEL R5, R5, RZ, P2 ;  /* 0x000000ff05057207 */ /* 0x000fe40001000000 */
[----:B------:R-:W-:Y:S02]  /*1120*/  IADD3 R2, PT, PT, R4, R2, R11 ;  /* 0x0000000204027210 */ /* 0x000fe40007ffe00b */
[----:B------:R-:W-:Y:S02]  /*1130*/  ISETP.GT.U32.AND P1, PT, R0, 0xa0, PT ;  /* 0x000000a00000780c */ /* 0x000fe40003f24070 */
[----:B------:R-:W-:Y:S02]  /*1140*/  SEL R6, R6, RZ, P3 ;  /* 0x000000ff06067207 */ /* 0x000fe40001800000 */
[----:B------:R-:W-:-:S02]  /*1150*/  ISETP.GT.U32.AND P2, PT, R0, 0xc0, PT ;  /* 0x000000c00000780c */ /* 0x000fc40003f44070 */
[----:B------:R-:W-:Y:S02]  /*1160*/  ISETP.GT.U32.AND P3, PT, R0, 0xe0, PT ;  /* 0x000000e00000780c */ /* 0x000fe40003f64070 */
[----:B------:R-:W-:Y:S02]  /*1170*/  SEL R7, R7, RZ, P1 ;  /* 0x000000ff07077207 */ /* 0x000fe40000800000 */
[----:B------:R-:W-:Y:S02]  /*1180*/  IADD3 R2, PT, PT, R6, R2, R5 ;  /* 0x0000000206027210 */ /* 0x000fe40007ffe005 */
[----:B----4-:R-:W-:Y:S02]  /*1190*/  SEL R8, R8, RZ, P2 ;  /* 0x000000ff08087207 */ /* 0x010fe40001000000 */
[----:B------:R-:W-:Y:S02]  /*11a0*/  SEL R9, R9, RZ, P3 ;  /* 0x000000ff09097207 */ /* 0x000fe40001800000 */
[----:B------:R-:W-:-:S05]  /*11b0*/  IADD3 R2, PT, PT, R8, R2, R7 ;  /* 0x0000000208027210 */ /* 0x000fca0007ffe007 */
[----:B-1----:R-:W-:Y:S01]  /*11c0*/  IMAD.IADD R11, R2, 0x1, R9 ;  /* 0x00000001020b7824 */ /* 0x002fe200078e0209 */
[----:B------:R-:W-:Y:S06]  /*11d0*/  BRA `(.L_x_189) ;  /* 0x0000001000707947 */ /* 0x000fec0003800000 */
.L_x_174:
[----:B------:R-:W0:Y:S01]  /*11e0*/  S2R R2, SR_TID.X ;  /* 0x0000000000027919 */ /* 0x000e220000002100 */
[----:B------:R-:W1:Y:S02]  /*11f0*/  LDCU.64 UR4, c[0x0][0x380] ;  /* 0x00007000ff0477ac */ /* 0x000e640008000a00 */
[----:B-1----:R-:W-:Y:S01]  /*1200*/  MOV R4, UR4 ;  /* 0x0000000400047c02 */ /* 0x002fe20008000f00 */
[----:B------:R-:W-:Y:S02]  /*1210*/  IMAD.U32 R5, RZ, RZ, UR5 ;  /* 0x00000005ff057e24 */ /* 0x000fe4000f8e00ff */
[----:B0-----:R-:W-:-:S04]  /*1220*/  IMAD R7, R3, 0x1000, R2 ;  /* 0x0000100003077824 */ /* 0x001fc800078e0202 */
[----:B------:R-:W-:-:S05]  /*1230*/  IMAD.WIDE.U32 R6, R7, 0x4, R4 ;  /* 0x0000000407067825 */ /* 0x000fca00078e0004 */
        /* <DEDUP_REMOVED lines=16> */
[----:B------:R-:W-:-:S02]  /*1340*/  ISETP.GE.U32.AND P0, PT, R0, R13, PT ;  /* 0x0000000d0000720c */ /* 0x000fc40003f06070 */
        /* <DEDUP_REMOVED lines=9> */
[----:B------:R-:W-:Y:S01]  /*13e0*/  IMAD R9, R3, 0x1000, R13 ;  /* 0x0000100003097824 */ /* 0x000fe200078e020d */
[----:B------:R-:W-:Y:S01]  /*13f0*/  LOP3.LUT R6, RZ, R2, RZ, 0x33, !PT ;  /* 0x00000002ff067212 */ /* 0x000fe200078e33ff */
[----:B------:R-:W-:Y:S01]  /*1400*/  VIADD R0, R8, 0xfffff000 ;  /* 0xfffff00008007836 */ /* 0x000fe20000000000 */
[----:B------:R-:W-:Y:S02]  /*1410*/  UMOV UR4, URZ ;  /* 0x000000ff00047c82 */ /* 0x000fe40008000000 */
[----:B------:R-:W-:Y:S02]  /*1420*/  IADD3 R6, PT, PT, -R13, R8, R6 ;  /* 0x000000080d067210 */ /* 0x000fe40007ffe106 */
[C---:B------:R-:W-:Y:S02]  /*1430*/  ISETP.GT.U32.AND P0, PT, R9.reuse, R0, PT ;  /* 0x000000000900720c */ /* 0x040fe40003f04070 */
[----:B------:R-:W-:Y:S01]  /*1440*/  IADD3 R7, PT, PT, R9, 0x800, R2 ;  /* 0x0000080009077810 */ /* 0x000fe20007ffe002 */
[----:B------:R-:W-:-:S02]  /*1450*/  IMAD.MOV.U32 R2, RZ, RZ, R9 ;  /* 0x000000ffff027224 */ /* 0x000fc400078e0009 */
[----:B------:R-:W-:-:S08]  /*1460*/  IMAD R6, R3, -0x1000, R6 ;  /* 0xfffff00003067824 */ /* 0x000fd000078e0206 */
[----:B------:R-:W-:Y:S05]  /*1470*/  @P0 BRA `(.L_x_191) ;  /* 0x00000000009c0947 */ /* 0x000fea0003800000 */
[----:B------:R-:W0:Y:S08]  /*1480*/  LDC R8, c[0x0][0x3a8] ;  /* 0x0000ea00ff087b82 */ /* 0x000e300000000800 */
[----:B------:R-:W1:Y:S02]  /*1490*/  LDC.64 R4, c[0x0][0x380] ;  /* 0x0000e000ff047b82 */ /* 0x000e640000000a00 */
.L_x_192:
[----:B------:R-:W2:Y:S02]  /*14a0*/  S2R R10, SR_TID.X ;  /* 0x00000000000a7919 */ /* 0x000ea40000002100 */
[----:B--2---:R-:W-:-:S04]  /*14b0*/  IMAD.IADD R11, R10, 0x1, R9 ;  /* 0x000000010a0b7824 */ /* 0x004fc800078e0209 */
[----:B-1----:R-:W-:-:S05]  /*14c0*/  IMAD.WIDE.U32 R10, R11, 0x4, R4 ;  /* 0x000000040b0a7825 */ /* 0x002fca00078e0004 */
        /* <DEDUP_REMOVED lines=10> */
[----:B------:R-:W5:Y:S01]  /*1570*/  LDG.E R21, desc[UR6][R10.64+0x2c00] ;  /* 0x002c00060a157981 */ /* 0x000f62000c1e1900 */
[----:B--2---:R-:W-:-:S03]  /*1580*/  IADD3 R20, PT, PT, R20, R18, R27 ;  /* 0x0000001214147210 */ /* 0x004fc60007ffe01b */
[----:B------:R-:W2:Y:S04]  /*1590*/  LDG.E R18, desc[UR6][R10.64+0x2800] ;  /* 0x002800060a127981 */ /* 0x000ea8000c1e1900 */
[----:B------:R-:W2:Y:S01]  /*15a0*/  LDG.E R27, desc[UR6][R10.64+0x3800] ;  /* 0x003800060a1b7981 */ /* 0x000ea2000c1e1900 */
[----:B---3--:R-:W-:-:S03]  /*15b0*/  IADD3 R24, PT, PT, R23, R22, R20 ;  /* 0x0000001617187210 */ /* 0x008fc60007ffe014 */
[----:B------:R-:W3:Y:S04]  /*15c0*/  LDG.E R23, desc[UR6][R10.64+0x3000] ;  /* 0x003000060a177981 */ /* 0x000ee8000c1e1900 */
[----:B------:R-:W3:Y:S04]  /*15d0*/  LDG.E R20, desc[UR6][R10.64+0x3400] ;  /* 0x003400060a147981 */ /* 0x000ee8000c1e1900 */
[----:B------:R-:W3:Y:S01]  /*15e0*/  LDG.E R22, desc[UR6][R10.64+0x3c00] ;  /* 0x003c00060a167981 */ /* 0x000ee2000c1e1900 */
[----:B----4-:R-:W-:-:S04]  /*15f0*/  IADD3 R14, PT, PT, R17, R14, R24 ;  /* 0x0000000e110e7210 */ /* 0x010fc80007ffe018 */
[----:B-----5:R-:W-:-:S04]  /*1600*/  IADD3 R14, PT, PT, R19, R16, R14 ;  /* 0x00000010130e7210 */ /* 0x020fc80007ffe00e */
[----:B------:R-:W-:Y:S02]  /*1610*/  IADD3 R12, PT, PT, R15, R12, R14 ;  /* 0x0000000c0f0c7210 */ /* 0x000fe40007ffe00e */
[----:B0-----:R-:W-:-:S04]  /*1620*/  IADD3 R14, PT, PT, -R9, R8, RZ ;  /* 0x00000008090e7210 */ /* 0x001fc80007ffe1ff */
[----:B------:R-:W-:Y:S02]  /*1630*/  ISETP.GE.U32.AND P0, PT, R14, R13, PT ;  /* 0x0000000d0e00720c */ /* 0x000fe40003f06070 */
[----:B--2---:R-:W-:-:S04]  /*1640*/  IADD3 R12, PT, PT, R21, R18, R12 ;  /* 0x00000012150c7210 */ /* 0x004fc80007ffe00c */
[----:B---3--:R-:W-:-:S04]  /*1650*/  IADD3 R12, PT, PT, R20, R23, R12 ;  /* 0x00000017140c7210 */ /* 0x008fc80007ffe00c */
[----:B------:R-:W-:-:S03]  /*1660*/  IADD3 R27, PT, PT, R22, R27, R12 ;  /* 0x0000001b161b7210 */ /* 0x000fc60007ffe00c */
[----:B------:R-:W-:Y:S05]  /*1670*/  @!P0 BRA `(.L_x_190) ;  /* 0x00000008009c8947 */ /* 0x000fea0003800000 */
[C---:B------:R-:W-:Y:S01]  /*1680*/  IMAD.IADD R9, R13.reuse, 0x1, R9 ;  /* 0x000000010d097824 */ /* 0x040fe200078e0209 */
[----:B------:R-:W-:Y:S01]  /*1690*/  UIADD3 UR4, UPT, UPT, UR4, 0x1, URZ ;  /* 0x0000000104047890 */ /* 0x000fe2000fffe0ff */
[----:B------:R-:W-:Y:S02]  /*16a0*/  IMAD.IADD R2, R13, 0x1, R2 ;  /* 0x000000010d027824 */ /* 0x000fe400078e0202 */
[----:B------:R-:W-:Y:S01]  /*16b0*/  IMAD.IADD R6, R6, 0x1, -R13 ;  /* 0x0000000106067824 */ /* 0x000fe200078e0a0d */
[----:B------:R-:W-:Y:S01]  /*16c0*/  ISETP.GT.U32.AND P0, PT, R9, R0, PT ;  /* 0x000000000900720c */ /* 0x000fe20003f04070 */
[----:B------:R-:W-:-:S12]  /*16d0*/  IMAD.IADD R7, R13, 0x1, R7 ;  /* 0x000000010d077824 */ /* 0x000fd800078e0207 */
[----:B------:R-:W-:Y:S05]  /*16e0*/  @!P0 BRA `(.L_x_192) ;  /* 0xfffffffc006c8947 */ /* 0x000fea000383ffff */
.L_x_191:
[----:B------:R-:W0:Y:S01]  /*16f0*/  S2R R13, SR_TID.X ;  /* 0x00000000000d7919 */ /* 0x000e220000002100 */
[----:B------:R-:W-:Y:S01]  /*1700*/  IMAD.IADD R0, R8, 0x1, -R9 ;  /* 0x0000000108007824 */ /* 0x000fe200078e0a09 */
[----:B------:R-:W-:Y:S04]  /*1710*/  BSSY.RECONVERGENT B1, `(.L_x_190) ;  /* 0x000009d000017945 */ /* 0x000fe80003800200 */
[----:B0-----:R-:W-:-:S04]  /*1720*/  ISETP.GE.AND P0, PT, R13, R0, PT ;  /* 0x000000000d00720c */ /* 0x001fc80003f06270 */
[----:B------:R-:W-:-:S13]  /*1730*/  ISETP.GE.U32.OR P0, PT, R9, R8, P0 ;  /* 0x000000080900720c */ /* 0x000fda0000706470 */
[----:B------:R-:W-:Y:S05]  /*1740*/  @P0 BRA `(.L_x_193) ;  /* 0x0000000800640947 */ /* 0x000fea0003800000 */
[----:B------:R-:W0:Y:S01]  /*1750*/  LDC R10, c[0x0][0x3ac] ;  /* 0x0000eb00ff0a7b82 */ /* 0x000e220000000800 */
[----:B------:R-:W-:Y:S01]  /*1760*/  LOP3.LUT R11, RZ, R13, RZ, 0x33, !PT ;  /* 0x0000000dff0b7212 */ /* 0x000fe200078e33ff */
[----:B------:R-:W-:Y:S06]  /*1770*/  BSSY.RECONVERGENT B2, `(.L_x_194) ;  /* 0x000004f000027945 */ /* 0x000fec0003800200 */
[----:B------:R-:W1:Y:S01]  /*1780*/  LDC R0, c[0x0][0x3ac] ;  /* 0x0000eb00ff007b82 */ /* 0x000e620000000800 */
[----:B0-----:R-:W-:-:S05]  /*1790*/  IMAD.SHL.U32 R10, R10, 0x1000, RZ ;  /* 0x000010000a0a7824 */ /* 0x001fca00078e00ff */
[----:B------:R-:W-:-:S04]  /*17a0*/  LEA R10, R3, R10, 0xc ;  /* 0x0000000a030a7211 */ /* 0x000fc800078e60ff */
[----:B------:R-:W-:Y:S01]  /*17b0*/  IADD3 R8, PT, PT, -R10, R8, R11 ;  /* 0x000000080a087210 */ /* 0x000fe20007ffe10b */
[----:B-1----:R-:W-:Y:S02]  /*17c0*/  IMAD R11, R0, UR4, RZ ;  /* 0x00000004000b7c24 */ /* 0x002fe4000f8e02ff */
[----:B------:R-:W-:Y:S02]  /*17d0*/  IMAD.MOV.U32 R0, RZ, RZ, R13 ;  /* 0x000000ffff007224 */ /* 0x000fe400078e000d */
[----:B------:R-:W-:-:S05]  /*17e0*/  IMAD R8, R11, -0x1000, R8 ;  /* 0xfffff0000b087824 */ /* 0x000fca00078e0208 */
[C---:B------:R-:W-:Y:S02]  /*17f0*/  ISETP.GE.U32.AND P0, PT, R8.reuse, 0xf00, PT ;  /* 0x00000f000800780c */ /* 0x040fe40003f06070 */
[----:B------:R-:W-:-:S04]  /*1800*/  LEA.HI R8, R8, 0x1, RZ, 0x18 ;  /* 0x0000000108087811 */ /* 0x000fc800078fc0ff */
[----:B------:R-:W-:-:S07]  /*1810*/  LOP3.LUT R10, R8, 0xf, RZ, 0xc0, !PT ;  /* 0x0000000f080a7812 */ /* 0x000fce00078ec0ff */
[----:B------:R-:W-:Y:S05]  /*1820*/  @!P0 BRA `(.L_x_195) ;  /* 0x00000004000c8947 */ /* 0x000fea0003800000 */
[----:B------:R-:W-:Y:S01]  /*1830*/  LEA.HI R0, R6, 0x1, RZ, 0x18 ;  /* 0x0000000106007811 */ /* 0x000fe200078fc0ff */
[----:B------:R-:W-:Y:S01]  /*1840*/  BSSY.RECONVERGENT B3, `(.L_x_196) ;  /* 0x0000040000037945 */ /* 0x000fe20003800200 */
[----:B------:R-:W-:Y:S02]  /*1850*/  LOP3.LUT R11, R13, 0x800, RZ, 0xfc, !PT ;  /* 0x000008000d0b7812 */ /* 0x000fe400078efcff */
[----:B------:R-:W-:-:S05]  /*1860*/  LOP3.LUT R0, R0, 0x1fffff0, RZ, 0xc0, !PT ;  /* 0x01fffff000007812 */ /* 0x000fca00078ec0ff */
[----:B------:R-:W-:-:S07]  /*1870*/  IMAD.MOV R0, RZ, RZ, -R0 ;  /* 0x000000ffff007224 */ /* 0x000fce00078e0a00 */
.L_x_197:
[C---:B------:R-:W-:Y:S02]  /*1880*/  VIADD R15, R7.reuse, 0xfffff800 ;  /* 0xfffff800070f7836 */ /* 0x040fe40000000000 */
[----:B------:R-:W-:Y:S02]  /*1890*/  VIADD R21, R7, 0xfffff900 ;  /* 0xfffff90007157836 */ /* 0x000fe40000000000 */
[----:B------:R-:W-:-:S04]  /*18a0*/  IMAD.WIDE.U32 R14, R15, 0x4, R4 ;  /* 0x000000040f0e7825 */ /* 0x000fc800078e0004 */
[--C-:B------:R-:W-:Y:S01]  /*18b0*/  IMAD.WIDE.U32 R20, R21, 0x4, R4.reuse ;  /* 0x0000000415147825 */ /* 0x100fe200078e0004 */
[----:B------:R0:W2:Y:S04]  /*18c0*/  LDG.E R28, desc[UR6][R14.64] ;  /* 0x000000060e1c7981 */ /* 0x0000a8000c1e1900 */
[----:B------:R-:W2:Y:S01]  /*18d0*/  LDG.E R29, desc[UR6][R20.64] ;  /* 0x00000006141d7981 */ /* 0x000ea2000c1e1900 */
[C---:B------:R-:W-:Y:S02]  /*18e0*/  VIADD R17, R7.reuse, 0xfffffa00 ;  /* 0xfffffa0007117836 */ /* 0x040fe40000000000 */
[----:B------:R-:W-:Y:S02]  /*18f0*/  VIADD R19, R7, 0xfffffb00 ;  /* 0xfffffb0007137836 */ /* 0x000fe40000000000 */
[----:B------:R-:W-:-:S04]  /*1900*/  IMAD.WIDE.U32 R16, R17, 0x4, R4 ;  /* 0x0000000411107825 */ /* 0x000fc800078e0004 */
[--C-:B------:R-:W-:Y:S01]  /*1910*/  IMAD.WIDE.U32 R18, R19, 0x4, R4.reuse ;  /* 0x0000000413127825 */ /* 0x100fe200078e0004 */
[----:B------:R1:W3:Y:S04]  /*1920*/  LDG.E R13, desc[UR6][R16.64] ;  /* 0x00000006100d7981 */ /* 0x0002e8000c1e1900 */
[----:B------:R4:W3:Y:S01]  /*1930*/  LDG.E R12, desc[UR6][R18.64] ;  /* 0x00000006120c7981 */ /* 0x0008e2000c1e1900 */
[C---:B------:R-:W-:Y:S01]  /*1940*/  VIADD R22, R7.reuse, 0xfffffd00 ;  /* 0xfffffd0007167836 */ /* 0x040fe20000000000 */
[C---:B------:R-:W-:Y:S01]  /*1950*/  IADD3 R23, PT, PT, R7.reuse, -0x400, RZ ;  /* 0xfffffc0007177810 */ /* 0x040fe20007ffe0ff */
[----:B------:R-:W-:Y:S02]  /*1960*/  VIADD R26, R7, 0xfffffe00 ;  /* 0xfffffe00071a7836 */ /* 0x000fe40000000000 */
[----:B0-----:R-:W-:-:S04]  /*1970*/  IMAD.WIDE.U32 R14, R22, 0x4, R4 ;  /* 0x00000004160e7825 */ /* 0x001fc800078e0004 */
[--C-:B-1----:R-:W-:Y:S02]  /*1980*/  IMAD.WIDE.U32 R16, R26, 0x4, R4.reuse ;  /* 0x000000041a107825 */ /* 0x102fe400078e0004 */
[----:B------:R0:W5:Y:S02]  /*1990*/  LDG.E R26, desc[UR6][R14.64] ;  /* 0x000000060e1a7981 */ /* 0x000164000c1e1900 */
[C-C-:B------:R-:W-:Y:S02]  /*19a0*/  IMAD.WIDE.U32 R24, R7.reuse, 0x4, R4.reuse ;  /* 0x0000000407187825 */ /* 0x140fe400078e0004 */
[----:B------:R-:W5:Y:S02]  /*19b0*/  LDG.E R16, desc[UR6][R16.64] ;  /* 0x0000000610107981 */ /* 0x000f64000c1e1900 */
[----:B----4-:R-:W-:Y:S02]  /*19c0*/  VIADD R19, R7, 0xffffff00 ;  /* 0xffffff0007137836 */ /* 0x010fe40000000000 */
[----:B------:R-:W-:Y:S01]  /*19d0*/  IMAD.WIDE.U32 R20, R23, 0x4, R4 ;  /* 0x0000000417147825 */ /* 0x000fe200078e0004 */
[----:B------:R-:W4:Y:S03]  /*19e0*/  LDG.E R24, desc[UR6][R24.64] ;  /* 0x0000000618187981 */ /* 0x000f26000c1e1900 */
[----:B0-----:R-:W-:-:S02]  /*19f0*/  VIADD R15, R7, 0x200 ;  /* 0x00000200070f7836 */ /* 0x001fc40000000000 */
[----:B------:R-:W-:Y:S02]  /*1a00*/  VIADD R23, R7, 0x100 ;  /* 0x0000010007177836 */ /* 0x000fe40000000000 */
[--C-:B------:R-:W-:Y:S01]  /*1a10*/  IMAD.WIDE.U32 R18, R19, 0x4, R4.reuse ;  /* 0x0000000413127825 */ /* 0x100fe200078e0004 */
[----:B------:R0:W5:Y:S03]  /*1a20*/  LDG.E R25, desc[UR6][R20.64] ;  /* 0x0000000614197981 */ /* 0x000166000c1e1900 */
[----:B------:R-:W-:Y:S02]  /*1a30*/  IMAD.WIDE.U32 R22, R23, 0x4, R4 ;  /* 0x0000000417167825 */ /* 0x000fe400078e0004 */
[----:B------:R-:W4:Y:S04]  /*1a40*/  LDG.E R19, desc[UR6][R18.64] ;  /* 0x0000000612137981 */ /* 0x000f28000c1e1900 */
[----:B------:R1:W4:Y:S01]  /*1a50*/  LDG.E R23, desc[UR6][R22.64] ;  /* 0x0000000616177981 */ /* 0x000322000c1e1900 */
[----:B0-----:R-:W-:-:S04]  /*1a60*/  VIADD R21, R7, 0x300 ;  /* 0x0000030007157836 */ /* 0x001fc80000000000 */
[----:B------:R-:W-:-:S04]  /*1a70*/  IMAD.WIDE.U32 R20, R21, 0x4, R4 ;  /* 0x0000000415147825 */ /* 0x000fc800078e0004 */
[----:B-1----:R-:W-:Y:S02]  /*1a80*/  VIADD R22, R7, 0x700 ;  /* 0x0000070007167836 */ /* 0x002fe40000000000 */
[----:B------:R-:W4:Y:S01]  /*1a90*/  LDG.E R21, desc[UR6][R20.64] ;  /* 0x0000000614157981 */ /* 0x000f22000c1e1900 */
[----:B--2---:R-:W-:Y:S01]  /*1aa0*/  IADD3 R27, PT, PT, R29, R28, R27 ;  /* 0x0000001c1d1b7210 */ /* 0x004fe20007ffe01b */
[----:B------:R-:W-:Y:S01]  /*1ab0*/  IMAD.WIDE.U32 R28, R15, 0x4, R4 ;  /* 0x000000040f1c7825 */ /* 0x000fe200078e0004 */
[----:B------:R-:W-:-:S05]  /*1ac0*/  IADD3 R15, PT, PT, R7, 0x400, RZ ;  /* 0x00000400070f7810 */ /* 0x000fca0007ffe0ff */
[----:B------:R0:W2:Y:S01]  /*1ad0*/  LDG.E R28, desc[UR6][R28.64] ;  /* 0x000000061c1c7981 */ /* 0x0000a2000c1e1900 */
[----:B------:R-:W-:-:S05]  /*1ae0*/  IMAD.WIDE.U32 R14, R15, 0x4, R4 ;  /* 0x000000040f0e7825 */ /* 0x000fca00078e0004 */
[----:B------:R1:W2:Y:S01]  /*1af0*/  LDG.E R17, desc[UR6][R14.64] ;  /* 0x000000060e117981 */ /* 0x0002a2000c1e1900 */
[----:B---3--:R-:W-:Y:S01]  /*1b00*/  IADD3 R27, PT, PT, R12, R13, R27 ;  /* 0x0000000d0c1b7210 */ /* 0x008fe20007ffe01b */
[----:B0-----:R-:W-:-:S04]  /*1b10*/  VIADD R29, R7, 0x500 ;  /* 0x00000500071d7836 */ /* 0x001fc80000000000 */
[----:B------:R-:W-:-:S04]  /*1b20*/  IMAD.WIDE.U32 R12, R29, 0x4, R4 ;  /* 0x000000041d0c7825 */ /* 0x000fc800078e0004 */
[----:B-1----:R-:W-:Y:S01]  /*1b30*/  VIADD R15, R7, 0x600 ;  /* 0x00000600070f7836 */ /* 0x002fe20000000000 */
[----:B------:R0:W3:Y:S03]  /*1b40*/  LDG.E R18, desc[UR6][R12.64] ;  /* 0x000000060c127981 */ /* 0x0000e6000c1e1900 */
[----:B------:R-:W-:-:S04]  /*1b50*/  IMAD.WIDE.U32 R14, R15, 0x4, R4 ;  /* 0x000000040f0e7825 */ /* 0x000fc800078e0004 */
[----:B0-----:R-:W-:Y:S02]  /*1b60*/  IMAD.WIDE.U32 R12, R22, 0x4, R4 ;  /* 0x00000004160c7825 */ /* 0x001fe400078e0004 */
[----:B------:R-:W3:Y:S04]  /*1b70*/  LDG.E R22, desc[UR6][R14.64] ;  /* 0x000000060e167981 */ /* 0x000ee8000c1e1900 */
[----:B------:R-:W3:Y:S01]  /*1b80*/  LDG.E R20, desc[UR6][R12.64] ;  /* 0x000000060c147981 */ /* 0x000ee2000c1e1900 */
[----:B------:R-:W-:Y:S01]  /*1b90*/  VIADD R0, R0, 0x10 ;  /* 0x0000001000007836 */ /* 0x000fe20000000000 */
[----:B-----5:R-:W-:-:S04]  /*1ba0*/  IADD3 R25, PT, PT, R26, R25, R27 ;  /* 0x000000191a197210 */ /* 0x020fc80007ffe01b */
[----:B----4-:R-:W-:Y:S02]  /*1bb0*/  IADD3 R16, PT, PT, R19, R16, R25 ;  /* 0x0000001013107210 */ /* 0x010fe40007ffe019 */
[----:B------:R-:W-:Y:S02]  /*1bc0*/  ISETP.NE.AND P0, PT, R0, RZ, PT ;  /* 0x000000ff0000720c */ /* 0x000fe40003f05270 */
[----:B------:R-:W-:Y:S01]  /*1bd0*/  IADD3 R16, PT, PT, R23, R24, R16 ;  /* 0x0000001817107210 */ /* 0x000fe20007ffe010 */
[----:B------:R-:W-:Y:S02]  /*1be0*/  VIADD R11, R11, 0x1000 ;  /* 0x000010000b0b7836 */ /* 0x000fe40000000000 */
[----:B------:R-:W-:Y:S01]  /*1bf0*/  VIADD R7, R7, 0x1000 ;  /* 0x0000100007077836 */ /* 0x000fe20000000000 */
[----:B--2---:R-:W-:-:S04]  /*1c00*/  IADD3 R16, PT, PT, R21, R28, R16 ;  /* 0x0000001c15107210 */ /* 0x004fc80007ffe010 */
[----:B---3--:R-:W-:-:S04]  /*1c10*/  IADD3 R17, PT, PT, R18, R17, R16 ;  /* 0x0000001112117210 */ /* 0x008fc80007ffe010 */
[----:B------:R-:W-:Y:S01]  /*1c20*/  IADD3 R27, PT, PT, R20, R22, R17 ;  /* 0x00000016141b7210 */ /* 0x000fe20007ffe011 */
[----:B------:R-:W-:Y:S06]  /*1c30*/  @P0 BRA `(.L_x_197) ;  /* 0xfffffffc00100947 */ /* 0x000fec000383ffff */
[----:B------:R-:W-:Y:S05]  /*1c40*/  BSYNC.RECONVERGENT B3 ;  /* 0x0000000000037941 */ /* 0x000fea0003800200 */
.L_x_196:
[----:B------:R-:W-:-:S07]  /*1c50*/  IADD3 R0, PT, PT, R11, -0x800, RZ ;  /* 0xfffff8000b007810 */ /* 0x000fce0007ffe0ff */
.L_x_195:
[----:B------:R-:W-:Y:S05]  /*1c60*/  BSYNC.RECONVERGENT B2 ;  /* 0x0000000000027941 */ /* 0x000fea0003800200 */
.L_x_194:
[----:B------:R-:W-:-:S13]  /*1c70*/  ISETP.NE.AND P0, PT, R10, RZ, PT ;  /* 0x000000ff0a00720c */ /* 0x000fda0003f05270 */
[----:B------:R-:W-:Y:S05]  /*1c80*/  @!P0 BRA `(.L_x_193) ;  /* 0x0000000400148947 */ /* 0x000fea0003800000 */
[----:B------:R-:W-:Y:S01]  /*1c90*/  ISETP.GE.U32.AND P0, PT, R10, 0x8, PT ;  /* 0x000000080a00780c */ /* 0x000fe20003f06070 */
[----:B------:R-:W-:Y:S01]  /*1ca0*/  BSSY.RECONVERGENT B2, `(.L_x_198) ;  /* 0x0000021000027945 */ /* 0x000fe20003800200 */
[----:B------:R-:W-:-:S04]  /*1cb0*/  LOP3.LUT R23, R8, 0x7, RZ, 0xc0, !PT ;  /* 0x0000000708177812 */ /* 0x000fc800078ec0ff */
[----:B------:R-:W-:-:S07]  /*1cc0*/  ISETP.NE.AND P1, PT, R23, RZ, PT ;  /* 0x000000ff1700720c */ /* 0x000fce0003f25270 */
[----:B------:R-:W-:Y:S06]  /*1cd0*/  @!P0 BRA `(.L_x_199) ;  /* 0x0000000000748947 */ /* 0x000fec0003800000 */
[----:B------:R-:W-:-:S04]  /*1ce0*/  IMAD.IADD R11, R0, 0x1, R9 ;  /* 0x00000001000b7824 */ /* 0x000fc800078e0209 */
[C---:B------:R-:W-:Y:S02]  /*1cf0*/  VIADD R19, R11.reuse, 0x100 ;  /* 0x000001000b137836 */ /* 0x040fe40000000000 */
[C---:B------:R-:W-:Y:S02]  /*1d00*/  VIADD R21, R11.reuse, 0x200 ;  /* 0x000002000b157836 */ /* 0x040fe40000000000 */
[C---:B------:R-:W-:Y:S02]  /*1d10*/  VIADD R13, R11.reuse, 0x300 ;  /* 0x000003000b0d7836 */ /* 0x040fe40000000000 */
[----:B------:R-:W-:-:S04]  /*1d20*/  IMAD.WIDE.U32 R16, R11, 0x4, R4 ;  /* 0x000000040b107825 */ /* 0x000fc800078e0004 */
[--C-:B------:R-:W-:Y:S01]  /*1d30*/  IMAD.WIDE.U32 R18, R19, 0x4, R4.reuse ;  /* 0x0000000413127825 */ /* 0x100fe200078e0004 */
[----:B------:R0:W2:Y:S03]  /*1d40*/  LDG.E R22, desc[UR6][R16.64] ;  /* 0x0000000610167981 */ /* 0x0000a6000c1e1900 */
[--C-:B------:R-:W-:Y:S01]  /*1d50*/  IMAD.WIDE.U32 R20, R21, 0x4, R4.reuse ;  /* 0x0000000415147825 */ /* 0x100fe200078e0004 */
[----:B------:R1:W2:Y:S03]  /*1d60*/  LDG.E R7, desc[UR6][R18.64] ;  /* 0x0000000612077981 */ /* 0x0002a6000c1e1900 */
[C---:B------:R-:W-:Y:S02]  /*1d70*/  VIADD R15, R11.reuse, 0x400 ;  /* 0x000004000b0f7836 */ /* 0x040fe40000000000 */
[C---:B------:R-:W-:Y:S01]  /*1d80*/  VIADD R25, R11.reuse, 0x500 ;  /* 0x000005000b197836 */ /* 0x040fe20000000000 */
[----:B------:R-:W-:Y:S01]  /*1d90*/  IADD3 R29, PT, PT, R11, 0x600, RZ ;  /* 0x000006000b1d7810 */ /* 0x000fe20007ffe0ff */
[----:B------:R-:W-:Y:S01]  /*1da0*/  IMAD.WIDE.U32 R12, R13, 0x4, R4 ;  /* 0x000000040d0c7825 */ /* 0x000fe200078e0004 */
[----:B------:R-:W3:Y:S03]  /*1db0*/  LDG.E R20, desc[UR6][R20.64] ;  /* 0x0000000614147981 */ /* 0x000ee6000c1e1900 */
[----:B------:R-:W-:-:S02]  /*1dc0*/  VIADD R24, R11, 0x700 ;  /* 0x000007000b187836 */ /* 0x000fc40000000000 */
[--C-:B------:R-:W-:Y:S01]  /*1dd0*/  IMAD.WIDE.U32 R14, R15, 0x4, R4.reuse ;  /* 0x000000040f0e7825 */ /* 0x100fe200078e0004 */
[----:B------:R-:W3:Y:S03]  /*1de0*/  LDG.E R12, desc[UR6][R12.64] ;  /* 0x000000060c0c7981 */ /* 0x000ee6000c1e1900 */
[--C-:B------:R-:W-:Y:S02]  /*1df0*/  IMAD.WIDE.U32 R10, R25, 0x4, R4.reuse ;  /* 0x00000004190a7825 */ /* 0x100fe400078e0004 */
[----:B------:R-:W4:Y:S02]  /*1e00*/  LDG.E R14, desc[UR6][R14.64] ;  /* 0x000000060e0e7981 */ /* 0x000f24000c1e1900 */
[--C-:B0-----:R-:W-:Y:S02]  /*1e10*/  IMAD.WIDE.U32 R16, R29, 0x4, R4.reuse ;  /* 0x000000041d107825 */ /* 0x101fe400078e0004 */
[----:B------:R-:W4:Y:S02]  /*1e20*/  LDG.E R10, desc[UR6][R10.64] ;  /* 0x000000060a0a7981 */ /* 0x000f24000c1e1900 */
[----:B-1----:R-:W-:-:S02]  /*1e30*/  IMAD.WIDE.U32 R18, R24, 0x4, R4 ;  /* 0x0000000418127825 */ /* 0x002fc400078e0004 */
[----:B------:R-:W5:Y:S04]  /*1e40*/  LDG.E R16, desc[UR6][R16.64] ;  /* 0x0000000610107981 */ /* 0x000f68000c1e1900 */
[----:B------:R-:W5:Y:S01]  /*1e50*/  LDG.E R18, desc[UR6][R18.64] ;  /* 0x0000000612127981 */ /* 0x000f62000c1e1900 */
[----:B------:R-:W-:Y:S01]  /*1e60*/  VIADD R0, R0, 0x800 ;  /* 0x0000080000007836 */ /* 0x000fe20000000000 */
[----:B--2---:R-:W-:-:S04]  /*1e70*/  IADD3 R7, PT, PT, R7, R22, R27 ;  /* 0x0000001607077210 */ /* 0x004fc80007ffe01b */
[----:B---3--:R-:W-:-:S04]  /*1e80*/  IADD3 R7, PT, PT, R12, R20, R7 ;  /* 0x000000140c077210 */ /* 0x008fc80007ffe007 */
[----:B----4-:R-:W-:-:S04]  /*1e90*/  IADD3 R7, PT, PT, R10, R14, R7 ;  /* 0x0000000e0a077210 */ /* 0x010fc80007ffe007 */
[----:B-----5:R-:W-:-:S07]  /*1ea0*/  IADD3 R27, PT, PT, R18, R16, R7 ;  /* 0x00000010121b7210 */ /* 0x020fce0007ffe007 */
.L_x_199:
[----:B------:R-:W-:Y:S05]  /*1eb0*/  BSYNC.RECONVERGENT B2 ;  /* 0x0000000000027941 */ /* 0x000fea0003800200 */
.L_x_198:
[----:B------:R-:W-:Y:S05]  /*1ec0*/  @!P1 BRA `(.L_x_193) ;  /* 0x0000000000849947 */ /* 0x000fea0003800000 */
[----:B------:R-:W-:Y:S01]  /*1ed0*/  ISETP.GE.U32.AND P0, PT, R23, 0x4, PT ;  /* 0x000000041700780c */ /* 0x000fe20003f06070 */
[----:B------:R-:W-:Y:S01]  /*1ee0*/  BSSY.RECONVERGENT B2, `(.L_x_200) ;  /* 0x0000012000027945 */ /* 0x000fe20003800200 */
[----:B------:R-:W-:-:S11]  /*1ef0*/  LOP3.LUT P1, RZ, R8, 0x3, RZ, 0xc0, !PT ;  /* 0x0000000308ff7812 */ /* 0x000fd6000782c0ff */
[----:B------:R-:W-:Y:S05]  /*1f00*/  @!P0 BRA `(.L_x_201) ;  /* 0x00000000003c8947 */ /* 0x000fea0003800000 */
[----:B------:R-:W-:-:S04]  /*1f10*/  IMAD.IADD R7, R0, 0x1, R9 ;  /* 0x0000000100077824 */ /* 0x000fc800078e0209 */
[C---:B------:R-:W-:Y:S02]  /*1f20*/  VIADD R11, R7.reuse, 0x100 ;  /* 0x00000100070b7836 */ /* 0x040fe40000000000 */
[----:B------:R-:W-:-:S04]  /*1f30*/  IMAD.WIDE.U32 R8, R7, 0x4, R4 ;  /* 0x0000000407087825 */ /* 0x000fc800078e0004 */
[C---:B------:R-:W-:Y:S02]  /*1f40*/  VIADD R13, R7.reuse, 0x200 ;  /* 0x00000200070d7836 */ /* 0x040fe40000000000 */
[----:B------:R-:W-:Y:S01]  /*1f50*/  VIADD R15, R7, 0x300 ;  /* 0x00000300070f7836 */ /* 0x000fe20000000000 */
[----:B------:R-:W2:Y:S01]  /*1f60*/  LDG.E R8, desc[UR6][R8.64] ;  /* 0x0000000608087981 */ /* 0x000ea2000c1e1900 */
[----:B------:R-:W-:-:S04]  /*1f70*/  IMAD.WIDE.U32 R10, R11, 0x4, R4 ;  /* 0x000000040b0a7825 */ /* 0x000fc800078e0004 */
[--C-:B------:R-:W-:Y:S02]  /*1f80*/  IMAD.WIDE.U32 R12, R13, 0x4, R4.reuse ;  /* 0x000000040d0c7825 */ /* 0x100fe400078e0004 */
[----:B------:R-:W2:Y:S02]  /*1f90*/  LDG.E R10, desc[UR6][R10.64] ;  /* 0x000000060a0a7981 */ /* 0x000ea4000c1e1900 */
[----:B------:R-:W-:Y:S02]  /*1fa0*/  IMAD.WIDE.U32 R14, R15, 0x4, R4 ;  /* 0x000000040f0e7825 */ /* 0x000fe400078e0004 */
[----:B------:R-:W3:Y:S04]  /*1fb0*/  LDG.E R12, desc[UR6][R12.64] ;  /* 0x000000060c0c7981 */ /* 0x000ee8000c1e1900 */
[----:B------:R-:W3:Y:S01]  /*1fc0*/  LDG.E R14, desc[UR6][R14.64] ;  /* 0x000000060e0e7981 */ /* 0x000ee2000c1e1900 */
[----:B------:R-:W-:-:S02]  /*1fd0*/  IADD3 R0, PT, PT, R0, 0x400, RZ ;  /* 0x0000040000007810 */ /* 0x000fc40007ffe0ff */
[----:B--2---:R-:W-:-:S04]  /*1fe0*/  IADD3 R27, PT, PT, R10, R8, R27 ;  /* 0x000000080a1b7210 */ /* 0x004fc80007ffe01b */
[----:B---3--:R-:W-:-:S07]  /*1ff0*/  IADD3 R27, PT, PT, R14, R12, R27 ;  /* 0x0000000c0e1b7210 */ /* 0x008fce0007ffe01b */
.L_x_201:
[----:B------:R-:W-:Y:S05]  /*2000*/  BSYNC.RECONVERGENT B2 ;  /* 0x0000000000027941 */ /* 0x000fea0003800200 */
.L_x_200:
[----:B------:R-:W-:Y:S05]  /*2010*/  @!P1 BRA `(.L_x_193) ;  /* 0x0000000000309947 */ /* 0x000fea0003800000 */
[----:B------:R-:W-:Y:S01]  /*2020*/  LOP3.LUT R6, R6, 0xffff, RZ, 0xc0, !PT ;  /* 0x0000ffff06067812 */ /* 0x000fe200078ec0ff */
[----:B------:R-:W-:-:S03]  /*2030*/  IMAD.IADD R9, R0, 0x1, R2 ;  /* 0x0000000100097824 */ /* 0x000fc600078e0202 */
[----:B------:R-:W-:-:S04]  /*2040*/  LEA.HI R6, R6, 0x1, RZ, 0x18 ;  /* 0x0000000106067811 */ /* 0x000fc800078fc0ff */
[----:B------:R-:W-:-:S05]  /*2050*/  LOP3.LUT R6, R6, 0x3, RZ, 0xc0, !PT ;  /* 0x0000000306067812 */ /* 0x000fca00078ec0ff */
[----:B------:R-:W-:-:S07]  /*2060*/  IMAD.MOV R0, RZ, RZ, -R6 ;  /* 0x000000ffff007224 */ /* 0x000fce00078e0a06 */
.L_x_202:
[----:B------:R-:W-:-:S06]  /*2070*/  IMAD.WIDE.U32 R6, R9, 0x4, R4 ;  /* 0x0000000409067825 */ /* 0x000fcc00078e0004 */
[----:B------:R-:W2:Y:S01]  /*2080*/  LDG.E R6, desc[UR6][R6.64] ;  /* 0x0000000606067981 */ /* 0x000ea2000c1e1900 */
[----:B------:R-:W-:Y:S02]  /*2090*/  VIADD R0, R0, 0x1 ;  /* 0x0000000100007836 */ /* 0x000fe40000000000 */
[----:B------:R-:W-:-:S03]  /*20a0*/  VIADD R9, R9, 0x100 ;  /* 0x0000010009097836 */ /* 0x000fc60000000000 */
[----:B------:R-:W-:Y:S01]  /*20b0*/  ISETP.NE.AND P0, PT, R0, RZ, PT ;  /* 0x000000ff0000720c */ /* 0x000fe20003f05270 */
[----:B--2---:R-:W-:-:S12]  /*20c0*/  IMAD.IADD R27, R6, 0x1, R27 ;  /* 0x00000001061b7824 */ /* 0x004fd800078e021b */
[----:B------:R-:W-:Y:S05]  /*20d0*/  @P0 BRA `(.L_x_202) ;  /* 0xfffffffc00e40947 */ /* 0x000fea000383ffff */
.L_x_193:
[----:B------:R-:W-:Y:S05]  /*20e0*/  BSYNC.RECONVERGENT B1 ;  /* 0x0000000000017941 */ /* 0x000fea0003800200 */
.L_x_190:
[----:B------:R-:W0:Y:S01]  /*20f0*/  S2R R9, SR_LANEID ;  /* 0x0000000000097919 */ /* 0x000e220000000000 */
[----:B------:R-:W1:Y:S01]  /*2100*/  SHFL.DOWN PT, R0, R27, 0x1, 0x1f ;  /* 0x08201f001b007f89 */ /* 0x000e6200000e0000 */
[----:B------:R-:W2:Y:S01]  /*2110*/  S2R R8, SR_TID.X ;  /* 0x0000000000087919 */ /* 0x000ea20000002100 */
[C---:B0-----:R-:W-:Y:S02]  /*2120*/  ISETP.GT.AND P0, PT, R9.reuse, 0x1e, PT ;  /* 0x0000001e0900780c */ /* 0x041fe40003f04270 */
[C---:B------:R-:W-:Y:S02]  /*2130*/  ISETP.NE.AND P1, PT, R9.reuse, RZ, PT ;  /* 0x000000ff0900720c */ /* 0x040fe40003f25270 */
[----:B-1----:R-:W-:Y:S02]  /*2140*/  SEL R0, R0, RZ, !P0 ;  /* 0x000000ff00007207 */ /* 0x002fe40004000000 */
[----:B------:R-:W-:-:S03]  /*2150*/  ISETP.GT.AND P0, PT, R9, 0x1d, PT ;  /* 0x0000001d0900780c */ /* 0x000fc60003f04270 */
[----:B------:R-:W-:-:S05]  /*2160*/  IMAD.IADD R0, R0, 0x1, R27 ;  /* 0x0000000100007824 */ /* 0x000fca00078e021b */
[----:B------:R-:W0:Y:S01]  /*2170*/  SHFL.DOWN PT, R2, R0, 0x2, 0x1f ;  /* 0x08401f0000027f89 */ /* 0x000e2200000e0000 */
[----:B------:R-:W1:Y:S01]  /*2180*/  @!P1 S2R R6, SR_CgaCtaId ;  /* 0x0000000000069919 */ /* 0x000e620000008800 */
[----:B0-----:R-:W-:Y:S02]  /*2190*/  SEL R5, R2, RZ, !P0 ;  /* 0x000000ff02057207 */ /* 0x001fe40004000000 */
[----:B------:R-:W-:Y:S02]  /*21a0*/  ISETP.GT.AND P0, PT, R9, 0x1b, PT ;  /* 0x0000001b0900780c */ /* 0x000fe40003f04270 */
[----:B------:R-:W-:-:S05]  /*21b0*/  IADD3 R5, PT, PT, R0, R5, RZ ;  /* 0x0000000500057210 */ /* 0x000fca0007ffe0ff */
[----:B------:R-:W0:Y:S02]  /*21c0*/  SHFL.DOWN PT, R2, R5, 0x4, 0x1f ;  /* 0x08801f0005027f89 */ /* 0x000e2400000e0000 */
[----:B0-----:R-:W-:Y:S02]  /*21d0*/  SEL R2, R2, RZ, !P0 ;  /* 0x000000ff02027207 */ /* 0x001fe40004000000 */
[----:B------:R-:W-:-:S03]  /*21e0*/  ISETP.GT.AND P0, PT, R9, 0x17, PT ;  /* 0x000000170900780c */ /* 0x000fc60003f04270 */
[----:B------:R-:W-:Y:S01]  /*21f0*/  IMAD.IADD R2, R5, 0x1, R2 ;  /* 0x0000000105027824 */ /* 0x000fe200078e0202 */
[----:B------:R-:W-:-:S04]  /*2200*/  @!P1 MOV R5, 0x400 ;  /* 0x0000040000059802 */ /* 0x000fc80000000f00 */
[----:B------:R-:W0:Y:S01]  /*2210*/  SHFL.DOWN PT, R4, R2, 0x8, 0x1f ;  /* 0x09001f0002047f89 */ /* 0x000e2200000e0000 */
[----:B-1----:R-:W-:Y:S02]  /*2220*/  @!P1 LEA R5, R6, R5, 0x18 ;  /* 0x0000000506059211 */ /* 0x002fe400078ec0ff */
[----:B0-----:R-:W-:Y:S02]  /*2230*/  SEL R7, R4, RZ, !P0 ;  /* 0x000000ff04077207 */ /* 0x001fe40004000000 */
[----:B------:R-:W-:Y:S02]  /*2240*/  ISETP.GT.AND P0, PT, R9, 0xf, PT ;  /* 0x0000000f0900780c */ /* 0x000fe40003f04270 */
[----:B--2---:R-:W-:Y:S01]  /*2250*/  @!P1 SHF.R.U32.HI R4, RZ, 0x3, R8 ;  /* 0x00000003ff049819 */ /* 0x004fe20000011608 */
[----:B------:R-:W-:-:S03]  /*2260*/  IMAD.IADD R7, R2, 0x1, R7 ;  /* 0x0000000102077824 */ /* 0x000fc600078e0207 */
[----:B------:R-:W-:Y:S02]  /*2270*/  @!P1 LOP3.LUT R4, R4, 0x7c, RZ, 0xc0, !PT ;  /* 0x0000007c04049812 */ /* 0x000fe400078ec0ff */
[----:B------:R-:W0:Y:S03]  /*2280*/  SHFL.DOWN PT, R0, R7, 0x10, 0x1f ;  /* 0x0a001f0007007f89 */ /* 0x000e2600000e0000 */
[----:B------:R-:W-:Y:S01]  /*2290*/  @!P1 IMAD.IADD R4, R4, 0x1, R5 ;  /* 0x0000000104049824 */ /* 0x000fe200078e0205 */
        /* <DEDUP_REMOVED lines=15> */
[----:B------:R-:W-:-:S07]  /*2390*/  IMAD.IADD R11, R0, 0x1, R9 ;  /* 0x00000001000b7824 */ /* 0x000fce00078e0209 */
.L_x_189:
[----:B------:R-:W-:Y:S05]  /*23a0*/  BSYNC.RECONVERGENT B0 ;  /* 0x0000000000007941 */ /* 0x000fea0003800200 */
.L_x_173:
[----:B------:R-:W-:Y:S05]  /*23b0*/  @P0 EXIT ;  /* 0x000000000000094d */ /* 0x000fea0003800000 */
[----:B---3--:R-:W3:Y:S02]  /*23c0*/  LDC.64 R4, c[0x0][0x388] ;  /* 0x0000e200ff047b82 */ /* 0x008ee40000000a00 */
[----:B---3--:R-:W-:-:S05]  /*23d0*/  IMAD.WIDE.U32 R2, R3, 0x4, R4 ;  /* 0x0000000403027825 */ /* 0x008fca00078e0004 */
[----:B------:R-:W-:Y:S01]  /*23e0*/  STG.E desc[UR6][R2.64], R11 ;  /* 0x0000000b02007986 */ /* 0x000fe2000c101906 */
[----:B------:R-:W-:Y:S05]  /*23f0*/  EXIT ;  /* 0x000000000000794d */ /* 0x000fea0003800000 */
.L_x_203:
        /* <DEDUP_REMOVED lines=16> */
.L_x_249:


//--------------------- .text._ZN3cub18CUB_300001_SM_10006detail6reduce28DeviceReduceSingleTileKernelINS2_10policy_hubIijN4cuda3std3__44plusIiEEE10Policy1000EN6thrust24THRUST_300001_SM_1000_NS10device_ptrIiEEPijS9_iiNS7_10__identityEEEvT0_T1_T2_T3_T4_T6_ --------------------------
	.section	.text._ZN3cub18CUB_300001_SM_10006detail6reduce28DeviceReduceSingleTileKernelINS2_10policy_hubIijN4cuda3std3__44plusIiEEE10Policy1000EN6thrust24THRUST_300001_SM_1000_NS10device_ptrIiEEPijS9_iiNS7_10__identityEEEvT0_T1_T2_T3_T4_T6_,"ax",@progbits
	.align	128
        .global         _ZN3cub18CUB_300001_SM_10006detail6reduce28DeviceReduceSingleTileKernelINS2_10policy_hubIijN4cuda3std3__44plusIiEEE10Policy1000EN6thrust24THRUST_300001_SM_1000_NS10device_ptrIiEEPijS9_iiNS7_10__identityEEEvT0_T1_T2_T3_T4_T6_
        .type           _ZN3cub18CUB_300001_SM_10006detail6reduce28DeviceReduceSingleTileKernelINS2_10policy_hubIijN4cuda3std3__44plusIiEEE10Policy1000EN6thrust24THRUST_300001_SM_1000_NS10device_ptrIiEEPijS9_iiNS7_10__identityEEEvT0_T1_T2_T3_T4_T6_,@function
        .size           _ZN3cub18CUB_300001_SM_10006detail6reduce28DeviceReduceSingleTileKernelINS2_10policy_hubIijN4cuda3std3__44plusIiEEE10Policy1000EN6thrust24THRUST_300001_SM_1000_NS10device_ptrIiEEPijS9_iiNS7_10__identityEEEvT0_T1_T2_T3_T4_T6_,(.L_x_250 - _ZN3cub18CUB_300001_SM_10006detail6reduce28DeviceReduceSingleTileKernelINS2_10policy_hubIijN4cuda3std3__44plusIiEEE10Policy1000EN6thrust24THRUST_300001_SM_1000_NS10device_ptrIiEEPijS9_iiNS7_10__identityEEEvT0_T1_T2_T3_T4_T6_)
        .other          _ZN3cub18CUB_300001_SM_10006detail6reduce28DeviceReduceSingleTileKernelINS2_10policy_hubIijN4cuda3std3__44plusIiEEE10Policy1000EN6thrust24THRUST_300001_SM_1000_NS10device_ptrIiEEPijS9_iiNS7_10__identityEEEvT0_T1_T2_T3_T4_T6_,@"STO_CUDA_ENTRY STV_DEFAULT"
_ZN3cub18CUB_300001_SM_10006detail6reduce28DeviceReduceSingleTileKernelINS2_10policy_hubIijN4cuda3std3__44plusIiEEE10Policy1000EN6thrust24THRUST_300001_SM_1000_NS10device_ptrIiEEPijS9_iiNS7_10__identityEEEvT0_T1_T2_T3_T4_T6_:
.text._ZN3cub18CUB_300001_SM_10006detail6reduce28DeviceReduceSingleTileKernelINS2_10policy_hubIijN4cuda3std3__44plusIiEEE10Policy1000EN6thrust24THRUST_300001_SM_1000_NS10device_ptrIiEEPijS9_iiNS7_10__identityEEEvT0_T1_T2_T3_T4_T6_:
        /* <DEDUP_REMOVED lines=13> */
.L_x_204:
[----:B------:R-:W-:Y:S01]  /*00d0*/  ISETP.GT.U32.AND P0, PT, R2, 0xfff, PT ;  /* 0x00000fff0200780c */ /* 0x000fe20003f04070 */
[----:B------:R-:W-:-:S12]  /*00e0*/  BSSY.RECONVERGENT B0, `(.L_x_205) ;  /* 0x00001e7000007945 */ /* 0x000fd80003800200 */
        /* <DEDUP_REMOVED lines=11> */
.L_x_208:
[----:B------:R-:W-:Y:S05]  /*01a0*/  BSYNC.RECONVERGENT B1 ;  /* 0x0000000000017941 */ /* 0x000fea0003800200 */
.L_x_207:
        /* <DEDUP_REMOVED lines=17> */
.L_x_213:
        /* <DEDUP_REMOVED lines=31> */
.L_x_212:
[----:B------:R-:W-:Y:S05]  /*04b0*/  BSYNC.RECONVERGENT B2 ;  /* 0x0000000000027941 */ /* 0x000fea0003800200 */
.L_x_211:
[----:B------:R-:W-:Y:S05]  /*04c0*/  @!P0 BRA `(.L_x_210) ;  /* 0x0000000000c88947 */ /* 0x000fea0003800000 */
[----:B------:R-:W-:Y:S01]  /*04d0*/  ISETP.GE.U32.AND P0, PT, R21, 0x8, PT ;  /* 0x000000081500780c */ /* 0x000fe20003f06070 */
[----:B------:R-:W-:Y:S01]  /*04e0*/  BSSY.RECONVERGENT B2, `(.L_x_214) ;  /* 0x0000013000027945 */ /* 0x000fe20003800200 */
[----:B------:R-:W-:-:S04]  /*04f0*/  LOP3.LUT R16, R4, 0x7, RZ, 0xc0, !PT ;  /* 0x0000000704107812 */ /* 0x000fc800078ec0ff */
[----:B------:R-:W-:-:S07]  /*0500*/  ISETP.NE.AND P1, PT, R16, RZ, PT ;  /* 0x000000ff1000720c */ /* 0x000fce0003f25270 */
[----:B------:R-:W-:Y:S06]  /*0510*/  @!P0 BRA `(.L_x_215) ;  /* 0x00000000003c8947 */ /* 0x000fec0003800000 */
[----:B------:R-:W0:Y:S02]  /*0520*/  LDC.64 R6, c[0x0][0x380] ;  /* 0x0000e000ff067b82 */ /* 0x000e240000000a00 */
[----:B0-----:R-:W-:-:S05]  /*0530*/  IMAD.WIDE.U32 R6, R5, 0x4, R6 ;  /* 0x0000000405067825 */ /* 0x001fca00078e0006 */
        /* <DEDUP_REMOVED lines=13> */
.L_x_215:
[----:B------:R-:W-:Y:S05]  /*0610*/  BSYNC.RECONVERGENT B2 ;  /* 0x0000000000027941 */ /* 0x000fea0003800200 */
.L_x_214:
        /* <DEDUP_REMOVED lines=11> */
[----:B------:R-:W3:Y:S01]  /*06d0*/  LDG.E R10, desc[UR6][R6.64+0xc00] ;  /* 0x000c0006060a7981 */ /* 0x000ee2000c1e1900 */
[----:B------:R-:W-:Y:S01]  /*06e0*/  VIADD R5, R5, 0x400 ;  /* 0x0000040005057836 */ /* 0x000fe20000000000 */
[----:B--2--5:R-:W-:-:S04]  /*06f0*/  IADD3 R0, PT, PT, R4, R9, R0 ;  /* 0x0000000904007210 */ /* 0x024fc80007ffe000 */
[----:B---3--:R-:W-:-:S07]  /*0700*/  IADD3 R0, PT, PT, R10, R11, R0 ;  /* 0x0000000b0a007210 */ /* 0x008fce0007ffe000 */
.L_x_217:
[----:B------:R-:W-:Y:S05]  /*0710*/  BSYNC.RECONVERGENT B2 ;  /* 0x0000000000027941 */ /* 0x000fea0003800200 */
.L_x_216:
[----:B------:R-:W-:Y:S05]  /*0720*/  @!P1 BRA `(.L_x_210) ;  /* 0x0000000000309947 */ /* 0x000fea0003800000 */
[----:B------:R-:W0:Y:S02]  /*0730*/  LDC.64 R6, c[0x0][0x380] ;  /* 0x0000e000ff067b82 */ /* 0x000e240000000a00 */
[----:B0-----:R-:W-:-:S04]  /*0740*/  IMAD.WIDE.U32 R4, R5, 0x4, R6 ;  /* 0x0000000405047825 */ /* 0x001fc800078e0006 */
[----:B------:R-:W-:Y:S02]  /*0750*/  IMAD.MOV R6, RZ, RZ, -R8 ;  /* 0x000000ffff067224 */ /* 0x000fe400078e0a08 */
[----:B------:R-:W-:-:S07]  /*0760*/  IMAD.MOV.U32 R7, RZ, RZ, R5 ;  /* 0x000000ffff077224 */ /* 0x000fce00078e0005 */
.L_x_218:
[----:B------:R-:W-:-:S06]  /*0770*/  IMAD.MOV.U32 R5, RZ, RZ, R7 ;  /* 0x000000ffff057224 */ /* 0x000fcc00078e0007 */
[----:B------:R0:W2:Y:S01]  /*0780*/  LDG.E R5, desc[UR6][R4.64] ;  /* 0x0000000604057981 */ /* 0x0000a2000c1e1900 */
[----:B------:R-:W-:-:S05]  /*0790*/  VIADD R6, R6, 0x1 ;  /* 0x0000000106067836 */ /* 0x000fca0000000000 */
[----:B------:R-:W-:Y:S02]  /*07a0*/  ISETP.NE.AND P0, PT, R6, RZ, PT ;  /* 0x000000ff0600720c */ /* 0x000fe40003f05270 */
[----:B0-----:R-:W-:-:S05]  /*07b0*/  IADD3 R4, P1, PT, R4, 0x400, RZ ;  /* 0x0000040004047810 */ /* 0x001fca0007f3e0ff */
[----:B------:R-:W-:Y:S02]  /*07c0*/  IMAD.X R7, RZ, RZ, R7, P1 ;  /* 0x000000ffff077224 */ /* 0x000fe400008e0607 */
[----:B--2--5:R-:W-:-:S04]  /*07d0*/  IMAD.IADD R0, R5, 0x1, R0 ;  /* 0x0000000105007824 */ /* 0x024fc800078e0200 */
[----:B------:R-:W-:Y:S05]  /*07e0*/  @P0 BRA `(.L_x_218) ;  /* 0xfffffffc00e00947 */ /* 0x000fea000383ffff */
.L_x_210:
[----:B------:R-:W-:Y:S05]  /*07f0*/  BSYNC.RECONVERGENT B1 ;  /* 0x0000000000017941 */ /* 0x000fea0003800200 */
.L_x_209:
[----:B------:R-:W-:-:S13]  /*0800*/  ISETP.GE.U32.AND P0, PT, R2, 0x100, PT ;  /* 0x000001000200780c */ /* 0x000fda0003f06070 */
        /* <DEDUP_REMOVED lines=38> */
[----:B-1----:R-:W1:Y:S01]  /*0a70*/  LDS.64 R2, [UR4+0x20] ;  /* 0x00002004ff027984 */ /* 0x002e620008000a00 */
[----:B0-----:R-:W-:-:S04]  /*0a80*/  IADD3 R0, PT, PT, R4, R0, R9 ;  /* 0x0000000004007210 */ /* 0x001fc80007ffe009 */
[----:B------:R-:W-:-:S04]  /*0a90*/  IADD3 R0, PT, PT, R6, R0, R5 ;  /* 0x0000000006007210 */ /* 0x000fc80007ffe005 */
[----:B-1----:R-:W-:-:S05]  /*0aa0*/  IADD3 R0, PT, PT, R2, R0, R7 ;  /* 0x0000000002007210 */ /* 0x002fca0007ffe007 */
[----:B------:R-:W-:Y:S01]  /*0ab0*/  IMAD.IADD R9, R0, 0x1, R3 ;  /* 0x0000000100097824 */ /* 0x000fe200078e0203 */
[----:B------:R-:W-:Y:S06]  /*0ac0*/  BRA `(.L_x_220) ;  /* 0x0000001400207947 */ /* 0x000fec0003800000 */
.L_x_219:
[----:B------:R-:W-:Y:S01]  /*0ad0*/  LOP3.LUT R4, R3, 0x3e0, RZ, 0xc0, !PT ;  /* 0x000003e003047812 */ /* 0x000fe200078ec0ff */
[----:B------:R-:W1:Y:S03]  /*0ae0*/  S2R R10, SR_LANEID ;  /* 0x00000000000a7919 */ /* 0x000e660000000000 */
[----:B0-----:R-:W-:Y:S01]  /*0af0*/  LOP3.LUT R7, RZ, R4, RZ, 0x33, !PT ;  /* 0x00000004ff077212 */ /* 0x001fe200078e33ff */
[----:B------:R-:W-:-:S04]  /*0b00*/  VIADD R5, R4, 0x20 ;  /* 0x0000002004057836 */ /* 0x000fc80000000000 */
[----:B------:R-:W-:Y:S01]  /*0b10*/  IMAD.IADD R7, R7, 0x1, R2 ;  /* 0x0000000107077824 */ /* 0x000fe200078e0202 */
[----:B------:R-:W-:-:S04]  /*0b20*/  ISETP.GT.U32.AND P0, PT, R5, R2, PT ;  /* 0x000000020500720c */ /* 0x000fc80003f04070 */
        /* <DEDUP_REMOVED lines=40> */
[----:B------:R-:W-:Y:S01]  /*0db0*/  ISETP.GT.U32.AND P3, PT, R2, 0x80, PT ;  /* 0x000000800200780c */ /* 0x000fe20003f64070 */
[----:B-1----:R-:W-:-:S09]  /*0dc0*/  ULEA UR4, UR5, UR4, 0x18 ;  /* 0x0000000405047291 */ /* 0x002fd2000f8ec0ff */
[----:B------:R-:W1:Y:S04]  /*0dd0*/  LDS.128 R4, [UR4+0x10] ;  /* 0x00001004ff047984 */ /* 0x000e680008000c00 */
[----:B------:R-:W2:Y:S04]  /*0de0*/  LDS R0, [UR4+0xc] ;  /* 0x00000c04ff007984 */ /* 0x000ea80008000800 */
[----:B------:R-:W3:Y:S01]  /*0df0*/  LDS.64 R10, [UR4+0x20] ;  /* 0x00002004ff0a7984 */ /* 0x000ee20008000a00 */
[----:B-1----:R-:W-:Y:S02]  /*0e00*/  SEL R4, R4, RZ, P2 ;  /* 0x000000ff04047207 */ /* 0x002fe40001000000 */
[----:B------:R-:W-:-:S02]  /*0e10*/  ISETP.GT.U32.AND P2, PT, R2, 0x60, PT ;  /* 0x000000600200780c */ /* 0x000fc40003f44070 */
[----:B--2---:R-:W-:Y:S02]  /*0e20*/  SEL R0, R0, RZ, P1 ;  /* 0x000000ff00007207 */ /* 0x004fe40000800000 */
        /* <DEDUP_REMOVED lines=8> */
[----:B---3--:R-:W-:Y:S02]  /*0eb0*/  SEL R10, R10, RZ, P2 ;  /* 0x000000ff0a0a7207 */ /* 0x008fe40001000000 */
[----:B------:R-:W-:Y:S02]  /*0ec0*/  SEL R11, R11, RZ, P3 ;  /* 0x000000ff0b0b7207 */ /* 0x000fe40001800000 */
[----:B------:R-:W-:-:S05]  /*0ed0*/  IADD3 R0, PT, PT, R10, R0, R7 ;  /* 0x000000000a007210 */ /* 0x000fca0007ffe007 */
[----:B0-----:R-:W-:Y:S01]  /*0ee0*/  IMAD.IADD R9, R0, 0x1, R11 ;  /* 0x0000000100097824 */ /* 0x001fe200078e020b */
[----:B------:R-:W-:Y:S06]  /*0ef0*/  BRA `(.L_x_220) ;  /* 0x0000001000147947 */ /* 0x000fec0003800000 */
.L_x_206:
[----:B------:R-:W0:Y:S01]  /*0f00*/  S2R R0, SR_TID.X ;  /* 0x0000000000007919 */ /* 0x000e220000002100 */
[----:B------:R-:W1:Y:S02]  /*0f10*/  LDCU.64 UR4, c[0x0][0x380] ;  /* 0x00007000ff0477ac */ /* 0x000e640008000a00 */
[----:B-1----:R-:W-:Y:S02]  /*0f20*/  IMAD.U32 R12, RZ, RZ, UR4 ;  /* 0x00000004ff0c7e24 */ /* 0x002fe4000f8e00ff */
[----:B------:R-:W-:Y:S02]  /*0f30*/  IMAD.U32 R13, RZ, RZ, UR5 ;  /* 0x00000005ff0d7e24 */ /* 0x000fe4000f8e00ff */
        /* <DEDUP_REMOVED lines=17> */
[----:B------:R-:W-:Y:S01]  /*1050*/  UMOV UR4, 0x1000 ;  /* 0x0000100000047882 */ /* 0x000fe20000000000 */
[----:B--2---:R-:W-:-:S04]  /*1060*/  IADD3 R3, PT, PT, R7, R6, R3 ;  /* 0x0000000607037210 */ /* 0x004fc80007ffe003 */
[----:B---3--:R-:W-:-:S04]  /*1070*/  IADD3 R3, PT, PT, R9, R8, R3 ;  /* 0x0000000809037210 */ /* 0x008fc80007ffe003 */
[----:B----4-:R-:W-:-:S04]  /*1080*/  IADD3 R3, PT, PT, R11, R10, R3 ;  /* 0x0000000a0b037210 */ /* 0x010fc80007ffe003 */
[----:B-----5:R-:W-:-:S04]  /*1090*/  IADD3 R3, PT, PT, R15, R14, R3 ;  /* 0x0000000e0f037210 */ /* 0x020fc80007ffe003 */
[----:B------:R-:W-:Y:S01]  /*10a0*/  IADD3 R16, PT, PT, R17, R16, R3 ;  /* 0x0000001011107210 */ /* 0x000fe20007ffe003 */
[----:B------:R-:W-:-:S05]  /*10b0*/  VIADD R3, R2, 0xfffff000 ;  /* 0xfffff00002037836 */ /* 0x000fca0000000000 */
[----:B------:R-:W-:Y:S02]  /*10c0*/  ISETP.GE.U32.AND P0, PT, R3, 0x1000, PT ;  /* 0x000010000300780c */ /* 0x000fe40003f06070 */
[----:B------:R-:W-:-:S04]  /*10d0*/  IADD3 R16, PT, PT, R19, R18, R16 ;  /* 0x0000001213107210 */ /* 0x000fc80007ffe010 */
[----:B------:R-:W-:-:S05]  /*10e0*/  IADD3 R21, PT, PT, R21, R20, R16 ;  /* 0x0000001415157210 */ /* 0x000fca0007ffe010 */
[----:B------:R-:W-:Y:S02]  /*10f0*/  IMAD.IADD R7, R22, 0x1, R21 ;  /* 0x0000000116077824 */ /* 0x000fe400078e0215 */
[----:B------:R-:W-:Y:S05]  /*1100*/  @!P0 BRA `(.L_x_221) ;  /* 0x00000000008c8947 */ /* 0x000fea0003800000 */
[----:B------:R-:W0:Y:S01]  /*1110*/  LDC R2, c[0x0][0x390] ;  /* 0x0000e400ff027b82 */ /* 0x000e220000000800 */
[----:B------:R-:W-:-:S07]  /*1120*/  UMOV UR4, 0x1000 ;  /* 0x0000100000047882 */ /* 0x000fce0000000000 */
[----:B------:R-:W1:Y:S02]  /*1130*/  LDC.64 R12, c[0x0][0x380] ;  /* 0x0000e000ff0c7b82 */ /* 0x000e640000000a00 */
.L_x_223:
[----:B------:R-:W-:-:S04]  /*1140*/  VIADD R5, R0, UR4 ;  /* 0x0000000400057c36 */ /* 0x000fc80008000000 */
        /* <DEDUP_REMOVED lines=17> */
[----:B--2---:R-:W-:Y:S01]  /*1260*/  IADD3 R16, PT, PT, R18, R16, R7 ;  /* 0x0000001012107210 */ /* 0x004fe20007ffe007 */
[----:B0-----:R-:W-:-:S05]  /*1270*/  VIADD R7, R2, -UR4 ;  /* 0x8000000402077c36 */ /* 0x001fca0008000000 */
[----:B------:R-:W-:Y:S02]  /*1280*/  ISETP.GE.U32.AND P0, PT, R7, 0x1000, PT ;  /* 0x000010000700780c */ /* 0x000fe40003f06070 */
        /* <DEDUP_REMOVED lines=8> */
[----:B------:R-:W-:-:S06]  /*1310*/  UIADD3 UR4, UPT, UPT, UR4, 0x1000, URZ ;  /* 0x0000100004047890 */ /* 0x000fcc000fffe0ff */
[----:B------:R-:W-:-:S13]  /*1320*/  ISETP.LT.U32.AND P0, PT, R3, UR4, PT ;  /* 0x0000000403007c0c */ /* 0x000fda000bf01070 */
[----:B------:R-:W-:Y:S05]  /*1330*/  @!P0 BRA `(.L_x_223) ;  /* 0xfffffffc00808947 */ /* 0x000fea000383ffff */
.L_x_221:
[----:B------:R-:W-:Y:S01]  /*1340*/  VIADD R3, R2, -UR4 ;  /* 0x8000000402037c36 */ /* 0x000fe20008000000 */
[----:B------:R-:W-:Y:S04]  /*1350*/  BSSY.RECONVERGENT B1, `(.L_x_222) ;  /* 0x0000095000017945 */ /* 0x000fe80003800200 */
[----:B------:R-:W-:-:S04]  /*1360*/  ISETP.GE.AND P0, PT, R0, R3, PT ;  /* 0x000000030000720c */ /* 0x000fc80003f06270 */
[----:B------:R-:W-:-:S13]  /*1370*/  ISETP.LE.U32.OR P0, PT, R2, UR4, P0 ;  /* 0x0000000402007c0c */ /* 0x000fda0008703470 */
[----:B------:R-:W-:Y:S05]  /*1380*/  @P0 BRA `(.L_x_224) ;  /* 0x0000000800440947 */ /* 0x000fea0003800000 */
[----:B------:R-:W-:Y:S01]  /*1390*/  LOP3.LUT R3, RZ, R0, RZ, 0x33, !PT ;  /* 0x00000000ff037212 */ /* 0x000fe200078e33ff */
[----:B------:R-:W-:Y:S01]  /*13a0*/  BSSY.RECONVERGENT B2, `(.L_x_225) ;  /* 0x000004a000027945 */ /* 0x000fe20003800200 */
[----:B------:R-:W-:Y:S02]  /*13b0*/  IMAD.MOV.U32 R5, RZ, RZ, R0 ;  /* 0x000000ffff057224 */ /* 0x000fe400078e0000 */
[----:B------:R-:W-:-:S04]  /*13c0*/  IADD3 R3, PT, PT, R2, -UR4, R3 ;  /* 0x8000000402037c10 */ /* 0x000fc8000fffe003 */
[C---:B------:R-:W-:Y:S02]  /*13d0*/  ISETP.GE.U32.AND P0, PT, R3.reuse, 0xf00, PT ;  /* 0x00000f000300780c */ /* 0x040fe40003f06070 */
[----:B------:R-:W-:-:S04]  /*13e0*/  LEA.HI R3, R3, 0x1, RZ, 0x18 ;  /* 0x0000000103037811 */ /* 0x000fc800078fc0ff */
[----:B------:R-:W-:-:S07]  /*13f0*/  LOP3.LUT R4, R3, 0xf, RZ, 0xc0, !PT ;  /* 0x0000000f03047812 */ /* 0x000fce00078ec0ff */
[----:B------:R-:W-:Y:S05]  /*1400*/  @!P0 BRA `(.L_x_226) ;  /* 0x00000004000c8947 */ /* 0x000fea0003800000 */
[----:B------:R-:W-:Y:S01]  /*1410*/  LOP3.LUT R6, R3, 0x1fffff0, RZ, 0xc0, !PT ;  /* 0x01fffff003067812 */ /* 0x000fe200078ec0ff */
[----:B------:R-:W-:Y:S01]  /*1420*/  BSSY.RECONVERGENT B3, `(.L_x_227) ;  /* 0x0000040000037945 */ /* 0x000fe20003800200 */
[C---:B------:R-:W-:Y:S01]  /*1430*/  LOP3.LUT R5, R0.reuse, 0x800, RZ, 0xfc, !PT ;  /* 0x0000080000057812 */ /* 0x040fe200078efcff */
[----:B------:R-:W-:Y:S02]  /*1440*/  VIADD R2, R0, UR4 ;  /* 0x0000000400027c36 */ /* 0x000fe40008000000 */
[----:B------:R-:W-:-:S07]  /*1450*/  IMAD.MOV R6, RZ, RZ, -R6 ;  /* 0x000000ffff067224 */ /* 0x000fce00078e0a06 */
.L_x_228:
[----:B------:R-:W-:-:S04]  /*1460*/  IMAD.WIDE.U32 R26, R2, 0x4, R12 ;  /* 0x00000004021a7825 */ /* 0x000fc800078e000c */
[C---:B------:R-:W-:Y:S02]  /*1470*/  VIADD R9, R2.reuse, 0x100 ;  /* 0x0000010002097836 */ /* 0x040fe40000000000 */
[----:B------:R-:W-:Y:S01]  /*1480*/  VIADD R15, R2, 0x400 ;  /* 0x00000400020f7836 */ /* 0x000fe20000000000 */
[----:B------:R0:W2:Y:S01]  /*1490*/  LDG.E R26, desc[UR6][R26.64] ;  /* 0x000000061a1a7981 */ /* 0x0000a2000c1e1900 */
[----:B------:R-:W-:-:S04]  /*14a0*/  IMAD.WIDE.U32 R8, R9, 0x4, R12 ;  /* 0x0000000409087825 */ /* 0x000fc800078e000c */
[C---:B------:R-:W-:Y:S01]  /*14b0*/  VIADD R17, R2.reuse, 0x200 ;  /* 0x0000020002117836 */ /* 0x040fe20000000000 */
[----:B------:R1:W2:Y:S01]  /*14c0*/  LDG.E R25, desc[UR6][R8.64] ;  /* 0x0000000608197981 */ /* 0x0002a2000c1e1900 */
[C---:B------:R-:W-:Y:S02]  /*14d0*/  VIADD R11, R2.reuse, 0x300 ;  /* 0x00000300020b7836 */ /* 0x040fe40000000000 */
[----:B0-----:R-:W-:Y:S02]  /*14e0*/  VIADD R27, R2, 0x700 ;  /* 0x00000700021b7836 */ /* 0x001fe40000000000 */
[----:B------:R-:W-:-:S04]  /*14f0*/  IMAD.WIDE.U32 R14, R15, 0x4, R12 ;  /* 0x000000040f0e7825 */ /* 0x000fc800078e000c */
[--C-:B------:R-:W-:Y:S01]  /*1500*/  IMAD.WIDE.U32 R16, R17, 0x4, R12.reuse ;  /* 0x0000000411107825 */ /* 0x100fe200078e000c */
[----:B------:R0:W3:Y:S03]  /*1510*/  LDG.E R22, desc[UR6][R14.64] ;  /* 0x000000060e167981 */ /* 0x0000e6000c1e1900 */
[----:B------:R-:W-:Y:S01]  /*1520*/  VIADD R29, R2, 0x500 ;  /* 0x00000500021d7836 */ /* 0x000fe20000000000 */
[----:B------:R-:W4:Y:S01]  /*1530*/  LDG.E R24, desc[UR6][R16.64] ;  /* 0x0000000610187981 */ /* 0x000f22000c1e1900 */
[----:B------:R-:W-:-:S04]  /*1540*/  IMAD.WIDE.U32 R10, R11, 0x4, R12 ;  /* 0x000000040b0a7825 */ /* 0x000fc800078e000c */
[--C-:B-1----:R-:W-:Y:S01]  /*1550*/  IMAD.WIDE.U32 R8, R27, 0x4, R12.reuse ;  /* 0x000000041b087825 */ /* 0x102fe200078e000c */
[----:B------:R-:W4:Y:S03]  /*1560*/  LDG.E R23, desc[UR6][R10.64] ;  /* 0x000000060a177981 */ /* 0x000f26000c1e1900 */
[----:B------:R-:W-:Y:S02]  /*1570*/  VIADD R27, R2, 0x900 ;  /* 0x00000900021b7836 */ /* 0x000fe40000000000 */
[----:B------:R-:W-:-:S04]  /*1580*/  IMAD.WIDE.U32 R28, R29, 0x4, R12 ;  /* 0x000000041d1c7825 */ /* 0x000fc800078e000c */
[C---:B------:R-:W-:Y:S01]  /*1590*/  VIADD R19, R2.reuse, 0x600 ;  /* 0x0000060002137836 */ /* 0x040fe20000000000 */
[----:B------:R1:W5:Y:S01]  /*15a0*/  LDG.E R11, desc[UR6][R8.64] ;  /* 0x00000006080b7981 */ /* 0x000362000c1e1900 */
[C---:B0-----:R-:W-:Y:S02]  /*15b0*/  VIADD R15, R2.reuse, 0xa00 ;  /* 0x00000a00020f7836 */ /* 0x041fe40000000000 */
[----:B------:R-:W-:Y:S01]  /*15c0*/  VIADD R20, R2, 0x800 ;  /* 0x0000080002147836 */ /* 0x000fe20000000000 */
[----:B------:R0:W3:Y:S01]  /*15d0*/  LDG.E R21, desc[UR6][R28.64] ;  /* 0x000000061c157981 */ /* 0x0000e2000c1e1900 */
[----:B------:R-:W-:-:S04]  /*15e0*/  IMAD.WIDE.U32 R18, R19, 0x4, R12 ;  /* 0x0000000413127825 */ /* 0x000fc800078e000c */
[----:B-1----:R-:W-:-:S04]  /*15f0*/  IMAD.WIDE.U32 R8, R27, 0x4, R12 ;  /* 0x000000041b087825 */ /* 0x002fc800078e000c */
[--C-:B------:R-:W-:Y:S02]  /*1600*/  IMAD.WIDE.U32 R14, R15, 0x4, R12.reuse ;  /* 0x000000040f0e7825 */ /* 0x100fe400078e000c */
[----:B------:R-:W5:Y:S02]  /*1610*/  LDG.E R9, desc[UR6][R8.64] ;  /* 0x0000000608097981 */ /* 0x000f64000c1e1900 */
[--C-:B------:R-:W-:Y:S02]  /*1620*/  IMAD.WIDE.U32 R16, R20, 0x4, R12.reuse ;  /* 0x0000000414107825 */ /* 0x100fe400078e000c */
[----:B------:R1:W5:Y:S02]  /*1630*/  LDG.E R20, desc[UR6][R18.64] ;  /* 0x0000000612147981 */ /* 0x000364000c1e1900 */
[C---:B0-----:R-:W-:Y:S02]  /*1640*/  VIADD R29, R2.reuse, 0xb00 ;  /* 0x00000b00021d7836 */ /* 0x041fe40000000000 */
[----:B------:R-:W-:Y:S01]  /*1650*/  VIADD R27, R2, 0xc00 ;  /* 0x00000c00021b7836 */ /* 0x000fe20000000000 */
[----:B------:R0:W5:Y:S01]  /*1660*/  LDG.E R10, desc[UR6][R16.64] ;  /* 0x00000006100a7981 */ /* 0x000162000c1e1900 */
[----:B------:R-:W-:-:S03]  /*1670*/  IMAD.WIDE.U32 R28, R29, 0x4, R12 ;  /* 0x000000041d1c7825 */ /* 0x000fc600078e000c */
[----:B------:R0:W5:Y:S01]  /*1680*/  LDG.E R8, desc[UR6][R14.64] ;  /* 0x000000060e087981 */ /* 0x000162000c1e1900 */
[C---:B-1----:R-:W-:Y:S02]  /*1690*/  VIADD R19, R2.reuse, 0xe00 ;  /* 0x00000e0002137836 */ /* 0x042fe40000000000 */
[C---:B------:R-:W-:Y:S02]  /*16a0*/  VIADD R18, R2.reuse, 0xf00 ;  /* 0x00000f0002127836 */ /* 0x040fe40000000000 */
[----:B0-----:R-:W-:Y:S02]  /*16b0*/  IMAD.WIDE.U32 R16, R27, 0x4, R12 ;  /* 0x000000041b107825 */ /* 0x001fe400078e000c */
[----:B------:R-:W5:Y:S02]  /*16c0*/  LDG.E R27, desc[UR6][R28.64] ;  /* 0x000000061c1b7981 */ /* 0x000f64000c1e1900 */
[----:B------:R-:W-:-:S04]  /*16d0*/  VIADD R15, R2, 0xd00 ;  /* 0x00000d00020f7836 */ /* 0x000fc80000000000 */
[--C-:B------:R-:W-:Y:S01]  /*16e0*/  IMAD.WIDE.U32 R14, R15, 0x4, R12.reuse ;  /* 0x000000040f0e7825 */ /* 0x100fe200078e000c */
[----:B------:R0:W5:Y:S05]  /*16f0*/  LDG.E R28, desc[UR6][R16.64] ;  /* 0x00000006101c7981 */ /* 0x00016a000c1e1900 */
[----:B------:R-:W5:Y:S01]  /*1700*/  LDG.E R15, desc[UR6][R14.64] ;  /* 0x000000060e0f7981 */ /* 0x000f62000c1e1900 */
[----:B0-----:R-:W-:-:S04]  /*1710*/  IMAD.WIDE.U32 R16, R19, 0x4, R12 ;  /* 0x0000000413107825 */ /* 0x001fc800078e000c */
[----:B------:R-:W-:Y:S02]  /*1720*/  IMAD.WIDE.U32 R18, R18, 0x4, R12 ;  /* 0x0000000412127825 */ /* 0x000fe400078e000c */
[----:B------:R-:W5:Y:S04]  /*1730*/  LDG.E R16, desc[UR6][R16.64] ;  /* 0x0000000610107981 */ /* 0x000f68000c1e1900 */
[----:B------:R-:W5:Y:S01]  /*1740*/  LDG.E R19, desc[UR6][R18.64] ;  /* 0x0000000612137981 */ /* 0x000f62000c1e1900 */
[----:B------:R-:W-:-:S05]  /*1750*/  VIADD R6, R6, 0x10 ;  /* 0x0000001006067836 */ /* 0x000fca0000000000 */
[----:B------:R-:W-:Y:S01]  /*1760*/  ISETP.NE.AND P0, PT, R6, RZ, PT ;  /* 0x000000ff0600720c */ /* 0x000fe20003f05270 */
[----:B------:R-:W-:Y:S02]  /*1770*/  VIADD R5, R5, 0x1000 ;  /* 0x0000100005057836 */ /* 0x000fe40000000000 */
[----:B------:R-:W-:Y:S01]  /*1780*/  VIADD R2, R2, 0x1000 ;  /* 0x0000100002027836 */ /* 0x000fe20000000000 */
[----:B--2---:R-:W-:-:S04]  /*1790*/  IADD3 R25, PT, PT, R25, R26, R7 ;  /* 0x0000001a19197210 */ /* 0x004fc80007ffe007 */
[----:B----4-:R-:W-:-:S04]  /*17a0*/  IADD3 R23, PT, PT, R23, R24, R25 ;  /* 0x0000001817177210 */ /* 0x010fc80007ffe019 */
[----:B---3--:R-:W-:-:S04]  /*17b0*/  IADD3 R21, PT, PT, R21, R22, R23 ;  /* 0x0000001615157210 */ /* 0x008fc80007ffe017 */
[----:B-----5:R-:W-:-:S04]  /*17c0*/  IADD3 R11, PT, PT, R11, R20, R21 ;  /* 0x000000140b0b7210 */ /* 0x020fc80007ffe015 */
[----:B------:R-:W-:-:S04]  /*17d0*/  IADD3 R9, PT, PT, R9, R10, R11 ;  /* 0x0000000a09097210 */ /* 0x000fc80007ffe00b */
[----:B------:R-:W-:-:S04]  /*17e0*/  IADD3 R8, PT, PT, R27, R8, R9 ;  /* 0x000000081b087210 */ /* 0x000fc80007ffe009 */
[----:B------:R-:W-:-:S04]  /*17f0*/  IADD3 R8, PT, PT, R15, R28, R8 ;  /* 0x0000001c0f087210 */ /* 0x000fc80007ffe008 */
[----:B------:R-:W-:Y:S01]  /*1800*/  IADD3 R7, PT, PT, R19, R16, R8 ;  /* 0x0000001013077210 */ /* 0x000fe20007ffe008 */
[----:B------:R-:W-:Y:S06]  /*1810*/  @P0 BRA `(.L_x_228) ;  /* 0xfffffffc00100947 */ /* 0x000fec000383ffff */
[----:B------:R-:W-:Y:S05]  /*1820*/  BSYNC.RECONVERGENT B3 ;  /* 0x0000000000037941 */ /* 0x000fea0003800200 */
.L_x_227:
[----:B------:R-:W-:-:S07]  /*1830*/  VIADD R5, R5, 0xfffff800 ;  /* 0xfffff80005057836 */ /* 0x000fce0000000000 */
.L_x_226:
[----:B------:R-:W-:Y:S05]  /*1840*/  BSYNC.RECONVERGENT B2 ;  /* 0x0000000000027941 */ /* 0x000fea0003800200 */
.L_x_225:
[----:B------:R-:W-:-:S13]  /*1850*/  ISETP.NE.AND P0, PT, R4, RZ, PT ;  /* 0x000000ff0400720c */ /* 0x000fda0003f05270 */
[----:B------:R-:W-:Y:S05]  /*1860*/  @!P0 BRA `(.L_x_224) ;  /* 0x00000004000c8947 */ /* 0x000fea0003800000 */
[----:B------:R-:W-:Y:S01]  /*1870*/  ISETP.GE.U32.AND P0, PT, R4, 0x8, PT ;  /* 0x000000080400780c */ /* 0x000fe20003f06070 */
[----:B------:R-:W-:Y:S01]  /*1880*/  BSSY.RECONVERGENT B2, `(.L_x_229) ;  /* 0x0000021000027945 */ /* 0x000fe20003800200 */
[----:B------:R-:W-:-:S04]  /*1890*/  LOP3.LUT R24, R3, 0x7, RZ, 0xc0, !PT ;  /* 0x0000000703187812 */ /* 0x000fc800078ec0ff */
[----:B------:R-:W-:-:S07]  /*18a0*/  ISETP.NE.AND P1, PT, R24, RZ, PT ;  /* 0x000000ff1800720c */ /* 0x000fce0003f25270 */
[----:B------:R-:W-:Y:S06]  /*18b0*/  @!P0 BRA `(.L_x_230) ;  /* 0x0000000000748947 */ /* 0x000fec0003800000 */
[----:B------:R-:W-:-:S04]  /*18c0*/  VIADD R9, R5, UR4 ;  /* 0x0000000405097c36 */ /* 0x000fc80008000000 */
[C---:B------:R-:W-:Y:S02]  /*18d0*/  VIADD R21, R9.reuse, 0x100 ;  /* 0x0000010009157836 */ /* 0x040fe40000000000 */
[C---:B------:R-:W-:Y:S02]  /*18e0*/  VIADD R11, R9.reuse, 0x300 ;  /* 0x00000300090b7836 */ /* 0x040fe40000000000 */
[C---:B------:R-:W-:Y:S02]  /*18f0*/  VIADD R23, R9.reuse, 0x200 ;  /* 0x0000020009177836 */ /* 0x040fe40000000000 */
[----:B------:R-:W-:-:S04]  /*1900*/  IMAD.WIDE.U32 R16, R9, 0x4, R12 ;  /* 0x0000000409107825 */ /* 0x000fc800078e000c */
[--C-:B------:R-:W-:Y:S01]  /*1910*/  IMAD.WIDE.U32 R20, R21, 0x4, R12.reuse ;  /* 0x0000000415147825 */ /* 0x100fe200078e000c */
[----:B------:R0:W2:Y:S03]  /*1920*/  LDG.E R2, desc[UR6][R16.64] ;  /* 0x0000000610027981 */ /* 0x0000a6000c1e1900 */
[C---:B------:R-:W-:Y:S01]  /*1930*/  VIADD R15, R9.reuse, 0x400 ;  /* 0x00000400090f7836 */ /* 0x040fe20000000000 */
[----:B------:R-:W2:Y:S01]  /*1940*/  LDG.E R4, desc[UR6][R20.64] ;  /* 0x0000000614047981 */ /* 0x000ea2000c1e1900 */
[----:B------:R-:W-:Y:S02]  /*1950*/  VIADD R19, R9, 0x500 ;  /* 0x0000050009137836 */ /* 0x000fe40000000000 */
[----:B------:R-:W-:-:S04]  /*1960*/  IMAD.WIDE.U32 R10, R11, 0x4, R12 ;  /* 0x000000040b0a7825 */ /* 0x000fc800078e000c */
[--C-:B------:R-:W-:Y:S02]  /*1970*/  IMAD.WIDE.U32 R22, R23, 0x4, R12.reuse ;  /* 0x0000000417167825 */ /* 0x100fe400078e000c */
[----:B------:R-:W3:Y:S02]  /*1980*/  LDG.E R10, desc[UR6][R10.64] ;  /* 0x000000060a0a7981 */ /* 0x000ee4000c1e1900 */
[C---:B------:R-:W-:Y:S02]  /*1990*/  VIADD R25, R9.reuse, 0x600 ;  /* 0x0000060009197836 */ /* 0x040fe40000000000 */
[----:B------:R-:W-:Y:S01]  /*19a0*/  VIADD R27, R9, 0x700 ;  /* 0x00000700091b7836 */ /* 0x000fe20000000000 */
[----:B------:R-:W3:Y:S01]  /*19b0*/  LDG.E R6, desc[UR6][R22.64] ;  /* 0x0000000616067981 */ /* 0x000ee2000c1e1900 */
[----:B------:R-:W-:-:S04]  /*19c0*/  IMAD.WIDE.U32 R14, R15, 0x4, R12 ;  /* 0x000000040f0e7825 */ /* 0x000fc800078e000c */
[--C-:B------:R-:W-:Y:S02]  /*19d0*/  IMAD.WIDE.U32 R8, R19, 0x4, R12.reuse ;  /* 0x0000000413087825 */ /* 0x100fe400078e000c */
[----:B------:R-:W4:Y:S02]  /*19e0*/  LDG.E R15, desc[UR6][R14.64] ;  /* 0x000000060e0f7981 */ /* 0x000f24000c1e1900 */
[--C-:B------:R-:W-:Y:S02]  /*19f0*/  IMAD.WIDE.U32 R18, R25, 0x4, R12.reuse ;  /* 0x0000000419127825 */ /* 0x100fe400078e000c */
[----:B------:R-:W4:Y:S02]  /*1a00*/  LDG.E R8, desc[UR6][R8.64] ;  /* 0x0000000608087981 */ /* 0x000f24000c1e1900 */
[----:B0-----:R-:W-:Y:S02]  /*1a10*/  IMAD.WIDE.U32 R16, R27, 0x4, R12 ;  /* 0x000000041b107825 */ /* 0x001fe400078e000c */
[----:B------:R-:W5:Y:S04]  /*1a20*/  LDG.E R19, desc[UR6][R18.64] ;  /* 0x0000000612137981 */ /* 0x000f68000c1e1900 */
[----:B------:R-:W5:Y:S01]  /*1a30*/  LDG.E R16, desc[UR6][R16.64] ;  /* 0x0000000610107981 */ /* 0x000f62000c1e1900 */
[----:B------:R-:W-:Y:S01]  /*1a40*/  VIADD R5, R5, 0x800 ;  /* 0x0000080005057836 */ /* 0x000fe20000000000 */
[----:B--2---:R-:W-:-:S04]  /*1a50*/  IADD3 R7, PT, PT, R4, R2, R7 ;  /* 0x0000000204077210 */ /* 0x004fc80007ffe007 */
[----:B---3--:R-:W-:-:S04]  /*1a60*/  IADD3 R6, PT, PT, R10, R6, R7 ;  /* 0x000000060a067210 */ /* 0x008fc80007ffe007 */
[----:B----4-:R-:W-:-:S04]  /*1a70*/  IADD3 R6, PT, PT, R8, R15, R6 ;  /* 0x0000000f08067210 */ /* 0x010fc80007ffe006 */
[----:B-----5:R-:W-:-:S07]  /*1a80*/  IADD3 R7, PT, PT, R16, R19, R6 ;  /* 0x0000001310077210 */ /* 0x020fce0007ffe006 */
.L_x_230:
[----:B------:R-:W-:Y:S05]  /*1a90*/  BSYNC.RECONVERGENT B2 ;  /* 0x0000000000027941 */ /* 0x000fea0003800200 */
.L_x_229:
        /* <DEDUP_REMOVED lines=18> */
[----:B------:R-:W-:Y:S01]  /*1bc0*/  VIADD R5, R5, 0x400 ;  /* 0x0000040005057836 */ /* 0x000fe20000000000 */
[----:B--2---:R-:W-:-:S04]  /*1bd0*/  IADD3 R7, PT, PT, R8, R2, R7 ;  /* 0x0000000208077210 */ /* 0x004fc80007ffe007 */
[----:B---3--:R-:W-:-:S07]  /*1be0*/  IADD3 R7, PT, PT, R14, R10, R7 ;  /* 0x0000000a0e077210 */ /* 0x008fce0007ffe007 */
.L_x_232:
[----:B------:R-:W-:Y:S05]  /*1bf0*/  BSYNC.RECONVERGENT B2 ;  /* 0x0000000000027941 */ /* 0x000fea0003800200 */
.L_x_231:
[----:B------:R-:W-:Y:S05]  /*1c00*/  @!P1 BRA `(.L_x_224) ;  /* 0x0000000000249947 */ /* 0x000fea0003800000 */
[----:B------:R-:W-:Y:S02]  /*1c10*/  VIADD R5, R5, UR4 ;  /* 0x0000000405057c36 */ /* 0x000fe40008000000 */
[----:B------:R-:W-:-:S07]  /*1c20*/  IMAD.MOV R4, RZ, RZ, -R4 ;  /* 0x000000ffff047224 */ /* 0x000fce00078e0a04 */
.L_x_233:
[----:B------:R-:W-:-:S06]  /*1c30*/  IMAD.WIDE.U32 R2, R5, 0x4, R12 ;  /* 0x0000000405027825 */ /* 0x000fcc00078e000c */
[----:B------:R-:W2:Y:S01]  /*1c40*/  LDG.E R2, desc[UR6][R2.64] ;  /* 0x0000000602027981 */ /* 0x000ea2000c1e1900 */
[----:B------:R-:W-:Y:S02]  /*1c50*/  VIADD R4, R4, 0x1 ;  /* 0x0000000104047836 */ /* 0x000fe40000000000 */
[----:B------:R-:W-:-:S03]  /*1c60*/  VIADD R5, R5, 0x100 ;  /* 0x0000010005057836 */ /* 0x000fc60000000000 */
[----:B------:R-:W-:Y:S01]  /*1c70*/  ISETP.NE.AND P0, PT, R4, RZ, PT ;  /* 0x000000ff0400720c */ /* 0x000fe20003f05270 */
[----:B--2---:R-:W-:-:S12]  /*1c80*/  IMAD.IADD R7, R2, 0x1, R7 ;  /* 0x0000000102077824 */ /* 0x004fd800078e0207 */
[----:B------:R-:W-:Y:S05]  /*1c90*/  @P0 BRA `(.L_x_233) ;  /* 0xfffffffc00e40947 */ /* 0x000fea000383ffff */
.L_x_224:
[----:B------:R-:W-:Y:S05]  /*1ca0*/  BSYNC.RECONVERGENT B1 ;  /* 0x0000000000017941 */ /* 0x000fea0003800200 */
.L_x_222:
        /* <DEDUP_REMOVED lines=36> */
[----:B--2---:R-:W0:Y:S04]  /*1ef0*/  LDS.128 R4, [UR4+0x10] ;  /* 0x00001004ff047984 */ /* 0x004e280008000c00 */
[----:B------:R-:W1:Y:S01]  /*1f00*/  LDS.64 R2, [UR4+0x20] ;  /* 0x00002004ff027984 */ /* 0x000e620008000a00 */
[----:B0-----:R-:W-:-:S04]  /*1f10*/  IADD3 R0, PT, PT, R4, R0, R9 ;  /* 0x0000000004007210 */ /* 0x001fc80007ffe009 */
[----:B------:R-:W-:-:S04]  /*1f20*/  IADD3 R0, PT, PT, R6, R0, R5 ;  /* 0x0000000006007210 */ /* 0x000fc80007ffe005 */
[----:B-1----:R-:W-:-:S05]  /*1f30*/  IADD3 R0, PT, PT, R2, R0, R7 ;  /* 0x0000000002007210 */ /* 0x002fca0007ffe007 */
[----:B------:R-:W-:-:S07]  /*1f40*/  IMAD.IADD R9, R0, 0x1, R3 ;  /* 0x0000000100097824 */ /* 0x000fce00078e0203 */
.L_x_220:
[----:B------:R-:W-:Y:S05]  /*1f50*/  BSYNC.RECONVERGENT B0 ;  /* 0x0000000000007941 */ /* 0x000fea0003800200 */
.L_x_205:
[----:B------:R-:W-:Y:S05]  /*1f60*/  @P0 EXIT ;  /* 0x000000000000094d */ /* 0x000fea0003800000 */
[----:B-1----:R-:W1:Y:S01]  /*1f70*/  LDC.64 R2, c[0x0][0x388] ;  /* 0x0000e200ff027b82 */ /* 0x002e620000000a00 */
[----:B------:R-:W0:Y:S02]  /*1f80*/  LDCU UR4, c[0x0][0x398] ;  /* 0x00007300ff0477ac */ /* 0x000e240008000800 */
[----:B0-2---:R-:W-:-:S05]  /*1f90*/  VIADD R9, R9, UR4 ;  /* 0x0000000409097c36 */ /* 0x005fca0008000000 */
[----:B-1----:R-:W-:Y:S01]  /*1fa0*/  STG.E desc[UR6][R2.64], R9 ;  /* 0x0000000902007986 */ /* 0x002fe2000c101906 */
[----:B------:R-:W-:Y:S05]  /*1fb0*/  EXIT ;  /* 0x000000000000794d */ /* 0x000fea0003800000 */
.L_x_234:
        /* <DEDUP_REMOVED lines=12> */
.L_x_250:


//--------------------- .text._ZN3cub18CUB_300001_SM_10006detail11EmptyKernelIvEEvv --------------------------
	.section	.text._ZN3cub18CUB_300001_SM_10006detail11EmptyKernelIvEEvv,"ax",@progbits
	.align	128
        .global         _ZN3cub18CUB_300001_SM_10006detail11EmptyKernelIvEEvv
        .type           _ZN3cub18CUB_300001_SM_10006detail11EmptyKernelIvEEvv,@function
        .size           _ZN3cub18CUB_300001_SM_10006detail11EmptyKernelIvEEvv,(.L_x_251 - _ZN3cub18CUB_300001_SM_10006detail11EmptyKernelIvEEvv)
        .other          _ZN3cub18CUB_300001_SM_10006detail11EmptyKernelIvEEvv,@"STO_CUDA_ENTRY STV_DEFAULT"
_ZN3cub18CUB_300001_SM_10006detail11EmptyKernelIvEEvv:
.text._ZN3cub18CUB_300001_SM_10006detail11EmptyKernelIvEEvv:
[----:B------:R-:W-:Y:S01]  /*0000*/  LDC R1, c[0x0][0x37c] ;  /* 0x0000df00ff017b82 */ /* 0x000fe20000000800 */
[----:B------:R-:W-:Y:S05]  /*0010*/  EXIT ;  /* 0x000000000000794d */ /* 0x000fea0003800000 */
.L_x_235:
        /* <DEDUP_REMOVED lines=14> */
.L_x_251:


//--------------------- .text._Z14getSitesEnegryPi --------------------------
	.section	.text._Z14getSitesEnegryPi,"ax",@progbits
	.align	128
        .global         _Z14getSitesEnegryPi
        .type           _Z14getSitesEnegryPi,@function
        .size           _Z14getSitesEnegryPi,(.L_x_252 - _Z14getSitesEnegryPi)
        .other          _Z14getSitesEnegryPi,@"STO_CUDA_ENTRY STV_DEFAULT"
_Z14getSitesEnegryPi:
.text._Z14getSitesEnegryPi:
[----:B------:R-:W-:Y:S01]  /*0000*/  LDC R1, c[0x0][0x37c] ;  /* 0x0000df00ff017b82 */ /* 0x000fe20000000800 */
[----:B------:R-:W0:Y:S07]  /*0010*/  S2R R3, SR_TID.Y ;  /* 0x0000000000037919 */ /* 0x000e2e0000002200 */
[----:B------:R-:W1:Y:S01]  /*0020*/  LDC R11, c[0x0][0x360] ;  /* 0x0000d800ff0b7b82 */ /* 0x000e620000000800 */
[----:B------:R-:W2:Y:S07]  /*0030*/  S2R R2, SR_TID.X ;  /* 0x0000000000027919 */ /* 0x000eae0000002100 */
[----:B------:R-:W0:Y:S08]  /*0040*/  S2UR UR4, SR_CTAID.Y ;  /* 0x00000000000479c3 */ /* 0x000e300000002600 */
[----:B------:R-:W0:Y:S01]  /*0050*/  LDC R0, c[0x0][0x364] ;  /* 0x0000d900ff007b82 */ /* 0x000e220000000800 */
[----:B------:R-:W1:Y:S07]  /*0060*/  LDCU UR7, c[0x0][0x370] ;  /* 0x00006e00ff0777ac */ /* 0x000e6e0008000800 */
[----:B------:R-:W2:Y:S08]  /*0070*/  S2UR UR6, SR_CTAID.X ;  /* 0x00000000000679c3 */ /* 0x000eb00000002500 */
[----:B------:R-:W3:Y:S01]  /*0080*/  LDC.64 R4, c[0x0][0x380] ;  /* 0x0000e000ff047b82 */ /* 0x000ee20000000a00 */
[----:B-1----:R-:W-:-:S02]  /*0090*/  IMAD R10, R11, UR7, RZ ;  /* 0x000000070b0a7c24 */ /* 0x002fc4000f8e02ff */
[----:B0-----:R-:W-:Y:S01]  /*00a0*/  IMAD R0, R0, UR4, R3 ;  /* 0x0000000400007c24 */ /* 0x001fe2000f8e0203 */
[----:B------:R-:W0:Y:S03]  /*00b0*/  LDCU.64 UR4, c[0x0][0x358] ;  /* 0x00006b00ff0477ac */ /* 0x000e260008000a00 */
[C---:B------:R-:W-:Y:S01]  /*00c0*/  IMAD R15, R0.reuse, R10, RZ ;  /* 0x0000000a000f7224 */ /* 0x040fe200078e02ff */
[----:B------:R-:W-:Y:S01]  /*00d0*/  ISETP.NE.AND P0, PT, R0, RZ, PT ;  /* 0x000000ff0000720c */ /* 0x000fe20003f05270 */
[----:B--2---:R-:W-:-:S05]  /*00e0*/  IMAD R11, R11, UR6, R2 ;  /* 0x000000060b0b7c24 */ /* 0x004fca000f8e0202 */
[----:B------:R-:W-:-:S07]  /*00f0*/  IADD3 R13, PT, PT, R11, R15, RZ ;  /* 0x0000000f0b0d7210 */ /* 0x000fce0007ffe0ff */
[----:B------:R-:W-:Y:S02]  /*0100*/  @!P0 IMAD R7, R10, 0x7f, R11 ;  /* 0x0000007f0a078824 */ /* 0x000fe400078e020b */
[----:B---3--:R-:W-:-:S04]  /*0110*/  IMAD.WIDE R2, R13, 0x4, R4 ;  /* 0x000000040d027825 */ /* 0x008fc800078e0204 */
[----:B------:R-:W-:Y:S01]  /*0120*/  @!P0 IMAD.WIDE R6, R7, 0x4, R4 ;  /* 0x0000000407068825 */ /* 0x000fe200078e0204 */
[----:B0-----:R0:W5:Y:S04]  /*0130*/  LDG.E R12, desc[UR4][R2.64] ;  /* 0x00000004020c7981 */ /* 0x001168000c1e1900 */
[----:B------:R0:W5:Y:S01]  /*0140*/  @!P0 LDG.E R14, desc[UR4][R6.64] ;  /* 0x00000004060e8981 */ /* 0x000162000c1e1900 */
[----:B------:R-:W-:Y:S04]  /*0150*/  BSSY.RECONVERGENT B1, `(.L_x_236) ;  /* 0x000000e000017945 */ /* 0x000fe80003800200 */
[----:B------:R-:W-:Y:S04]  /*0160*/  BSSY.RELIABLE B0, `(.L_x_237) ;  /* 0x000000a000007945 */ /* 0x000fe80003800100 */
[----:B------:R-:W-:Y:S05]  /*0170*/  @!P0 BRA `(.L_x_238) ;  /* 0x0000000000208947 */ /* 0x000fea0003800000 */
[----:B------:R-:W-:Y:S02]  /*0180*/  ISETP.GE.U32.AND P0, PT, R0, 0x7f, PT ;  /* 0x0000007f0000780c */ /* 0x000fe40003f06070 */
[----:B0-----:R-:W-:-:S05]  /*0190*/  IADD3 R7, PT, PT, R11, R15, -R10 ;  /* 0x0000000f0b077210 */ /* 0x001fca0007ffe80a */
[----:B------:R-:W-:-:S05]  /*01a0*/  IMAD.WIDE R6, R7, 0x4, R4 ;  /* 0x0000000407067825 */ /* 0x000fca00078e0204 */
[----:B-----5:R1:W5:Y:S01]  /*01b0*/  LDG.E R14, desc[UR4][R6.64] ;  /* 0x00000004060e7981 */ /* 0x020362000c1e1900 */
[----:B------:R-:W-:-:S06]  /*01c0*/  @P0 IMAD.WIDE R8, R11, 0x4, R4 ;  /* 0x000000040b080825 */ /* 0x000fcc00078e0204 */
[----:B------:R1:W5:Y:S01]  /*01d0*/  @P0 LDG.E R9, desc[UR4][R8.64] ;  /* 0x0000000408090981 */ /* 0x000362000c1e1900 */
[----:B------:R-:W-:Y:S05]  /*01e0*/  @P0 BREAK.RELIABLE B0 ;  /* 0x0000000000000942 */ /* 0x000fea0003800100 */
[----:B------:R-:W-:Y:S05]  /*01f0*/  @P0 BRA `(.L_x_239) ;  /* 0x00000000000c0947 */ /* 0x000fea0003800000 */
.L_x_238:
[----:B------:R-:W-:Y:S05]  /*0200*/  BSYNC.RELIABLE B0 ;  /* 0x0000000000007941 */ /* 0x000fea0003800100 */
.L_x_237:
[----:B01----:R-:W-:-:S05]  /*0210*/  IMAD.WIDE R6, R10, 0x4, R2 ;  /* 0x000000040a067825 */ /* 0x003fca00078e0202 */
[----:B-----5:R0:W5:Y:S02]  /*0220*/  LDG.E R9, desc[UR4][R6.64] ;  /* 0x0000000406097981 */ /* 0x020164000c1e1900 */
.L_x_239:
[----:B------:R-:W-:Y:S05]  /*0230*/  BSYNC.RECONVERGENT B1 ;  /* 0x0000000000017941 */ /* 0x000fea0003800200 */
.L_x_236:
[----:B------:R-:W-:Y:S05]  /*0240*/  WARPSYNC.ALL ;  /* 0x0000000000007948 */ /* 0x000fea0003800000 */
[----:B------:R-:W-:Y:S01]  /*0250*/  ISETP.GT.AND P0, PT, R11, RZ, PT ;  /* 0x000000ff0b00720c */ /* 0x000fe20003f04270 */
[----:B------:R-:W-:-:S12]  /*0260*/  BSSY.RECONVERGENT B1, `(.L_x_240) ;  /* 0x0000009000017945 */ /* 0x000fd80003800200 */
[----:B------:R-:W-:Y:S05]  /*0270*/  @P0 BRA `(.L_x_241) ;  /* 0x00000000000c0947 */ /* 0x000fea0003800000 */
[----:B01----:R-:W-:-:S06]  /*0280*/  IMAD.WIDE R6, R15, 0x4, R4 ;  /* 0x000000040f067825 */ /* 0x003fcc00078e0204 */
[----:B------:R0:W5:Y:S01]  /*0290*/  LDG.E R6, desc[UR4][R6.64+0x1fc] ;  /* 0x0001fc0406067981 */ /* 0x000162000c1e1900 */
[----:B------:R-:W-:Y:S05]  /*02a0*/  BRA `(.L_x_242) ;  /* 0x00000000000c7947 */ /* 0x000fea0003800000 */
.L_x_241:
[----:B01----:R1:W5:Y:S01]  /*02b0*/  LDG.E R6, desc[UR4][R2.64+-0x4] ;  /* 0xfffffc0402067981 */ /* 0x003362000c1e1900 */
[----:B------:R-:W-:-:S13]  /*02c0*/  ISETP.GT.U32.AND P0, PT, R11, 0x7e, PT ;  /* 0x0000007e0b00780c */ /* 0x000fda0003f04070 */
[----:B-1----:R-:W-:Y:S05]  /*02d0*/  @P0 BRA `(.L_x_243) ;  /* 0x0000000000040947 */ /* 0x002fea0003800000 */
.L_x_242:
[----:B------:R-:W-:-:S07]  /*02e0*/  IADD3 R15, PT, PT, R13, 0x1, RZ ;  /* 0x000000010d0f7810 */ /* 0x000fce0007ffe0ff */
.L_x_243:
[----:B------:R-:W-:Y:S05]  /*02f0*/  BSYNC.RECONVERGENT B1 ;  /* 0x0000000000017941 */ /* 0x000fea0003800200 */
.L_x_240:
[----:B------:R-:W-:-:S06]  /*0300*/  IMAD.WIDE R4, R15, 0x4, R4 ;  /* 0x000000040f047825 */ /* 0x000fcc00078e0204 */
[----:B------:R-:W2:Y:S01]  /*0310*/  LDG.E R4, desc[UR4][R4.64] ;  /* 0x0000000404047981 */ /* 0x000ea2000c1e1900 */
[----:B-----5:R-:W-:Y:S02]  /*0320*/  IADD3 R9, PT, PT, R6, R9, R14 ;  /* 0x0000000906097210 */ /* 0x020fe40007ffe00e */
[----:B------:R-:W-:Y:S02]  /*0330*/  IADD3 R0, PT, PT, RZ, -R12, RZ ;  /* 0x8000000cff007210 */ /* 0x000fe40007ffe0ff */
[----:B--2---:R-:W-:-:S05]  /*0340*/  IADD3 R9, PT, PT, R4, R9, RZ ;  /* 0x0000000904097210 */ /* 0x004fca0007ffe0ff */
[----:B------:R-:W-:-:S05]  /*0350*/  IMAD R9, R0, R9, RZ ;  /* 0x0000000900097224 */ /* 0x000fca00078e02ff */
[----:B------:R-:W-:Y:S01]  /*0360*/  STG.E desc[UR4][R2.64], R9 ;  /* 0x0000000902007986 */ /* 0x000fe2000c101904 */
[----:B------:R-:W-:Y:S05]  /*0370*/  EXIT ;  /* 0x000000000000794d */ /* 0x000fea0003800000 */
.L_x_244:
        /* <DEDUP_REMOVED lines=16> */
.L_x_252:


//--------------------- .nv.shared._ZN3cub18CUB_300001_SM_10006detail6reduce28DeviceReduceSingleTileKernelINS2_10policy_hubIiyN4cuda3std3__44plusIiEEE10Policy1000EPiSC_iS9_iiNS7_10__identityEEEvT0_T1_T2_T3_T4_T6_ --------------------------
	.section	.nv.shared._ZN3cub18CUB_300001_SM_10006detail6reduce28DeviceReduceSingleTileKernelINS2_10policy_hubIiyN4cuda3std3__44plusIiEEE10Policy1000EPiSC_iS9_iiNS7_10__identityEEEvT0_T1_T2_T3_T4_T6_,"aw",@nobits
	.sectionflags	@""
	.align	4
.nv.shared._ZN3cub18CUB_300001_SM_10006detail6reduce28DeviceReduceSingleTileKernelINS2_10policy_hubIiyN4cuda3std3__44plusIiEEE10Policy1000EPiSC_iS9_iiNS7_10__identityEEEvT0_T1_T2_T3_T4_T6_:
	.zero		1068


//--------------------- .nv.shared.reserved.0     --------------------------
	.section	.nv.shared.reserved.0,"aw",@nobits
	.weak		__nv_reservedSMEM_offset_0_alias
	.size		__nv_reservedSMEM_offset_0_alias, 0, 64
	.other		__nv_reservedSMEM_offset_0_alias,@"STO_CUDA_RESERVED_SHARED STV_DEFAULT"
__nv_reservedSMEM_offset_0_alias:
	.zero		0
	.zero		64


//--------------------- .nv.global                --------------------------
	.section	.nv.global,"aw",@nobits
	.align	4
.nv.global:
	.type		stateArray,@object
	.size		stateArray,(_ZN27_INTERNAL_715b2a24_4_k_cu_T6thrust24THRUST_300001_SM_1000_NS12placeholders3_10E - stateArray)
stateArray:
	.zero		65536
	.type		_ZN27_INTERNAL_715b2a24_4_k_cu_T6thrust24THRUST_300001_SM_1000_NS12placeholders3_10E,@object
	.size		_ZN27_INTERNAL_715b2a24_4_k_cu_T6thrust24THRUST_300001_SM_1000_NS12placeholders3_10E,(_ZN27_INTERNAL_715b2a24_4_k_cu_T4cuda3std3__419piecewise_constructE - _ZN27_INTERNAL_715b2a24_4_k_cu_T6thrust24THRUST_300001_SM_1000_NS12placeholders3_10E)
_ZN27_INTERNAL_715b2a24_4_k_cu_T6thrust24THRUST_300001_SM_1000_NS12placeholders3_10E:
	.zero		1
	.type		_ZN27_INTERNAL_715b2a24_4_k_cu_T4cuda3std3__419piecewise_constructE,@object
	.size		_ZN27_INTERNAL_715b2a24_4_k_cu_T4cuda3std3__419piecewise_constructE,(_ZN27_INTERNAL_715b2a24_4_k_cu_T4cuda3std6ranges3__45__cpo5cdataE - _ZN27_INTERNAL_715b2a24_4_k_cu_T4cuda3std3__419piecewise_constructE)
_ZN27_INTERNAL_715b2a24_4_k_cu_T4cuda3std3__419piecewise_constructE:
	.zero		1
	.type		_ZN27_INTERNAL_715b2a24_4_k_cu_T4cuda3std6ranges3__45__cpo5cdataE,@object
	.size		_ZN27_INTERNAL_715b2a24_4_k_cu_T4cuda3std6ranges3__45__cpo5cdataE,(_ZN27_INTERNAL_715b2a24_4_k_cu_T6thrust24THRUST_300001_SM_1000_NS12placeholders2_2E - _ZN27_INTERNAL_715b2a24_4_k_cu_T4cuda3std6ranges3__45__cpo5cdataE)
_ZN27_INTERNAL_715b2a24_4_k_cu_T4cuda3std6ranges3__45__cpo5cdataE:
	.zero		1
	.type		_ZN27_INTERNAL_715b2a24_4_k_cu_T6thrust24THRUST_300001_SM_1000_NS12placeholders2_2E,@object
	.size		_ZN27_INTERNAL_715b2a24_4_k_cu_T6thrust24THRUST_300001_SM_1000_NS12placeholders2_2E,(_ZN27_INTERNAL_715b2a24_4_k_cu_T4cuda3std3__45__cpo3endE - _ZN27_INTERNAL_715b2a24_4_k_cu_T6thrust24THRUST_300001_SM_1000_NS12placeholders2_2E)
_ZN27_INTERNAL_715b2a24_4_k_cu_T6thrust24THRUST_300001_SM_1000_NS12placeholders2_2E:
	.zero		1
	.type		_ZN27_INTERNAL_715b2a24_4_k_cu_T4cuda3std3__45__cpo3endE,@object
	.size		_ZN27_INTERNAL_715b2a24_4_k_cu_T4cuda3std3__45__cpo3endE,(_ZN27_INTERNAL_715b2a24_4_k_cu_T4cuda3std6ranges3__45__cpo3endE - _ZN27_INTERNAL_715b2a24_4_k_cu_T4cuda3std3__45__cpo3endE)
_ZN27_INTERNAL_715b2a24_4_k_cu_T4cuda3std3__45__cpo3endE:
	.zero		1
	.type		_ZN27_INTERNAL_715b2a24_4_k_cu_T4cuda3std6ranges3__45__cpo3endE,@object
	.size		_ZN27_INTERNAL_715b2a24_4_k_cu_T4cuda3std6ranges3__45__cpo3endE,(_ZN27_INTERNAL_715b2a24_4_k_cu_T6thrust24THRUST_300001_SM_1000_NS12placeholders2_6E - _ZN27_INTERNAL_715b2a24_4_k_cu_T4cuda3std6ranges3__45__cpo3endE)
_ZN27_INTERNAL_715b2a24_4_k_cu_T4cuda3std6ranges3__45__cpo3endE:
	.zero		1
	.type		_ZN27_INTERNAL_715b2a24_4_k_cu_T6thrust24THRUST_300001_SM_1000_NS12placeholders2_6E,@object
	.size		_ZN27_INTERNAL_715b2a24_4_k_cu_T6thrust24THRUST_300001_SM_1000_NS12placeholders2_6E,(_ZN27_INTERNAL_715b2a24_4_k_cu_T4cuda3std3__45__cpo4rendE - _ZN27_INTERNAL_715b2a24_4_k_cu_T6thrust24THRUST_300001_SM_1000_NS12placeholders2_6E)
_ZN27_INTERNAL_715b2a24_4_k_cu_T6thrust24THRUST_300001_SM_1000_NS12placeholders2_6E:
	.zero		1
	.type		_ZN27_INTERNAL_715b2a24_4_k_cu_T4cuda3std3__45__cpo4rendE,@object
	.size		_ZN27_INTERNAL_715b2a24_4_k_cu_T4cuda3std3__45__cpo4rendE,(_ZN27_INTERNAL_715b2a24_4_k_cu_T4cuda3std6ranges3__45__cpo9iter_swapE - _ZN27_INTERNAL_715b2a24_4_k_cu_T4cuda3std3__45__cpo4rendE)
_ZN27_INTERNAL_715b2a24_4_k_cu_T4cuda3std3__45__cpo4rendE:
	.zero		1
	.type		_ZN27_INTERNAL_715b2a24_4_k_cu_T4cuda3std6ranges3__45__cpo9iter_swapE,@object
	.size		_ZN27_INTERNAL_715b2a24_4_k_cu_T4cuda3std6ranges3__45__cpo9iter_swapE,(_ZN27_INTERNAL_715b2a24_4_k_cu_T4cuda3std3__48unexpectE - _ZN27_INTERNAL_715b2a24_4_k_cu_T4cuda3std6ranges3__45__cpo9iter_swapE)
_ZN27_INTERNAL_715b2a24_4_k_cu_T4cuda3std6ranges3__45__cpo9iter_swapE:
	.zero		1
	.type		_ZN27_INTERNAL_715b2a24_4_k_cu_T4cuda3std3__48unexpectE,@object
	.size		_ZN27_INTERNAL_715b2a24_4_k_cu_T4cuda3std3__48unexpectE,(_ZN27_INTERNAL_715b2a24_4_k_cu_T6thrust24THRUST_300001_SM_1000_NS8cuda_cub3parE - _ZN27_INTERNAL_715b2a24_4_k_cu_T4cuda3std3__48unexpectE)
_ZN27_INTERNAL_715b2a24_4_k_cu_T4cuda3std3__48unexpectE:
	.zero		1
	.type		_ZN27_INTERNAL_715b2a24_4_k_cu_T6thrust24THRUST_300001_SM_1000_NS8cuda_cub3parE,@object
	.size		_ZN27_INTERNAL_715b2a24_4_k_cu_T6thrust24THRUST_300001_SM_1000_NS8cuda_cub3parE,(_ZN27_INTERNAL_715b2a24_4_k_cu_T6thrust24THRUST_300001_SM_1000_NS12placeholders2_8E - _ZN27_INTERNAL_715b2a24_4_k_cu_T6thrust24THRUST_300001_SM_1000_NS8cuda_cub3parE)
_ZN27_INTERNAL_715b2a24_4_k_cu_T6thrust24THRUST_300001_SM_1000_NS8cuda_cub3parE:
	.zero		1
	.type		_ZN27_INTERNAL_715b2a24_4_k_cu_T6thrust24THRUST_300001_SM_1000_NS12placeholders2_8E,@object
	.size		_ZN27_INTERNAL_715b2a24_4_k_cu_T6thrust24THRUST_300001_SM_1000_NS12placeholders2_8E,(_ZN27_INTERNAL_715b2a24_4_k_cu_T4cuda3std3__45__cpo5crendE - _ZN27_INTERNAL_715b2a24_4_k_cu_T6thrust24THRUST_300001_SM_1000_NS12placeholders2_8E)
_ZN27_INTERNAL_715b2a24_4_k_cu_T6thrust24THRUST_300001_SM_1000_NS12placeholders2_8E:
	.zero		1
	.type		_ZN27_INTERNAL_715b2a24_4_k_cu_T4cuda3std3__45__cpo5crendE,@object
	.size		_ZN27_INTERNAL_715b2a24_4_k_cu_T4cuda3std3__45__cpo5crendE,(_ZN27_INTERNAL_715b2a24_4_k_cu_T4cuda3std6ranges3__45__cpo4prevE - _ZN27_INTERNAL_715b2a24_4_k_cu_T4cuda3std3__45__cpo5crendE)
_ZN27_INTERNAL_715b2a24_4_k_cu_T4cuda3std3__45__cpo5crendE:
	.zero		1
	.type		_ZN27_INTERNAL_715b2a24_4_k_cu_T4cuda3std6ranges3__45__cpo4prevE,@object
	.size		_ZN27_INTERNAL_715b2a24_4_k_cu_T4cuda3std6ranges3__45__cpo4prevE,(_ZN27_INTERNAL_715b2a24_4_k_cu_T6thrust24THRUST_300001_SM_1000_NS6system6detail10sequential3seqE - _ZN27_INTERNAL_715b2a24_4_k_cu_T4cuda3std6ranges3__45__cpo4prevE)
_ZN27_INTERNAL_715b2a24_4_k_cu_T4cuda3std6ranges3__45__cpo4prevE:
	.zero		1
	.type		_ZN27_INTERNAL_715b2a24_4_k_cu_T6thrust24THRUST_300001_SM_1000_NS6system6detail10sequential3seqE,@object
	.size		_ZN27_INTERNAL_715b2a24_4_k_cu_T6thrust24THRUST_300001_SM_1000_NS6system6detail10sequential3seqE,(_ZN27_INTERNAL_715b2a24_4_k_cu_T4cuda3std6ranges3__45__cpo9iter_moveE - _ZN27_INTERNAL_715b2a24_4_k_cu_T6thrust24THRUST_300001_SM_1000_NS6system6detail10sequential3seqE)
_ZN27_INTERNAL_715b2a24_4_k_cu_T6thrust24THRUST_300001_SM_1000_NS6system6detail10sequential3seqE:
	.zero		1
	.type		_ZN27_INTERNAL_715b2a24_4_k_cu_T4cuda3std6ranges3__45__cpo9iter_moveE,@object
	.size		_ZN27_INTERNAL_715b2a24_4_k_cu_T4cuda3std6ranges3__45__cpo9iter_moveE,(_ZN27_INTERNAL_715b2a24_4_k_cu_T6thrust24THRUST_300001_SM_1000_NS12placeholders2_4E - _ZN27_INTERNAL_715b2a24_4_k_cu_T4cuda3std6ranges3__45__cpo9iter_moveE)
_ZN27_INTERNAL_715b2a24_4_k_cu_T4cuda3std6ranges3__45__cpo9iter_moveE:
	.zero		1
	.type		_ZN27_INTERNAL_715b2a24_4_k_cu_T6thrust24THRUST_300001_SM_1000_NS12placeholders2_4E,@object
	.size		_ZN27_INTERNAL_715b2a24_4_k_cu_T6thrust24THRUST_300001_SM_1000_NS12placeholders2_4E,(_ZN27_INTERNAL_715b2a24_4_k_cu_T4cuda3std3__45__cpo4cendE - _ZN27_INTERNAL_715b2a24_4_k_cu_T6thrust24THRUST_300001_SM_1000_NS12placeholders2_4E)
_ZN27_INTERNAL_715b2a24_4_k_cu_T6thrust24THRUST_300001_SM_1000_NS12placeholders2_4E:
	.zero		1
	.type		_ZN27_INTERNAL_715b2a24_4_k_cu_T4cuda3std3__45__cpo4cendE,@object
	.size		_ZN27_INTERNAL_715b2a24_4_k_cu_T4cuda3std3__45__cpo4cendE,(_ZN27_INTERNAL_715b2a24_4_k_cu_T4cuda3std6ranges3__45__cpo4cendE - _ZN27_INTERNAL_715b2a24_4_k_cu_T4cuda3std3__45__cpo4cendE)
_ZN27_INTERNAL_715b2a24_4_k_cu_T4cuda3std3__45__cpo4cendE:
	.zero		1
	.type		_ZN27_INTERNAL_715b2a24_4_k_cu_T4cuda3std6ranges3__45__cpo4cendE,@object
	.size		_ZN27_INTERNAL_715b2a24_4_k_cu_T4cuda3std6ranges3__45__cpo4cendE,(_ZN27_INTERNAL_715b2a24_4_k_cu_T4cuda3std3__420unreachable_sentinelE - _ZN27_INTERNAL_715b2a24_4_k_cu_T4cuda3std6ranges3__45__cpo4cendE)
_ZN27_INTERNAL_715b2a24_4_k_cu_T4cuda3std6ranges3__45__cpo4cendE:
	.zero		1
	.type		_ZN27_INTERNAL_715b2a24_4_k_cu_T4cuda3std3__420unreachable_sentinelE,@object
	.size		_ZN27_INTERNAL_715b2a24_4_k_cu_T4cuda3std3__420unreachable_sentinelE,(_ZN27_INTERNAL_715b2a24_4_k_cu_T4cuda3std6ranges3__45__cpo5ssizeE - _ZN27_INTERNAL_715b2a24_4_k_cu_T4cuda3std3__420unreachable_sentinelE)
_ZN27_INTERNAL_715b2a24_4_k_cu_T4cuda3std3__420unreachable_sentinelE:
	.zero		1
	.type		_ZN27_INTERNAL_715b2a24_4_k_cu_T4cuda3std6ranges3__45__cpo5ssizeE,@object
	.size		_ZN27_INTERNAL_715b2a24_4_k_cu_T4cuda3std6ranges3__45__cpo5ssizeE,(_ZN27_INTERNAL_715b2a24_4_k_cu_T6thrust24THRUST_300001_SM_1000_NS3seqE - _ZN27_INTERNAL_715b2a24_4_k_cu_T4cuda3std6ranges3__45__cpo5ssizeE)
_ZN27_INTERNAL_715b2a24_4_k_cu_T4cuda3std6ranges3__45__cpo5ssizeE:
	.zero		1
	.type		_ZN27_INTERNAL_715b2a24_4_k_cu_T6thrust24THRUST_300001_SM_1000_NS3seqE,@object
	.size		_ZN27_INTERNAL_715b2a24_4_k_cu_T6thrust24THRUST_300001_SM_1000_NS3seqE,(_ZN27_INTERNAL_715b2a24_4_k_cu_T4cuda3std3__48in_placeE - _ZN27_INTERNAL_715b2a24_4_k_cu_T6thrust24THRUST_300001_SM_1000_NS3seqE)
_ZN27_INTERNAL_715b2a24_4_k_cu_T6thrust24THRUST_300001_SM_1000_NS3seqE:
	.zero		1
	.type		_ZN27_INTERNAL_715b2a24_4_k_cu_T4cuda3std3__48in_placeE,@object
	.size		_ZN27_INTERNAL_715b2a24_4_k_cu_T4cuda3std3__48in_placeE,(_ZN27_INTERNAL_715b2a24_4_k_cu_T4cuda3std6ranges3__45__cpo4sizeE - _ZN27_INTERNAL_715b2a24_4_k_cu_T4cuda3std3__48in_placeE)
_ZN27_INTERNAL_715b2a24_4_k_cu_T4cuda3std3__48in_placeE:
	.zero		1
	.type		_ZN27_INTERNAL_715b2a24_4_k_cu_T4cuda3std6ranges3__45__cpo4sizeE,@object
	.size		_ZN27_INTERNAL_715b2a24_4_k_cu_T4cuda3std6ranges3__45__cpo4sizeE,(_ZN27_INTERNAL_715b2a24_4_k_cu_T6thrust24THRUST_300001_SM_1000_NS12placeholders2_3E - _ZN27_INTERNAL_715b2a24_4_k_cu_T4cuda3std6ranges3__45__cpo4sizeE)
_ZN27_INTERNAL_715b2a24_4_k_cu_T4cuda3std6ranges3__45__cpo4sizeE:
	.zero		1
	.type		_ZN27_INTERNAL_715b2a24_4_k_cu_T6thrust24THRUST_300001_SM_1000_NS12placeholders2_3E,@object
	.size		_ZN27_INTERNAL_715b2a24_4_k_cu_T6thrust24THRUST_300001_SM_1000_NS12placeholders2_3E,(_ZN27_INTERNAL_715b2a24_4_k_cu_T4cuda3std3__45__cpo6cbeginE - _ZN27_INTERNAL_715b2a24_4_k_cu_T6thrust24THRUST_300001_SM_1000_NS12placeholders2_3E)
_ZN27_INTERNAL_715b2a24_4_k_cu_T6thrust24THRUST_300001_SM_1000_NS12placeholders2_3E:
	.zero		1
	.type		_ZN27_INTERNAL_715b2a24_4_k_cu_T4cuda3std3__45__cpo6cbeginE,@object
	.size		_ZN27_INTERNAL_715b2a24_4_k_cu_T4cuda3std3__45__cpo6cbeginE,(_ZN27_INTERNAL_715b2a24_4_k_cu_T4cuda3std6ranges3__45__cpo6cbeginE - _ZN27_INTERNAL_715b2a24_4_k_cu_T4cuda3std3__45__cpo6cbeginE)
_ZN27_INTERNAL_715b2a24_4_k_cu_T4cuda3std3__45__cpo6cbeginE:
	.zero		1
	.type		_ZN27_INTERNAL_715b2a24_4_k_cu_T4cuda3std6ranges3__45__cpo6cbeginE,@object
	.size		_ZN27_INTERNAL_715b2a24_4_k_cu_T4cuda3std6ranges3__45__cpo6cbeginE,(_ZN27_INTERNAL_715b2a24_4_k_cu_T6thrust24THRUST_300001_SM_1000_NS12placeholders2_7E - _ZN27_INTERNAL_715b2a24_4_k_cu_T4cuda3std6ranges3__45__cpo6cbeginE)
_ZN27_INTERNAL_715b2a24_4_k_cu_T4cuda3std6ranges3__45__cpo6cbeginE:
	.zero		1
	.type		_ZN27_INTERNAL_715b2a24_4_k_cu_T6thrust24THRUST_300001_SM_1000_NS12placeholders2_7E,@object
	.size		_ZN27_INTERNAL_715b2a24_4_k_cu_T6thrust24THRUST_300001_SM_1000_NS12placeholders2_7E,(_ZN27_INTERNAL_715b2a24_4_k_cu_T4cuda3std3__45__cpo7crbeginE - _ZN27_INTERNAL_715b2a24_4_k_cu_T6thrust24THRUST_300001_SM_1000_NS12placeholders2_7E)
_ZN27_INTERNAL_715b2a24_4_k_cu_T6thrust24THRUST_300001_SM_1000_NS12placeholders2_7E:
	.zero		1
	.type		_ZN27_INTERNAL_715b2a24_4_k_cu_T4cuda3std3__45__cpo7crbeginE,@object
	.size		_ZN27_INTERNAL_715b2a24_4_k_cu_T4cuda3std3__45__cpo7crbeginE,(_ZN27_INTERNAL_715b2a24_4_k_cu_T4cuda3std6ranges3__45__cpo4nextE - _ZN27_INTERNAL_715b2a24_4_k_cu_T4cuda3std3__45__cpo7crbeginE)
_ZN27_INTERNAL_715b2a24_4_k_cu_T4cuda3std3__45__cpo7crbeginE:
	.zero		1
	.type		_ZN27_INTERNAL_715b2a24_4_k_cu_T4cuda3std6ranges3__45__cpo4nextE,@object
	.size		_ZN27_INTERNAL_715b2a24_4_k_cu_T4cuda3std6ranges3__45__cpo4nextE,(_ZN27_INTERNAL_715b2a24_4_k_cu_T4cuda3std6ranges3__45__cpo4swapE - _ZN27_INTERNAL_715b2a24_4_k_cu_T4cuda3std6ranges3__45__cpo4nextE)
_ZN27_INTERNAL_715b2a24_4_k_cu_T4cuda3std6ranges3__45__cpo4nextE:
	.zero		1
	.type		_ZN27_INTERNAL_715b2a24_4_k_cu_T4cuda3std6ranges3__45__cpo4swapE,@object
	.size		_ZN27_INTERNAL_715b2a24_4_k_cu_T4cuda3std6ranges3__45__cpo4swapE,(_ZN27_INTERNAL_715b2a24_4_k_cu_T6thrust24THRUST_300001_SM_1000_NS8cuda_cub10par_nosyncE - _ZN27_INTERNAL_715b2a24_4_k_cu_T4cuda3std6ranges3__45__cpo4swapE)
_ZN27_INTERNAL_715b2a24_4_k_cu_T4cuda3std6ranges3__45__cpo4swapE:
	.zero		1
	.type		_ZN27_INTERNAL_715b2a24_4_k_cu_T6thrust24THRUST_300001_SM_1000_NS8cuda_cub10par_nosyncE,@object
	.size		_ZN27_INTERNAL_715b2a24_4_k_cu_T6thrust24THRUST_300001_SM_1000_NS8cuda_cub10par_nosyncE,(_ZN27_INTERNAL_715b2a24_4_k_cu_T6thrust24THRUST_300001_SM_1000_NS12placeholders2_9E - _ZN27_INTERNAL_715b2a24_4_k_cu_T6thrust24THRUST_300001_SM_1000_NS8cuda_cub10par_nosyncE)
_ZN27_INTERNAL_715b2a24_4_k_cu_T6thrust24THRUST_300001_SM_1000_NS8cuda_cub10par_nosyncE:
	.zero		1
	.type		_ZN27_INTERNAL_715b2a24_4_k_cu_T6thrust24THRUST_300001_SM_1000_NS12placeholders2_9E,@object
	.size		_ZN27_INTERNAL_715b2a24_4_k_cu_T6thrust24THRUST_300001_SM_1000_NS12placeholders2_9E,(_ZN27_INTERNAL_715b2a24_4_k_cu_T4cuda3std3__429_GLOBAL__N__715b2a24_4_k_cu_T6ignoreE - _ZN27_INTERNAL_715b2a24_4_k_cu_T6thrust24THRUST_300001_SM_1000_NS12placeholders2_9E)
_ZN27_INTERNAL_715b2a24_4_k_cu_T6thrust24THRUST_300001_SM_1000_NS12placeholders2_9E:
	.zero		1
	.type		_ZN27_INTERNAL_715b2a24_4_k_cu_T4cuda3std3__429_GLOBAL__N__715b2a24_4_k_cu_T6ignoreE,@object
	.size		_ZN27_INTERNAL_715b2a24_4_k_cu_T4cuda3std3__429_GLOBAL__N__715b2a24_4_k_cu_T6ignoreE,(_ZN27_INTERNAL_715b2a24_4_k_cu_T4cuda3std6ranges3__45__cpo4dataE - _ZN27_INTERNAL_715b2a24_4_k_cu_T4cuda3std3__429_GLOBAL__N__715b2a24_4_k_cu_T6ignoreE)
_ZN27_INTERNAL_715b2a24_4_k_cu_T4cuda3std3__429_GLOBAL__N__715b2a24_4_k_cu_T6ignoreE:
	.zero		1
	.type		_ZN27_INTERNAL_715b2a24_4_k_cu_T4cuda3std6ranges3__45__cpo4dataE,@object
	.size		_ZN27_INTERNAL_715b2a24_4_k_cu_T4cuda3std6ranges3__45__cpo4dataE,(_ZN27_INTERNAL_715b2a24_4_k_cu_T6thrust24THRUST_300001_SM_1000_NS12placeholders2_1E - _ZN27_INTERNAL_715b2a24_4_k_cu_T4cuda3std6ranges3__45__cpo4dataE)
_ZN27_INTERNAL_715b2a24_4_k_cu_T4cuda3std6ranges3__45__cpo4dataE:
	.zero		1
	.type		_ZN27_INTERNAL_715b2a24_4_k_cu_T6thrust24THRUST_300001_SM_1000_NS12placeholders2_1E,@object
	.size		_ZN27_INTERNAL_715b2a24_4_k_cu_T6thrust24THRUST_300001_SM_1000_NS12placeholders2_1E,(_ZN27_INTERNAL_715b2a24_4_k_cu_T4cuda3std3__45__cpo5beginE - _ZN27_INTERNAL_715b2a24_4_k_cu_T6thrust24THRUST_300001_SM_1000_NS12placeholders2_1E)
_ZN27_INTERNAL_715b2a24_4_k_cu_T6thrust24THRUST_300001_SM_1000_NS12placeholders2_1E:
	.zero		1
	.type		_ZN27_INTERNAL_715b2a24_4_k_cu_T4cuda3std3__45__cpo5beginE,@object
	.size		_ZN27_INTERNAL_715b2a24_4_k_cu_T4cuda3std3__45__cpo5beginE,(_ZN27_INTERNAL_715b2a24_4_k_cu_T4cuda3std6ranges3__45__cpo5beginE - _ZN27_INTERNAL_715b2a24_4_k_cu_T4cuda3std3__45__cpo5beginE)
_ZN27_INTERNAL_715b2a24_4_k_cu_T4cuda3std3__45__cpo5beginE:
	.zero		1
	.type		_ZN27_INTERNAL_715b2a24_4_k_cu_T4cuda3std6ranges3__45__cpo5beginE,@object
	.size		_ZN27_INTERNAL_715b2a24_4_k_cu_T4cuda3std6ranges3__45__cpo5beginE,(_ZN27_INTERNAL_715b2a24_4_k_cu_T6thrust24THRUST_300001_SM_1000_NS12placeholders2_5E - _ZN27_INTERNAL_715b2a24_4_k_cu_T4cuda3std6ranges3__45__cpo5beginE)
_ZN27_INTERNAL_715b2a24_4_k_cu_T4cuda3std6ranges3__45__cpo5beginE:
	.zero		1
	.type		_ZN27_INTERNAL_715b2a24_4_k_cu_T6thrust24THRUST_300001_SM_1000_NS12placeholders2_5E,@object
	.size		_ZN27_INTERNAL_715b2a24_4_k_cu_T6thrust24THRUST_300001_SM_1000_NS12placeholders2_5E,(_ZN27_INTERNAL_715b2a24_4_k_cu_T4cuda3std3__45__cpo6rbeginE - _ZN27_INTERNAL_715b2a24_4_k_cu_T6thrust24THRUST_300001_SM_1000_NS12placeholders2_5E)
_ZN27_INTERNAL_715b2a24_4_k_cu_T6thrust24THRUST_300001_SM_1000_NS12placeholders2_5E:
	.zero		1
	.type		_ZN27_INTERNAL_715b2a24_4_k_cu_T4cuda3std3__45__cpo6rbeginE,@object
	.size		_ZN27_INTERNAL_715b2a24_4_k_cu_T4cuda3std3__45__cpo6rbeginE,(_ZN27_INTERNAL_715b2a24_4_k_cu_T4cuda3std6ranges3__45__cpo7advanceE - _ZN27_INTERNAL_715b2a24_4_k_cu_T4cuda3std3__45__cpo6rbeginE)
_ZN27_INTERNAL_715b2a24_4_k_cu_T4cuda3std3__45__cpo6rbeginE:
	.zero		1
	.type		_ZN27_INTERNAL_715b2a24_4_k_cu_T4cuda3std6ranges3__45__cpo7advanceE,@object
	.size		_ZN27_INTERNAL_715b2a24_4_k_cu_T4cuda3std6ranges3__45__cpo7advanceE,(_ZN27_INTERNAL_715b2a24_4_k_cu_T4cuda3std3__47nulloptE - _ZN27_INTERNAL_715b2a24_4_k_cu_T4cuda3std6ranges3__45__cpo7advanceE)
_ZN27_INTERNAL_715b2a24_4_k_cu_T4cuda3std6ranges3__45__cpo7advanceE:
	.zero		1
	.type		_ZN27_INTERNAL_715b2a24_4_k_cu_T4cuda3std3__47nulloptE,@object
	.size		_ZN27_INTERNAL_715b2a24_4_k_cu_T4cuda3std3__47nulloptE,(_ZN27_INTERNAL_715b2a24_4_k_cu_T4cuda3std6ranges3__45__cpo8distanceE - _ZN27_INTERNAL_715b2a24_4_k_cu_T4cuda3std3__47nulloptE)
_ZN27_INTERNAL_715b2a24_4_k_cu_T4cuda3std3__47nulloptE:
	.zero		1
	.type		_ZN27_INTERNAL_715b2a24_4_k_cu_T4cuda3std6ranges3__45__cpo8distanceE,@object
	.size		_ZN27_INTERNAL_715b2a24_4_k_cu_T4cuda3std6ranges3__45__cpo8distanceE,(.L_29 - _ZN27_INTERNAL_715b2a24_4_k_cu_T4cuda3std6ranges3__45__cpo8distanceE)
_ZN27_INTERNAL_715b2a24_4_k_cu_T4cuda3std6ranges3__45__cpo8distanceE:
	.zero		1
.L_29:


//--------------------- .nv.shared._ZN3cub18CUB_300001_SM_10006detail6reduce18DeviceReduceKernelINS2_10policy_hubIiyN4cuda3std3__44plusIiEEE10Policy1000EN6thrust24THRUST_300001_SM_1000_NS10device_ptrIiEEyS9_iNS7_10__identityEEEvT0_PT3_T1_NS0_13GridEvenShareISK_EET2_T4_ --------------------------
	.section	.nv.shared._ZN3cub18CUB_300001_SM_10006detail6reduce18DeviceReduceKernelINS2_10policy_hubIiyN4cuda3std3__44plusIiEEE10Policy1000EN6thrust24THRUST_300001_SM_1000_NS10device_ptrIiEEyS9_iNS7_10__identityEEEvT0_PT3_T1_NS0_13GridEvenShareISK_EET2_T4_,"aw",@nobits
	.sectionflags	@""
	.align	4
.nv.shared._ZN3cub18CUB_300001_SM_10006detail6reduce18DeviceReduceKernelINS2_10policy_hubIiyN4cuda3std3__44plusIiEEE10Policy1000EN6thrust24THRUST_300001_SM_1000_NS10device_ptrIiEEyS9_iNS7_10__identityEEEvT0_PT3_T1_NS0_13GridEvenShareISK_EET2_T4_:
	.zero		1068


//--------------------- .nv.shared._ZN3cub18CUB_300001_SM_10006detail6reduce28DeviceReduceSingleTileKernelINS2_10policy_hubIiyN4cuda3std3__44plusIiEEE10Policy1000EN6thrust24THRUST_300001_SM_1000_NS10device_ptrIiEEPiyS9_iiNS7_10__identityEEEvT0_T1_T2_T3_T4_T6_ --------------------------
	.section	.nv.shared._ZN3cub18CUB_300001_SM_10006detail6reduce28DeviceReduceSingleTileKernelINS2_10policy_hubIiyN4cuda3std3__44plusIiEEE10Policy1000EN6thrust24THRUST_300001_SM_1000_NS10device_ptrIiEEPiyS9_iiNS7_10__identityEEEvT0_T1_T2_T3_T4_T6_,"aw",@nobits
	.sectionflags	@""
	.align	4
.nv.shared._ZN3cub18CUB_300001_SM_10006detail6reduce28DeviceReduceSingleTileKernelINS2_10policy_hubIiyN4cuda3std3__44plusIiEEE10Policy1000EN6thrust24THRUST_300001_SM_1000_NS10device_ptrIiEEPiyS9_iiNS7_10__identityEEEvT0_T1_T2_T3_T4_T6_:
	.zero		1068


//--------------------- .nv.shared._ZN3cub18CUB_300001_SM_10006detail6reduce28DeviceReduceSingleTileKernelINS2_10policy_hubIijN4cuda3std3__44plusIiEEE10Policy1000EPiSC_iS9_iiNS7_10__identityEEEvT0_T1_T2_T3_T4_T6_ --------------------------
	.section	.nv.shared._ZN3cub18CUB_300001_SM_10006detail6reduce28DeviceReduceSingleTileKernelINS2_10policy_hubIijN4cuda3std3__44plusIiEEE10Policy1000EPiSC_iS9_iiNS7_10__identityEEEvT0_T1_T2_T3_T4_T6_,"aw",@nobits
	.sectionflags	@""
	.align	4
.nv.shared._ZN3cub18CUB_300001_SM_10006detail6reduce28DeviceReduceSingleTileKernelINS2_10policy_hubIijN4cuda3std3__44plusIiEEE10Policy1000EPiSC_iS9_iiNS7_10__identityEEEvT0_T1_T2_T3_T4_T6_:
	.zero		1068


//--------------------- .nv.shared._ZN3cub18CUB_300001_SM_10006detail6reduce18DeviceReduceKernelINS2_10policy_hubIijN4cuda3std3__44plusIiEEE10Policy1000EN6thrust24THRUST_300001_SM_1000_NS10device_ptrIiEEjS9_iNS7_10__identityEEEvT0_PT3_T1_NS0_13GridEvenShareISK_EET2_T4_ --------------------------
	.section	.nv.shared._ZN3cub18CUB_300001_SM_10006detail6reduce18DeviceReduceKernelINS2_10policy_hubIijN4cuda3std3__44plusIiEEE10Policy1000EN6thrust24THRUST_300001_SM_1000_NS10device_ptrIiEEjS9_iNS7_10__identityEEEvT0_PT3_T1_NS0_13GridEvenShareISK_EET2_T4_,"aw",@nobits
	.sectionflags	@""
	.align	4
.nv.shared._ZN3cub18CUB_300001_SM_10006detail6reduce18DeviceReduceKernelINS2_10policy_hubIijN4cuda3std3__44plusIiEEE10Policy1000EN6thrust24THRUST_300001_SM_1000_NS10device_ptrIiEEjS9_iNS7_10__identityEEEvT0_PT3_T1_NS0_13GridEvenShareISK_EET2_T4_:
	.zero		1068


//--------------------- .nv.shared._ZN3cub18CUB_300001_SM_10006detail6reduce28DeviceReduceSingleTileKernelINS2_10policy_hubIijN4cuda3std3__44plusIiEEE10Policy1000EN6thrust24THRUST_300001_SM_1000_NS10device_ptrIiEEPijS9_iiNS7_10__identityEEEvT0_T1_T2_T3_T4_T6_ --------------------------
	.section	.nv.shared._ZN3cub18CUB_300001_SM_10006detail6reduce28DeviceReduceSingleTileKernelINS2_10policy_hubIijN4cuda3std3__44plusIiEEE10Policy1000EN6thrust24THRUST_300001_SM_1000_NS10device_ptrIiEEPijS9_iiNS7_10__identityEEEvT0_T1_T2_T3_T4_T6_,"aw",@nobits
	.sectionflags	@""
	.align	4
.nv.shared._ZN3cub18CUB_300001_SM_10006detail6reduce28DeviceReduceSingleTileKernelINS2_10policy_hubIijN4cuda3std3__44plusIiEEE10Policy1000EN6thrust24THRUST_300001_SM_1000_NS10device_ptrIiEEPijS9_iiNS7_10__identityEEEvT0_T1_T2_T3_T4_T6_:
	.zero		1068


//--------------------- .nv.constant0._ZN3cub18CUB_300001_SM_10006detail6reduce28DeviceReduceSingleTileKernelINS2_10policy_hubIiyN4cuda3std3__44plusIiEEE10Policy1000EPiSC_iS9_iiNS7_10__identityEEEvT0_T1_T2_T3_T4_T6_ --------------------------
	.section	.nv.constant0._ZN3cub18CUB_300001_SM_10006detail6reduce28DeviceReduceSingleTileKernelINS2_10policy_hubIiyN4cuda3std3__44plusIiEEE10Policy1000EPiSC_iS9_iiNS7_10__identityEEEvT0_T1_T2_T3_T4_T6_,"a",@progbits
	.sectionflags	@""
	.align	4
.nv.constant0._ZN3cub18CUB_300001_SM_10006detail6reduce28DeviceReduceSingleTileKernelINS2_10policy_hubIiyN4cuda3std3__44plusIiEEE10Policy1000EPiSC_iS9_iiNS7_10__identityEEEvT0_T1_T2_T3_T4_T6_:
	.zero		925


//--------------------- .nv.constant0._ZN3cub18CUB_300001_SM_10006detail6reduce18DeviceReduceKernelINS2_10policy_hubIiyN4cuda3std3__44plusIiEEE10Policy1000EN6thrust24THRUST_300001_SM_1000_NS10device_ptrIiEEyS9_iNS7_10__identityEEEvT0_PT3_T1_NS0_13GridEvenShareISK_EET2_T4_ --------------------------
	.section	.nv.constant0._ZN3cub18CUB_300001_SM_10006detail6reduce18DeviceReduceKernelINS2_10policy_hubIiyN4cuda3std3__44plusIiEEE10Policy1000EN6thrust24THRUST_300001_SM_1000_NS10device_ptrIiEEyS9_iNS7_10__identityEEEvT0_PT3_T1_NS0_13GridEvenShareISK_EET2_T4_,"a",@progbits
	.sectionflags	@""
	.align	4
.nv.constant0._ZN3cub18CUB_300001_SM_10006detail6reduce18DeviceReduceKernelINS2_10policy_hubIiyN4cuda3std3__44plusIiEEE10Policy1000EN6thrust24THRUST_300001_SM_1000_NS10device_ptrIiEEyS9_iNS7_10__identityEEEvT0_PT3_T1_NS0_13GridEvenShareISK_EET2_T4_:
	.zero		994


//--------------------- .nv.constant0._ZN3cub18CUB_300001_SM_10006detail6reduce28DeviceReduceSingleTileKernelINS2_10policy_hubIiyN4cuda3std3__44plusIiEEE10Policy1000EN6thrust24THRUST_300001_SM_1000_NS10device_ptrIiEEPiyS9_iiNS7_10__identityEEEvT0_T1_T2_T3_T4_T6_ --------------------------
	.section	.nv.constant0._ZN3cub18CUB_300001_SM_10006detail6reduce28DeviceReduceSingleTileKernelINS2_10policy_hubIiyN4cuda3std3__44plusIiEEE10Policy1000EN6thrust24THRUST_300001_SM_1000_NS10device_ptrIiEEPiyS9_iiNS7_10__identityEEEvT0_T1_T2_T3_T4_T6_,"a",@progbits
	.sectionflags	@""
	.align	4
.nv.constant0._ZN3cub18CUB_300001_SM_10006detail6reduce28DeviceReduceSingleTileKernelINS2_10policy_hubIiyN4cuda3std3__44plusIiEEE10Policy1000EN6thrust24THRUST_300001_SM_1000_NS10device_ptrIiEEPiyS9_iiNS7_10__identityEEEvT0_T1_T2_T3_T4_T6_:
	.zero		929


//--------------------- .nv.constant0._ZN3cub18CUB_300001_SM_10006detail6reduce28DeviceReduceSingleTileKernelINS2_10policy_hubIijN4cuda3std3__44plusIiEEE10Policy1000EPiSC_iS9_iiNS7_10__identityEEEvT0_T1_T2_T3_T4_T6_ --------------------------
	.section	.nv.constant0._ZN3cub18CUB_300001_SM_10006detail6reduce28DeviceReduceSingleTileKernelINS2_10policy_hubIijN4cuda3std3__44plusIiEEE10Policy1000EPiSC_iS9_iiNS7_10__identityEEEvT0_T1_T2_T3_T4_T6_,"a",@progbits
	.sectionflags	@""
	.align	4
.nv.constant0._ZN3cub18CUB_300001_SM_10006detail6reduce28DeviceReduceSingleTileKernelINS2_10policy_hubIijN4cuda3std3__44plusIiEEE10Policy1000EPiSC_iS9_iiNS7_10__identityEEEvT0_T1_T2_T3_T4_T6_:
	.zero		925


//--------------------- .nv.constant0._ZN3cub18CUB_300001_SM_10006detail6reduce18DeviceReduceKernelINS2_10policy_hubIijN4cuda3std3__44plusIiEEE10Policy1000EN6thrust24THRUST_300001_SM_1000_NS10device_ptrIiEEjS9_iNS7_10__identityEEEvT0_PT3_T1_NS0_13GridEvenShareISK_EET2_T4_ --------------------------
	.section	.nv.constant0._ZN3cub18CUB_300001_SM_10006detail6reduce18DeviceReduceKernelINS2_10policy_hubIijN4cuda3std3__44plusIiEEE10Policy1000EN6thrust24THRUST_300001_SM_1000_NS10device_ptrIiEEjS9_iNS7_10__identityEEEvT0_PT3_T1_NS0_13GridEvenShareISK_EET2_T4_,"a",@progbits
	.sectionflags	@""
	.align	4
.nv.constant0._ZN3cub18CUB_300001_SM_10006detail6reduce18DeviceReduceKernelINS2_10policy_hubIijN4cuda3std3__44plusIiEEE10Policy1000EN6thrust24THRUST_300001_SM_1000_NS10device_ptrIiEEjS9_iNS7_10__identityEEEvT0_PT3_T1_NS0_13GridEvenShareISK_EET2_T4_:
	.zero		958


//--------------------- .nv.constant0._ZN3cub18CUB_300001_SM_10006detail6reduce28DeviceReduceSingleTileKernelINS2_10policy_hubIijN4cuda3std3__44plusIiEEE10Policy1000EN6thrust24THRUST_300001_SM_1000_NS10device_ptrIiEEPijS9_iiNS7_10__identityEEEvT0_T1_T2_T3_T4_T6_ --------------------------
	.section	.nv.constant0._ZN3cub18CUB_300001_SM_10006detail6reduce28DeviceReduceSingleTileKernelINS2_10policy_hubIijN4cuda3std3__44plusIiEEE10Policy1000EN6thrust24THRUST_300001_SM_1000_NS10device_ptrIiEEPijS9_iiNS7_10__identityEEEvT0_T1_T2_T3_T4_T6_,"a",@progbits
	.sectionflags	@""
	.align	4
.nv.constant0._ZN3cub18CUB_300001_SM_10006detail6reduce28DeviceReduceSingleTileKernelINS2_10policy_hubIijN4cuda3std3__44plusIiEEE10Policy1000EN6thrust24THRUST_300001_SM_1000_NS10device_ptrIiEEPijS9_iiNS7_10__identityEEEvT0_T1_T2_T3_T4_T6_:
	.zero		925


//--------------------- .nv.constant0._ZN3cub18CUB_300001_SM_10006detail11EmptyKernelIvEEvv --------------------------
	.section	.nv.constant0._ZN3cub18CUB_300001_SM_10006detail11EmptyKernelIvEEvv,"a",@progbits
	.sectionflags	@""
	.align	4
.nv.constant0._ZN3cub18CUB_300001_SM_10006detail11EmptyKernelIvEEvv:
	.zero		896


//--------------------- .nv.constant0._Z14getSitesEnegryPi --------------------------
	.section	.nv.constant0._Z14getSitesEnegryPi,"a",@progbits
	.sectionflags	@""
	.align	4
.nv.constant0._Z14getSitesEnegryPi:
	.zero		904


//--------------------- SYMBOLS --------------------------

	.type		.nv.reservedSmem.offset0,@object
	.size		.nv.reservedSmem.offset0,0x4
	.type		.nv.reservedSmem.cap,@object
	.size		.nv.reservedSmem.cap,0x4
